	.target	sm_90a

	.elftype	@"ET_EXEC"


//--------------------- .note.nv.tkinfo           --------------------------
	.section	.note.nv.tkinfo,"",@"SHT_NOTE"
	.sectionflags	@"SHF_NOTE_NV_TKINFO"
	.tkinfo
        /*0018*/ 	.word	0x00000002
        /*0030*/ 	.string	""
        /*0030*/ 	.string	"ptxas"
        /*0030*/ 	.string	"Cuda compilation tools, release 13.0, V13.0.88"
        /*0030*/ 	.string	"Build cuda_13.0.r13.0/compiler.36424714_0"
        /*0030*/ 	.string	"-v  -suppress-debug-info  -lineinfo  -arch sm_90a "



//--------------------- .note.nv.cuinfo           --------------------------
	.section	.note.nv.cuinfo,"",@"SHT_NOTE"
	.sectionflags	@"SHF_NOTE_NV_CUINFO"
        /*0018*/ 	.short	0x0002
        /*001a*/ 	.short	0x005a
        /*001c*/ 	.short	0x0082
	.zero		2


//--------------------- .nv.info                  --------------------------
	.section	.nv.info,"",@"SHT_CUDA_INFO"
	.align	4


	//----- nvinfo : EIATTR_REGCOUNT
	.align		4
        /*0000*/ 	.byte	0x04, 0x2f
        /*0002*/ 	.short	(.L_1 - .L_0)
	.align		4
.L_0:
        /*0004*/ 	.word	index@(matmul_kernel)
        /*0008*/ 	.word	0x000000ff


	//----- nvinfo : EIATTR_FRAME_SIZE
	.align		4
.L_1:
        /*000c*/ 	.byte	0x04, 0x11
        /*000e*/ 	.short	(.L_3 - .L_2)
	.align		4
.L_2:
        /*0010*/ 	.word	index@(matmul_kernel)
        /*0014*/ 	.word	0x00002508


	//----- nvinfo : EIATTR_MIN_STACK_SIZE
	.align		4
.L_3:
        /*0018*/ 	.byte	0x04, 0x12
        /*001a*/ 	.short	(.L_5 - .L_4)
	.align		4
.L_4:
        /*001c*/ 	.word	index@(matmul_kernel)
        /*0020*/ 	.word	0x00002508
.L_5:


//--------------------- .nv.compat                --------------------------
	.section	.nv.compat,"",@"SHT_CUDA_COMPAT_INFO"
	.align	4
        /*0000*/ 	.byte	0x02, 0x09, 0x01, 0x00, 0x02, 0x02, 0x04, 0x00, 0x02, 0x05, 0x05, 0x00, 0x03, 0x07, 0x01, 0x01
        /*0010*/ 	.byte	0x02, 0x03, 0x00, 0x00, 0x02, 0x06, 0x01, 0x00, 0x04, 0x0b, 0x08, 0x00, 0x00, 0x00, 0x00, 0x00
        /*0020*/ 	.byte	0x00, 0x00, 0x00, 0x00


//--------------------- .nv.info.matmul_kernel    --------------------------
	.section	.nv.info.matmul_kernel,"",@"SHT_CUDA_INFO"
	.sectionflags	@""
	.align	4


	//----- nvinfo : EIATTR_CUDA_API_VERSION
	.align		4
        /*0000*/ 	.byte	0x04, 0x37
        /*0002*/ 	.short	(.L_7 - .L_6)
.L_6:
        /*0004*/ 	.word	0x00000082


	//----- nvinfo : EIATTR_KPARAM_INFO
	.align		4
.L_7:
        /*0008*/ 	.byte	0x04, 0x17
        /*000a*/ 	.short	(.L_9 - .L_8)
.L_8:
        /*000c*/ 	.word	0x00000000
        /*0010*/ 	.short	0x000d
        /*0012*/ 	.short	0x0048
        /*0014*/ 	.byte	0x00, 0xf4, 0x21, 0x00


	//----- nvinfo : EIATTR_KPARAM_INFO
	.align		4
.L_9:
        /*0018*/ 	.byte	0x04, 0x17
        /*001a*/ 	.short	(.L_11 - .L_10)
.L_10:
        /*001c*/ 	.word	0x00000000
        /*0020*/ 	.short	0x000c
        /*0022*/ 	.short	0x0040
        /*0024*/ 	.byte	0x00, 0xf4, 0x21, 0x00


	//----- nvinfo : EIATTR_KPARAM_INFO
	.align		4
.L_11:
        /*0028*/ 	.byte	0x04, 0x17
        /*002a*/ 	.short	(.L_13 - .L_12)
.L_12:
        /*002c*/ 	.word	0x00000000
        /*0030*/ 	.short	0x000b
        /*0032*/ 	.short	0x0038
        /*0034*/ 	.byte	0x00, 0xf0, 0x11, 0x00


	//----- nvinfo : EIATTR_KPARAM_INFO
	.align		4
.L_13:
        /*0038*/ 	.byte	0x04, 0x17
        /*003a*/ 	.short	(.L_15 - .L_14)
.L_14:
        /*003c*/ 	.word	0x00000000
        /*0040*/ 	.short	0x000a
        /*0042*/ 	.short	0x0034
        /*0044*/ 	.byte	0x00, 0xf0, 0x11, 0x00


	//----- nvinfo : EIATTR_KPARAM_INFO
	.align		4
.L_15:
        /*0048*/ 	.byte	0x04, 0x17
        /*004a*/ 	.short	(.L_17 - .L_16)
.L_16:
        /*004c*/ 	.word	0x00000000
        /*0050*/ 	.short	0x0009
        /*0052*/ 	.short	0x0030
        /*0054*/ 	.byte	0x00, 0xf0, 0x11, 0x00


	//----- nvinfo : EIATTR_KPARAM_INFO
	.align		4
.L_17:
        /*0058*/ 	.byte	0x04, 0x17
        /*005a*/ 	.short	(.L_19 - .L_18)
.L_18:
        /*005c*/ 	.word	0x00000000
        /*0060*/ 	.short	0x0008
        /*0062*/ 	.short	0x002c
        /*0064*/ 	.byte	0x00, 0xf0, 0x11, 0x00


	//----- nvinfo : EIATTR_KPARAM_INFO
	.align		4
.L_19:
        /*0068*/ 	.byte	0x04, 0x17
        /*006a*/ 	.short	(.L_21 - .L_20)
.L_20:
        /*006c*/ 	.word	0x00000000
        /*0070*/ 	.short	0x0007
        /*0072*/ 	.short	0x0028
        /*0074*/ 	.byte	0x00, 0xf0, 0x11, 0x00


	//----- nvinfo : EIATTR_KPARAM_INFO
	.align		4
.L_21:
        /*0078*/ 	.byte	0x04, 0x17
        /*007a*/ 	.short	(.L_23 - .L_22)
.L_22:
        /*007c*/ 	.word	0x00000000
        /*0080*/ 	.short	0x0006
        /*0082*/ 	.short	0x0024
        /*0084*/ 	.byte	0x00, 0xf0, 0x11, 0x00


	//----- nvinfo : EIATTR_KPARAM_INFO
	.align		4
.L_23:
        /*0088*/ 	.byte	0x04, 0x17
        /*008a*/ 	.short	(.L_25 - .L_24)
.L_24:
        /*008c*/ 	.word	0x00000000
        /*0090*/ 	.short	0x0005
        /*0092*/ 	.short	0x0020
        /*0094*/ 	.byte	0x00, 0xf0, 0x11, 0x00


	//----- nvinfo : EIATTR_KPARAM_INFO
	.align		4
.L_25:
        /*0098*/ 	.byte	0x04, 0x17
        /*009a*/ 	.short	(.L_27 - .L_26)
.L_26:
        /*009c*/ 	.word	0x00000000
        /*00a0*/ 	.short	0x0004
        /*00a2*/ 	.short	0x001c
        /*00a4*/ 	.byte	0x00, 0xf0, 0x11, 0x00


	//----- nvinfo : EIATTR_KPARAM_INFO
	.align		4
.L_27:
        /*00a8*/ 	.byte	0x04, 0x17
        /*00aa*/ 	.short	(.L_29 - .L_28)
.L_28:
        /*00ac*/ 	.word	0x00000000
        /*00b0*/ 	.short	0x0003
        /*00b2*/ 	.short	0x0018
        /*00b4*/ 	.byte	0x00, 0xf0, 0x11, 0x00


	//----- nvinfo : EIATTR_KPARAM_INFO
	.align		4
.L_29:
        /*00b8*/ 	.byte	0x04, 0x17
        /*00ba*/ 	.short	(.L_31 - .L_30)
.L_30:
        /*00bc*/ 	.word	0x00000000
        /*00c0*/ 	.short	0x0002
        /*00c2*/ 	.short	0x0010
        /*00c4*/ 	.byte	0x00, 0xf4, 0x21, 0x00


	//----- nvinfo : EIATTR_KPARAM_INFO
	.align		4
.L_31:
        /*00c8*/ 	.byte	0x04, 0x17
        /*00ca*/ 	.short	(.L_33 - .L_32)
.L_32:
        /*00cc*/ 	.word	0x00000000
        /*00d0*/ 	.short	0x0001
        /*00d2*/ 	.short	0x0008
        /*00d4*/ 	.byte	0x00, 0xf4, 0x21, 0x00


	//----- nvinfo : EIATTR_KPARAM_INFO
	.align		4
.L_33:
        /*00d8*/ 	.byte	0x04, 0x17
        /*00da*/ 	.short	(.L_35 - .L_34)
.L_34:
        /*00dc*/ 	.word	0x00000000
        /*00e0*/ 	.short	0x0000
        /*00e2*/ 	.short	0x0000
        /*00e4*/ 	.byte	0x00, 0xf4, 0x21, 0x00


	//----- nvinfo : EIATTR_SPARSE_MMA_MASK
	.align		4
.L_35:
        /*00e8*/ 	.byte	0x03, 0x50
        /*00ea*/ 	.short	0x0000


	//----- nvinfo : EIATTR_MAXREG_COUNT
	.align		4
        /*00ec*/ 	.byte	0x03, 0x1b
        /*00ee*/ 	.short	0x00ff


	//----- nvinfo : EIATTR_NUM_BARRIERS
	.align		4
        /*00f0*/ 	.byte	0x02, 0x4c
        /*00f2*/ 	.byte	0x01
	.zero		1


	//----- nvinfo : EIATTR_ANNOTATIONS
	.align		4
        /*00f4*/ 	.byte	0x04, 0x55
        /*00f6*/ 	.short	(.L_37 - .L_36)


	//   ....[0]....
.L_36:
        /*00f8*/ 	.word	0x00000001
        /*00fc*/ 	.byte	0x20, 0x01, 0x00, 0x00, 0x01, 0x00, 0x00, 0x00, 0xe0, 0x06, 0x00, 0x00, 0x01, 0x00, 0x00, 0x00
        /* <DEDUP_REMOVED lines=919> */
        /*3a7c*/ 	.byte	0x60, 0xe1, 0x01, 0x00, 0x01, 0x00, 0x00, 0x00, 0x70, 0xe1, 0x01, 0x00


	//----- nvinfo : EIATTR_MERCURY_ISA_VERSION
	.align		4
.L_37:
        /*3a88*/ 	.byte	0x03, 0x5f
        /*3a8a*/ 	.short	0x0101


	//----- nvinfo : EIATTR_EXIT_INSTR_OFFSETS
	.align		4
        /*3a8c*/ 	.byte	0x04, 0x1c
        /*3a8e*/ 	.short	(.L_39 - .L_38)


	//   ....[0]....
.L_38:
        /*3a90*/ 	.word	0x0006be90


	//   ....[1]....
        /*3a94*/ 	.word	0x0006beb0


	//----- nvinfo : EIATTR_REQNTID
	.align		4
.L_39:
        /*3a98*/ 	.byte	0x04, 0x10
        /*3a9a*/ 	.short	(.L_41 - .L_40)
.L_40:
        /*3a9c*/ 	.word	0x00000080
        /*3aa0*/ 	.word	0x00000001
        /*3aa4*/ 	.word	0x00000001


	//----- nvinfo : EIATTR_CBANK_PARAM_SIZE
	.align		4
.L_41:
        /*3aa8*/ 	.byte	0x03, 0x19
        /*3aaa*/ 	.short	0x0050


	//----- nvinfo : EIATTR_PARAM_CBANK
	.align		4
        /*3aac*/ 	.byte	0x04, 0x0a
        /*3aae*/ 	.short	(.L_43 - .L_42)
	.align		4
.L_42:
        /*3ab0*/ 	.word	index@(.nv.constant0.matmul_kernel)
        /*3ab4*/ 	.short	0x0210
        /*3ab6*/ 	.short	0x0050


	//----- nvinfo : EIATTR_SW_WAR
	.align		4
.L_43:
        /*3ab8*/ 	.byte	0x04, 0x36
        /*3aba*/ 	.short	(.L_45 - .L_44)
.L_44:
        /*3abc*/ 	.word	0x00000008
.L_45:


//--------------------- .nv.callgraph             --------------------------
	.section	.nv.callgraph,"",@"SHT_CUDA_CALLGRAPH"
	.align	4
	.sectionentsize	8
	.align		4
        /*0000*/ 	.word	0x00000000
	.align		4
        /*0004*/ 	.word	0xffffffff
	.align		4
        /*0008*/ 	.word	0x00000000
	.align		4
        /*000c*/ 	.word	0xfffffffe
	.align		4
        /*0010*/ 	.word	0x00000000
	.align		4
        /*0014*/ 	.word	0xfffffffd
	.align		4
        /*0018*/ 	.word	0x00000000
	.align		4
        /*001c*/ 	.word	0xfffffffc


//--------------------- .text.matmul_kernel       --------------------------
	.section	.text.matmul_kernel,"ax",@progbits
	.align	128
        .global         matmul_kernel
        .type           matmul_kernel,@function
        .size           matmul_kernel,(.L_x_3 - matmul_kernel)
        .other          matmul_kernel,@"STO_CUDA_ENTRY STV_DEFAULT"
matmul_kernel:
.text.matmul_kernel:
[----:B------:R-:W1:Y:S08]  /*0000*/  LDC R1, c[0x0][0x28] ;  /* 0x00000a00ff017b82 */ /* 0x000e700000000800 */
[----:B------:R-:W2:Y:S01]  /*0010*/  LDC.64 R2, c[0x0][0x228] ;  /* 0x00008a00ff027b82 */ /* 0x000ea20000000a00 */
[----:B-1----:R-:W-:Y:S01]  /*0020*/  VIADD R1, R1, 0xffffdaf8 ;  /* 0xffffdaf801017836 */ /* 0x002fe20000000000 */
[----:B------:R-:W1:Y:S01]  /*0030*/  S2R R5, SR_CTAID.X ;  /* 0x0000000000057919 */ /* 0x000e620000002500 */
[----:B------:R-:W-:Y:S01]  /*0040*/  ULDC UR4, c[0x0][0x234] ;  /* 0x00008d0000047ab9 */ /* 0x000fe20000000800 */
[----:B------:R-:W-:Y:S01]  /*0050*/  ULDC.64 UR6, c[0x0][0x218] ;  /* 0x0000860000067ab9 */ /* 0x000fe20000000a00 */
[----:B------:R-:W-:Y:S01]  /*0060*/  ULDC UR8, c[0x0][0x240] ;  /* 0x0000900000087ab9 */ /* 0x000fe20000000800 */
        /* <DEDUP_REMOVED lines=10> */
[----:B--2---:R-:W-:Y:S01]  /*0110*/  IMAD.MOV.U32 R14, RZ, RZ, R3 ;  /* 0x000000ffff0e7224 */ /* 0x004fe200078e0003 */
[----:B------:R2:W-:Y:S01]  /*0120*/  STL.64 [R1+0x18e8], R2 ;  /* 0x0018e80201007387 */ /* 0x0005e20000100a00 */
[----:B------:R-:W-:-:S02]  /*0130*/  IMAD.MOV.U32 R11, RZ, RZ, R2 ;  /* 0x000000ffff0b7224 */ /* 0x000fc400078e0002 */
[----:B------:R-:W-:-:S03]  /*0140*/  VIADD R0, R14, 0x1ff ;  /* 0x000001ff0e007836 */ /* 0x000fc60000000000 */
[----:B------:R-:W-:Y:S02]  /*0150*/  IABS R21, R11 ;  /* 0x0000000b00157213 */ /* 0x000fe40000000000 */
[----:B-1----:R-:W-:Y:S02]  /*0160*/  IABS R8, R5 ;  /* 0x0000000500087213 */ /* 0x002fe40000000000 */
[----:B--2---:R-:W-:-:S04]  /*0170*/  SHF.R.S32.HI R3, RZ, 0x1f, R0 ;  /* 0x0000001fff037819 */ /* 0x004fc80000011400 */
[----:B------:R-:W-:-:S04]  /*0180*/  LEA.HI R3, R3, R0, RZ, 0x9 ;  /* 0x0000000003037211 */ /* 0x000fc800078f48ff */
[----:B------:R-:W-:-:S05]  /*0190*/  SHF.R.S32.HI R3, RZ, 0x9, R3 ;  /* 0x00000009ff037819 */ /* 0x000fca0000011403 */
[----:B------:R-:W-:-:S05]  /*01a0*/  IMAD.SHL.U32 R4, R3, 0x8, RZ ;  /* 0x0000000803047824 */ /* 0x000fca00078e00ff */
[-C--:B------:R-:W-:Y:S02]  /*01b0*/  IABS R7, R4.reuse ;  /* 0x0000000400077213 */ /* 0x080fe40000000000 */
[----:B------:R-:W-:Y:S02]  /*01c0*/  IABS R10, R4 ;  /* 0x00000004000a7213 */ /* 0x000fe40000000000 */
[----:B------:R-:W1:Y:S08]  /*01d0*/  I2F.RP R0, R7 ;  /* 0x0000000700007306 */ /* 0x000e700000209400 */
[----:B-1----:R-:W1:Y:S02]  /*01e0*/  MUFU.RCP R0, R0 ;  /* 0x0000000000007308 */ /* 0x002e640000001000 */
[----:B-1----:R-:W-:-:S02]  /*01f0*/  VIADD R2, R0, 0xffffffe ;  /* 0x0ffffffe00027836 */ /* 0x002fc40000000000 */
[----:B------:R-:W-:-:S04]  /*0200*/  IMAD.MOV R0, RZ, RZ, -R10 ;  /* 0x000000ffff007224 */ /* 0x000fc800078e0a0a */
[----:B------:R1:W2:Y:S02]  /*0210*/  F2I.FTZ.U32.TRUNC.NTZ R3, R2 ;  /* 0x0000000200037305 */ /* 0x0002a4000021f000 */
[----:B-1----:R-:W-:Y:S02]  /*0220*/  IMAD.MOV.U32 R2, RZ, RZ, RZ ;  /* 0x000000ffff027224 */ /* 0x002fe400078e00ff */
[----:B--2---:R-:W-:-:S04]  /*0230*/  IMAD.MOV R6, RZ, RZ, -R3 ;  /* 0x000000ffff067224 */ /* 0x004fc800078e0a03 */
[----:B------:R-:W-:Y:S02]  /*0240*/  IMAD R9, R6, R7, RZ ;  /* 0x0000000706097224 */ /* 0x000fe400078e02ff */
[----:B------:R-:W-:Y:S02]  /*0250*/  IMAD.MOV.U32 R6, RZ, RZ, R8 ;  /* 0x000000ffff067224 */ /* 0x000fe400078e0008 */
[----:B------:R-:W-:-:S06]  /*0260*/  IMAD.HI.U32 R3, R3, R9, R2 ;  /* 0x0000000903037227 */ /* 0x000fcc00078e0002 */
[----:B------:R-:W-:-:S04]  /*0270*/  IMAD.HI.U32 R3, R3, R6, RZ ;  /* 0x0000000603037227 */ /* 0x000fc800078e00ff */
[----:B------:R-:W-:-:S05]  /*0280*/  IMAD R0, R3, R0, R6 ;  /* 0x0000000003007224 */ /* 0x000fca00078e0206 */
[----:B------:R-:W-:-:S13]  /*0290*/  ISETP.GT.U32.AND P1, PT, R7, R0, PT ;  /* 0x000000000700720c */ /* 0x000fda0003f24070 */
[----:B------:R-:W-:Y:S02]  /*02a0*/  @!P1 IMAD.IADD R0, R0, 0x1, -R7 ;  /* 0x0000000100009824 */ /* 0x000fe400078e0a07 */
[----:B------:R-:W-:Y:S01]  /*02b0*/  @!P1 VIADD R3, R3, 0x1 ;  /* 0x0000000103039836 */ /* 0x000fe20000000000 */
[----:B------:R-:W-:Y:S02]  /*02c0*/  ISETP.NE.AND P1, PT, R4, RZ, PT ;  /* 0x000000ff0400720c */ /* 0x000fe40003f25270 */
[----:B------:R-:W-:Y:S02]  /*02d0*/  ISETP.GE.U32.AND P0, PT, R0, R7, PT ;  /* 0x000000070000720c */ /* 0x000fe40003f06070 */
[----:B------:R-:W-:-:S04]  /*02e0*/  LOP3.LUT R0, R5, R4, RZ, 0x3c, !PT ;  /* 0x0000000405007212 */ /* 0x000fc800078e3cff */
[----:B------:R-:W-:Y:S01]  /*02f0*/  ISETP.GE.AND P2, PT, R0, RZ, PT ;  /* 0x000000ff0000720c */ /* 0x000fe20003f46270 */
[----:B------:R-:W-:-:S06]  /*0300*/  VIADD R0, R11, 0xff ;  /* 0x000000ff0b007836 */ /* 0x000fcc0000000000 */
[----:B------:R-:W-:-:S04]  /*0310*/  @P0 VIADD R3, R3, 0x1 ;  /* 0x0000000103030836 */ /* 0x000fc80000000000 */
[----:B------:R-:W-:Y:S01]  /*0320*/  IMAD.MOV.U32 R2, RZ, RZ, R3 ;  /* 0x000000ffff027224 */ /* 0x000fe200078e0003 */
[----:B------:R-:W-:-:S03]  /*0330*/  SHF.R.S32.HI R3, RZ, 0x1f, R0 ;  /* 0x0000001fff037819 */ /* 0x000fc60000011400 */
[----:B------:R-:W-:Y:S01]  /*0340*/  @!P2 IMAD.MOV R2, RZ, RZ, -R2 ;  /* 0x000000ffff02a224 */ /* 0x000fe200078e0a02 */
[----:B------:R-:W-:Y:S02]  /*0350*/  @!P1 LOP3.LUT R2, RZ, R4, RZ, 0x33, !PT ;  /* 0x00000004ff029212 */ /* 0x000fe400078e33ff */
[----:B------:R-:W-:-:S03]  /*0360*/  LEA.HI R3, R3, R0, RZ, 0x8 ;  /* 0x0000000003037211 */ /* 0x000fc600078f40ff */
[----:B------:R-:W-:Y:S02]  /*0370*/  IMAD.SHL.U32 R8, R2, 0x8, RZ ;  /* 0x0000000802087824 */ /* 0x000fe400078e00ff */
[----:B------:R-:W-:-:S03]  /*0380*/  IMAD.MOV R2, RZ, RZ, -R2 ;  /* 0x000000ffff027224 */ /* 0x000fc600078e0a02 */
[----:B------:R-:W-:Y:S01]  /*0390*/  LEA.HI.SX32 R3, R3, -R8, 0x18 ;  /* 0x8000000803037211 */ /* 0x000fe200078fc2ff */
[----:B------:R-:W-:-:S03]  /*03a0*/  IMAD R12, R4, R2, R5 ;  /* 0x00000002040c7224 */ /* 0x000fc600078e0205 */
[----:B------:R-:W-:Y:S02]  /*03b0*/  VIMNMX R13, R3, 0x8, PT ;  /* 0x00000008030d7848 */ /* 0x000fe40003fe0100 */
[----:B------:R-:W-:Y:S02]  /*03c0*/  IABS R9, R12 ;  /* 0x0000000c00097213 */ /* 0x000fe40000000000 */
[-C--:B------:R-:W-:Y:S02]  /*03d0*/  IABS R7, R13.reuse ;  /* 0x0000000d00077213 */ /* 0x080fe40000000000 */
[----:B------:R-:W-:Y:S02]  /*03e0*/  IABS R4, R13 ;  /* 0x0000000d00047213 */ /* 0x000fe40000000000 */
[----:B------:R-:W1:Y:S08]  /*03f0*/  I2F.RP R0, R7 ;  /* 0x0000000700007306 */ /* 0x000e700000209400 */
[----:B-1----:R-:W1:Y:S02]  /*0400*/  MUFU.RCP R0, R0 ;  /* 0x0000000000007308 */ /* 0x002e640000001000 */
[----:B-1----:R-:W-:-:S02]  /*0410*/  VIADD R3, R0, 0xffffffe ;  /* 0x0ffffffe00037836 */ /* 0x002fc40000000000 */
[----:B------:R-:W-:Y:S01]  /*0420*/  IMAD.MOV R0, RZ, RZ, -R4 ;  /* 0x000000ffff007224 */ /* 0x000fe200078e0a04 */
[----:B------:R-:W-:Y:S02]  /*0430*/  IABS R4, R14 ;  /* 0x0000000e00047213 */ /* 0x000fe40000000000 */
[----:B------:R-:W1:Y:S01]  /*0440*/  S2R R14, SR_TID.X ;  /* 0x00000000000e7919 */ /* 0x000e620000002100 */
[----:B------:R-:W2:Y:S02]  /*0450*/  F2I.FTZ.U32.TRUNC.NTZ R3, R3 ;  /* 0x0000000300037305 */ /* 0x000ea4000021f000 */
[----:B--2---:R-:W-:-:S04]  /*0460*/  IMAD.MOV R6, RZ, RZ, -R3 ;  /* 0x000000ffff067224 */ /* 0x004fc800078e0a03 */
[----:B------:R-:W-:Y:S02]  /*0470*/  IMAD.MOV.U32 R2, RZ, RZ, R6 ;  /* 0x000000ffff027224 */ /* 0x000fe400078e0006 */
[----:B------:R-:W2:Y:S02]  /*0480*/  I2F.RP R6, R4 ;  /* 0x0000000400067306 */ /* 0x000ea40000209400 */
[----:B------:R-:W-:Y:S02]  /*0490*/  IMAD R5, R2, R7, RZ ;  /* 0x0000000702057224 */ /* 0x000fe400078e02ff */
[----:B------:R-:W-:-:S04]  /*04a0*/  IMAD.MOV.U32 R2, RZ, RZ, RZ ;  /* 0x000000ffff027224 */ /* 0x000fc800078e00ff */
[----:B------:R-:W-:Y:S02]  /*04b0*/  IMAD.HI.U32 R2, R3, R5, R2 ;  /* 0x0000000503027227 */ /* 0x000fe400078e0002 */
[----:B------:R-:W3:Y:S04]  /*04c0*/  I2F.RP R5, R21 ;  /* 0x0000001500057306 */ /* 0x000ee80000209400 */
[----:B------:R-:W-:-:S04]  /*04d0*/  IMAD.HI.U32 R2, R2, R9, RZ ;  /* 0x0000000902027227 */ /* 0x000fc800078e00ff */
[----:B------:R-:W-:Y:S01]  /*04e0*/  IMAD R0, R2, R0, R9 ;  /* 0x0000000002007224 */ /* 0x000fe200078e0209 */
[----:B--2---:R-:W2:Y:S01]  /*04f0*/  MUFU.RCP R6, R6 ;  /* 0x0000000600067308 */ /* 0x004ea20000001000 */
[----:B-1----:R-:W-:-:S03]  /*0500*/  SHF.R.U32.HI R9, RZ, 0x6, R14 ;  /* 0x00000006ff097819 */ /* 0x002fc6000001160e */
[----:B------:R-:W-:-:S04]  /*0510*/  ISETP.GT.U32.AND P1, PT, R7, R0, PT ;  /* 0x000000000700720c */ /* 0x000fc80003f24070 */
[----:B---3--:R-:W1:Y:S09]  /*0520*/  MUFU.RCP R5, R5 ;  /* 0x0000000500057308 */ /* 0x008e720000001000 */
[----:B------:R-:W-:Y:S02]  /*0530*/  @!P1 IMAD.IADD R0, R0, 0x1, -R7 ;  /* 0x0000000100009824 */ /* 0x000fe400078e0a07 */
[----:B------:R-:W-:Y:S01]  /*0540*/  @!P1 VIADD R2, R2, 0x1 ;  /* 0x0000000102029836 */ /* 0x000fe20000000000 */
[----:B------:R-:W-:Y:S01]  /*0550*/  ISETP.NE.AND P1, PT, R13, RZ, PT ;  /* 0x000000ff0d00720c */ /* 0x000fe20003f25270 */
[----:B--2---:R-:W-:Y:S01]  /*0560*/  VIADD R3, R6, 0xffffffe ;  /* 0x0ffffffe06037836 */ /* 0x004fe20000000000 */
[----:B------:R-:W-:-:S02]  /*0570*/  ISETP.GE.U32.AND P0, PT, R0, R7, PT ;  /* 0x000000070000720c */ /* 0x000fc40003f06070 */
[----:B------:R-:W-:Y:S01]  /*0580*/  LOP3.LUT R0, R12, R13, RZ, 0x3c, !PT ;  /* 0x0000000d0c007212 */ /* 0x000fe200078e3cff */
[----:B-1----:R-:W-:Y:S02]  /*0590*/  VIADD R10, R5, 0xffffffe ;  /* 0x0ffffffe050a7836 */ /* 0x002fe40000000000 */
[----:B------:R-:W1:Y:S01]  /*05a0*/  F2I.FTZ.U32.TRUNC.NTZ R3, R3 ;  /* 0x0000000300037305 */ /* 0x000e62000021f000 */
[----:B------:R-:W-:Y:S01]  /*05b0*/  ISETP.GE.AND P2, PT, R0, RZ, PT ;  /* 0x000000ff0000720c */ /* 0x000fe20003f46270 */
[----:B------:R-:W-:-:S06]  /*05c0*/  IMAD.SHL.U32 R5, R14, 0x4, RZ ;  /* 0x000000040e057824 */ /* 0x000fcc00078e00ff */
[----:B------:R-:W-:Y:S01]  /*05d0*/  @P0 VIADD R2, R2, 0x1 ;  /* 0x0000000102020836 */ /* 0x000fe20000000000 */
[----:B------:R2:W3:Y:S03]  /*05e0*/  F2I.FTZ.U32.TRUNC.NTZ R11, R10 ;  /* 0x0000000a000b7305 */ /* 0x0004e6000021f000 */
[----:B------:R-:W-:Y:S01]  /*05f0*/  IMAD.MOV.U32 R7, RZ, RZ, R2 ;  /* 0x000000ffff077224 */ /* 0x000fe200078e0002 */
[----:B------:R-:W-:-:S03]  /*0600*/  SHF.R.S32.HI R2, RZ, 0x6, R14 ;  /* 0x00000006ff027819 */ /* 0x000fc6000001140e */
[----:B------:R-:W-:Y:S01]  /*0610*/  @!P2 IMAD.MOV R7, RZ, RZ, -R7 ;  /* 0x000000ffff07a224 */ /* 0x000fe200078e0a07 */
[----:B------:R-:W-:Y:S01]  /*0620*/  @!P1 LOP3.LUT R7, RZ, R13, RZ, 0x33, !PT ;  /* 0x0000000dff079212 */ /* 0x000fe200078e33ff */
[----:B--2---:R-:W-:Y:S01]  /*0630*/  IMAD.MOV.U32 R10, RZ, RZ, RZ ;  /* 0x000000ffff0a7224 */ /* 0x004fe200078e00ff */
[----:B------:R-:W-:-:S03]  /*0640*/  SGXT R2, R2, 0x1 ;  /* 0x000000010202781a */ /* 0x000fc60000000200 */
[----:B------:R-:W-:Y:S01]  /*0650*/  IMAD.MOV R0, RZ, RZ, -R7 ;  /* 0x000000ffff007224 */ /* 0x000fe200078e0a07 */
[----:B------:R-:W-:Y:S01]  /*0660*/  LOP3.LUT R6, R2, 0x90, RZ, 0xc0, !PT ;  /* 0x0000009002067812 */ /* 0x000fe200078ec0ff */
[----:B------:R-:W-:Y:S01]  /*0670*/  IMAD.SHL.U32 R7, R7, 0x200, RZ ;  /* 0x0000020007077824 */ /* 0x000fe200078e00ff */
[----:B------:R-:W-:Y:S01]  /*0680*/  SGXT.U32 R2, R9, 0x1 ;  /* 0x000000010902781a */ /* 0x000fe20000000000 */
[----:B------:R-:W-:Y:S01]  /*0690*/  IMAD R0, R13, R0, R12 ;  /* 0x000000000d007224 */ /* 0x000fe200078e020c */
[----:B------:R-:W-:Y:S01]  /*06a0*/  LOP3.LUT R12, R6, 0x7c, R5, 0x78, !PT ;  /* 0x0000007c060c7812 */ /* 0x000fe200078e7805 */
[----:B-1----:R-:W-:Y:S01]  /*06b0*/  IMAD.MOV R9, RZ, RZ, -R3 ;  /* 0x000000ffff097224 */ /* 0x002fe200078e0a03 */
[----:B------:R-:W-:Y:S01]  /*06c0*/  LOP3.LUT R5, R7, R2, RZ, 0xfc, !PT ;  /* 0x0000000207057212 */ /* 0x000fe200078efcff */
[----:B------:R-:W-:Y:S02]  /*06d0*/  IMAD.IADD R0, R8, 0x1, R0 ;  /* 0x0000000108007824 */ /* 0x000fe400078e0200 */
[----:B------:R1:W-:Y:S01]  /*06e0*/  STL [R1+0x5c], R12 ;  /* 0x00005c0c01007387 */ /* 0x0003e20000100800 */
[----:B---3--:R-:W-:Y:S01]  /*06f0*/  IMAD.MOV R6, RZ, RZ, -R11 ;  /* 0x000000ffff067224 */ /* 0x008fe200078e0a0b */
[----:B------:R-:W-:Y:S01]  /*0700*/  LOP3.LUT R16, R5, 0x2, RZ, 0xfc, !PT ;  /* 0x0000000205107812 */ /* 0x000fe200078efcff */
[----:B------:R-:W-:Y:S01]  /*0710*/  IMAD R9, R9, R4, RZ ;  /* 0x0000000409097224 */ /* 0x000fe200078e02ff */
[C---:B------:R-:W-:Y:S01]  /*0720*/  LOP3.LUT R18, R5.reuse, 0x4, RZ, 0xfc, !PT ;  /* 0x0000000405127812 */ /* 0x040fe200078efcff */
[----:B------:R-:W-:Y:S01]  /*0730*/  IMAD.MOV.U32 R2, RZ, RZ, RZ ;  /* 0x000000ffff027224 */ /* 0x000fe200078e00ff */
[----:B------:R-:W-:Y:S01]  /*0740*/  LOP3.LUT R20, R5, 0x6, RZ, 0xfc, !PT ;  /* 0x0000000605147812 */ /* 0x000fe200078efcff */
[----:B------:R-:W-:Y:S01]  /*0750*/  IMAD R13, R6, R21, RZ ;  /* 0x00000015060d7224 */ /* 0x000fe200078e02ff */
[----:B------:R-:W-:Y:S01]  /*0760*/  IABS R15, R18 ;  /* 0x00000012000f7213 */ /* 0x000fe20000000000 */
[----:B------:R-:W-:Y:S01]  /*0770*/  IMAD.HI.U32 R3, R3, R9, R2 ;  /* 0x0000000903037227 */ /* 0x000fe200078e0002 */
[----:B-1----:R-:W-:Y:S01]  /*0780*/  LOP3.LUT R12, R14, 0x7f, RZ, 0xc0, !PT ;  /* 0x0000007f0e0c7812 */ /* 0x002fe200078ec0ff */
[----:B------:R-:W-:Y:S01]  /*0790*/  STL [R1+0x1c78], R7 ;  /* 0x001c780701007387 */ /* 0x000fe20000100800 */
[----:B------:R-:W-:Y:S01]  /*07a0*/  LOP3.LUT R14, R5, 0x1fe, RZ, 0xfc, !PT ;  /* 0x000001fe050e7812 */ /* 0x000fe200078efcff */
[----:B------:R-:W-:Y:S01]  /*07b0*/  IMAD.HI.U32 R10, R11, R13, R10 ;  /* 0x0000000d0b0a7227 */ /* 0x000fe200078e000a */
[----:B------:R-:W-:-:S02]  /*07c0*/  IABS R13, R5 ;  /* 0x00000005000d7213 */ /* 0x000fc40000000000 */
[----:B------:R-:W-:Y:S01]  /*07d0*/  IABS R19, R14 ;  /* 0x0000000e00137213 */ /* 0x000fe20000000000 */
[----:B------:R-:W-:Y:S01]  /*07e0*/  IMAD R8, R0, 0x100, R12 ;  /* 0x0000010000087824 */ /* 0x000fe200078e020c */
[----:B------:R-:W-:Y:S01]  /*07f0*/  ISETP.GE.AND P2, PT, R14, RZ, PT ;  /* 0x000000ff0e00720c */ /* 0x000fe20003f46270 */
[C---:B------:R-:W-:Y:S01]  /*0800*/  IMAD.HI.U32 R6, R3.reuse, R13, RZ ;  /* 0x0000000d03067227 */ /* 0x040fe200078e00ff */
[----:B------:R-:W-:Y:S02]  /*0810*/  IABS R14, R16 ;  /* 0x00000010000e7213 */ /* 0x000fe40000000000 */
[----:B------:R-:W-:Y:S01]  /*0820*/  IABS R0, R8 ;  /* 0x0000000800007213 */ /* 0x000fe20000000000 */
[----:B------:R-:W-:Y:S01]  /*0830*/  IMAD.HI.U32 R2, R3, R19, RZ ;  /* 0x0000001303027227 */ /* 0x000fe200078e00ff */
[----:B------:R-:W-:Y:S01]  /*0840*/  IABS R17, R20 ;  /* 0x0000001400117213 */ /* 0x000fe20000000000 */
[----:B------:R-:W-:Y:S01]  /*0850*/  STL [R1+0x1ca0], R8 ;  /* 0x001ca00801007387 */ /* 0x000fe20000100800 */
[----:B------:R-:W-:Y:S01]  /*0860*/  ISETP.GE.AND P0, PT, R16, RZ, PT ;  /* 0x000000ff1000720c */ /* 0x000fe20003f06270 */
[----:B------:R-:W-:Y:S01]  /*0870*/  IMAD.MOV.U32 R11, RZ, RZ, R0 ;  /* 0x000000ffff0b7224 */ /* 0x000fe200078e0000 */
[C---:B------:R-:W-:Y:S01]  /*0880*/  LOP3.LUT R16, R5.reuse, 0x8, RZ, 0xfc, !PT ;  /* 0x0000000805107812 */ /* 0x040fe200078efcff */
[----:B------:R-:W-:Y:S01]  /*0890*/  VIADD R9, R8, 0x80 ;  /* 0x0000008008097836 */ /* 0x000fe20000000000 */
[C---:B------:R-:W-:Y:S01]  /*08a0*/  LOP3.LUT R23, R5.reuse, 0x1e, RZ, 0xfc, !PT ;  /* 0x0000001e05177812 */ /* 0x040fe200078efcff */
[----:B------:R-:W-:Y:S01]  /*08b0*/  IMAD.HI.U32 R0, R10, R11, RZ ;  /* 0x0000000b0a007227 */ /* 0x000fe200078e00ff */
[----:B------:R-:W-:-:S02]  /*08c0*/  LOP3.LUT R22, R5, 0x1c, RZ, 0xfc, !PT ;  /* 0x0000001c05167812 */ /* 0x000fc400078efcff */
[----:B------:R-:W-:Y:S01]  /*08d0*/  IABS R12, R9 ;  /* 0x00000009000c7213 */ /* 0x000fe20000000000 */
[----:B------:R-:W-:Y:S01]  /*08e0*/  IMAD.MOV R2, RZ, RZ, -R2 ;  /* 0x000000ffff027224 */ /* 0x000fe200078e0a02 */
[----:B------:R-:W-:Y:S01]  /*08f0*/  STL [R1+0x1c9c], R9 ;  /* 0x001c9c0901007387 */ /* 0x000fe20000100800 */
[----:B------:R-:W-:Y:S01]  /*0900*/  IMAD.MOV R0, RZ, RZ, -R0 ;  /* 0x000000ffff007224 */ /* 0x000fe200078e0a00 */
[C---:B------:R-:W-:Y:S01]  /*0910*/  LOP3.LUT R24, R5.reuse, 0x2a, RZ, 0xfc, !PT ;  /* 0x0000002a05187812 */ /* 0x040fe200078efcff */
[C---:B------:R-:W-:Y:S01]  /*0920*/  IMAD R19, R4.reuse, R2, R19 ;  /* 0x0000000204137224 */ /* 0x040fe200078e0213 */
[----:B------:R-:W-:Y:S01]  /*0930*/  LOP3.LUT R25, R5, 0x2c, RZ, 0xfc, !PT ;  /* 0x0000002c05197812 */ /* 0x000fe200078efcff */
[----:B------:R-:W-:Y:S01]  /*0940*/  IMAD R2, R21, R0, R11 ;  /* 0x0000000015027224 */ /* 0x000fe200078e020b */
[----:B------:R-:W-:Y:S01]  /*0950*/  LOP3.LUT R31, R5, 0x2e, RZ, 0xfc, !PT ;  /* 0x0000002e051f7812 */ /* 0x000fe200078efcff */
[----:B------:R-:W-:Y:S01]  /*0960*/  IMAD.MOV R11, RZ, RZ, -R6 ;  /* 0x000000ffff0b7224 */ /* 0x000fe200078e0a06 */
[----:B------:R-:W-:Y:S01]  /*0970*/  ISETP.GT.U32.AND P5, PT, R4, R19, PT ;  /* 0x000000130400720c */ /* 0x000fe20003fa4070 */
[----:B------:R-:W-:Y:S01]  /*0980*/  IMAD.HI.U32 R10, R10, R12, RZ ;  /* 0x0000000c0a0a7227 */ /* 0x000fe200078e00ff */
[----:B------:R-:W-:-:S02]  /*0990*/  ISETP.GT.U32.AND P3, PT, R21, R2, PT ;  /* 0x000000021500720c */ /* 0x000fc40003f64070 */
[C---:B------:R-:W-:Y:S01]  /*09a0*/  LOP3.LUT R32, R5.reuse, 0x30, RZ, 0xfc, !PT ;  /* 0x0000003005207812 */ /* 0x040fe200078efcff */
[C---:B------:R-:W-:Y:S01]  /*09b0*/  IMAD R11, R4.reuse, R11, R13 ;  /* 0x0000000b040b7224 */ /* 0x040fe200078e020d */
[----:B------:R-:W-:Y:S01]  /*09c0*/  LOP3.LUT R33, R5, 0x32, RZ, 0xfc, !PT ;  /* 0x0000003205217812 */ /* 0x000fe200078efcff */
[----:B------:R-:W-:Y:S01]  /*09d0*/  IMAD.MOV R10, RZ, RZ, -R10 ;  /* 0x000000ffff0a7224 */ /* 0x000fe200078e0a0a */
[----:B------:R-:W-:Y:S01]  /*09e0*/  IABS R26, R32 ;  /* 0x00000020001a7213 */ /* 0x000fe20000000000 */
[----:B------:R-:W-:Y:S01]  /*09f0*/  IMAD.HI.U32 R6, R3, R14, RZ ;  /* 0x0000000e03067227 */ /* 0x000fe200078e00ff */
[----:B------:R-:W-:Y:S02]  /*0a00*/  ISETP.GT.U32.AND P1, PT, R4, R11, PT ;  /* 0x0000000b0400720c */ /* 0x000fe40003f24070 */
[----:B------:R-:W-:Y:S01]  /*0a10*/  IABS R28, R33 ;  /* 0x00000021001c7213 */ /* 0x000fe20000000000 */
[----:B------:R-:W-:Y:S01]  /*0a20*/  IMAD R0, R21, R10, R12 ;  /* 0x0000000a15007224 */ /* 0x000fe200078e020c */
[----:B------:R-:W-:Y:S01]  /*0a30*/  IABS R12, R16 ;  /* 0x00000010000c7213 */ /* 0x000fe20000000000 */
[----:B------:R-:W-:Y:S01]  /*0a40*/  IMAD.MOV R13, RZ, RZ, -R6 ;  /* 0x000000ffff0d7224 */ /* 0x000fe200078e0a06 */
[----:B------:R-:W-:Y:S01]  /*0a50*/  LOP3.LUT R35, R5, 0x36, RZ, 0xfc, !PT ;  /* 0x0000003605237812 */ /* 0x000fe200078efcff */
[----:B------:R-:W-:Y:S01]  /*0a60*/  IMAD.HI.U32 R6, R3, R15, RZ ;  /* 0x0000000f03067227 */ /* 0x000fe200078e00ff */
[----:B------:R-:W-:-:S02]  /*0a70*/  ISETP.GT.U32.AND P4, PT, R21, R0, PT ;  /* 0x000000001500720c */ /* 0x000fc40003f84070 */
[----:B------:R-:W-:Y:S01]  /*0a80*/  IABS R30, R35 ;  /* 0x00000023001e7213 */ /* 0x000fe20000000000 */
[--C-:B------:R-:W-:Y:S01]  /*0a90*/  @!P5 IMAD.IADD R19, R19, 0x1, -R4.reuse ;  /* 0x000000011313d824 */ /* 0x100fe200078e0a04 */
[----:B------:R-:W-:Y:S01]  /*0aa0*/  LOP3.LUT R34, R5, 0x34, RZ, 0xfc, !PT ;  /* 0x0000003405227812 */ /* 0x000fe200078efcff */
[----:B------:R-:W-:Y:S01]  /*0ab0*/  @!P1 IMAD.IADD R11, R11, 0x1, -R4 ;  /* 0x000000010b0b9824 */ /* 0x000fe200078e0a04 */
[----:B------:R-:W-:Y:S01]  /*0ac0*/  LOP3.LUT R37, R5, 0x3a, RZ, 0xfc, !PT ;  /* 0x0000003a05257812 */ /* 0x000fe200078efcff */
[----:B------:R-:W-:Y:S01]  /*0ad0*/  IMAD.MOV R10, RZ, RZ, -R6 ;  /* 0x000000ffff0a7224 */ /* 0x000fe200078e0a06 */
[C---:B------:R-:W-:Y:S01]  /*0ae0*/  ISETP.GT.U32.AND P1, PT, R4.reuse, R19, PT ;  /* 0x000000130400720c */ /* 0x040fe20003f24070 */
[----:B------:R-:W-:Y:S01]  /*0af0*/  IMAD.HI.U32 R6, R3, R17, RZ ;  /* 0x0000001103067227 */ /* 0x000fe200078e00ff */
[----:B------:R-:W-:Y:S02]  /*0b00*/  ISETP.GT.U32.AND P5, PT, R4, R11, PT ;  /* 0x0000000b0400720c */ /* 0x000fe40003fa4070 */
[----:B------:R-:W-:Y:S01]  /*0b10*/  IABS R29, R34 ;  /* 0x00000022001d7213 */ /* 0x000fe20000000000 */
[--C-:B------:R-:W-:Y:S01]  /*0b20*/  @!P4 IMAD.IADD R0, R0, 0x1, -R21.reuse ;  /* 0x000000010000c824 */ /* 0x100fe200078e0a15 */
[C---:B------:R-:W-:Y:S01]  /*0b30*/  LOP3.LUT R36, R5.reuse, 0x38, RZ, 0xfc, !PT ;  /* 0x0000003805247812 */ /* 0x040fe200078efcff */
[----:B------:R-:W-:Y:S01]  /*0b40*/  @!P3 IMAD.IADD R2, R2, 0x1, -R21 ;  /* 0x000000010202b824 */ /* 0x000fe200078e0a15 */
[----:B------:R-:W-:Y:S01]  /*0b50*/  LOP3.LUT R41, R5, 0x4a, RZ, 0xfc, !PT ;  /* 0x0000004a05297812 */ /* 0x000fe200078efcff */
[----:B------:R-:W-:Y:S01]  /*0b60*/  IMAD.MOV R6, RZ, RZ, -R6 ;  /* 0x000000ffff067224 */ /* 0x000fe200078e0a06 */
[C---:B------:R-:W-:Y:S01]  /*0b70*/  ISETP.GT.U32.AND P3, PT, R21.reuse, R0, PT ;  /* 0x000000001500720c */ /* 0x040fe20003f64070 */
[C---:B------:R-:W-:Y:S01]  /*0b80*/  IMAD R13, R4.reuse, R13, R14 ;  /* 0x0000000d040d7224 */ /* 0x040fe200078e020e */
[----:B------:R-:W-:Y:S01]  /*0b90*/  ISETP.GT.U32.AND P4, PT, R21, R2, PT ;  /* 0x000000021500720c */ /* 0x000fe20003f84070 */
[C---:B------:R-:W-:Y:S01]  /*0ba0*/  IMAD R17, R4.reuse, R6, R17 ;  /* 0x0000000604117224 */ /* 0x040fe200078e0211 */
[----:B------:R-:W-:Y:S01]  /*0bb0*/  LOP3.LUT R42, R5, 0x4c, RZ, 0xfc, !PT ;  /* 0x0000004c052a7812 */ /* 0x000fe200078efcff */
[--C-:B------:R-:W-:Y:S01]  /*0bc0*/  @!P5 IMAD.IADD R11, R11, 0x1, -R4.reuse ;  /* 0x000000010b0bd824 */ /* 0x100fe200078e0a04 */
[C---:B------:R-:W-:Y:S01]  /*0bd0*/  ISETP.GT.U32.AND P6, PT, R4.reuse, R13, PT ;  /* 0x0000000d0400720c */ /* 0x040fe20003fc4070 */
[C---:B------:R-:W-:Y:S01]  /*0be0*/  IMAD R15, R4.reuse, R10, R15 ;  /* 0x0000000a040f7224 */ /* 0x040fe200078e020f */
[----:B------:R-:W-:Y:S01]  /*0bf0*/  ISETP.GT.U32.AND P5, PT, R4, R17, PT ;  /* 0x000000110400720c */ /* 0x000fe20003fa4070 */
[----:B------:R-:W-:Y:S01]  /*0c00*/  @!P1 IMAD.IADD R19, R19, 0x1, -R4 ;  /* 0x0000000113139824 */ /* 0x000fe200078e0a04 */
[----:B------:R-:W-:Y:S01]  /*0c10*/  ISETP.GE.AND P1, PT, R20, RZ, PT ;  /* 0x000000ff1400720c */ /* 0x000fe20003f26270 */
[----:B------:R-:W-:Y:S01]  /*0c20*/  IMAD.HI.U32 R10, R3, R12, RZ ;  /* 0x0000000c030a7227 */ /* 0x000fe200078e00ff */
[----:B------:R-:W-:-:S02]  /*0c30*/  LOP3.LUT R20, R5, 0xc, RZ, 0xfc, !PT ;  /* 0x0000000c05147812 */ /* 0x000fc400078efcff */
[----:B------:R-:W-:Y:S01]  /*0c40*/  IABS R38, R41 ;  /* 0x0000002900267213 */ /* 0x000fe20000000000 */
[--C-:B------:R-:W-:Y:S01]  /*0c50*/  @!P3 IMAD.IADD R0, R0, 0x1, -R21.reuse ;  /* 0x000000010000b824 */ /* 0x100fe200078e0a15 */
[----:B------:R-:W-:Y:S01]  /*0c60*/  ISETP.GT.U32.AND P3, PT, R4, R15, PT ;  /* 0x0000000f0400720c */ /* 0x000fe20003f64070 */
[----:B------:R-:W-:Y:S01]  /*0c70*/  @!P4 IMAD.IADD R2, R2, 0x1, -R21 ;  /* 0x000000010202c824 */ /* 0x000fe200078e0a15 */
[----:B------:R-:W-:Y:S01]  /*0c80*/  ISETP.GE.AND P4, PT, R18, RZ, PT ;  /* 0x000000ff1200720c */ /* 0x000fe20003f86270 */
[--C-:B------:R-:W-:Y:S01]  /*0c90*/  @!P6 IMAD.IADD R13, R13, 0x1, -R4.reuse ;  /* 0x000000010d0de824 */ /* 0x100fe200078e0a04 */
[----:B------:R-:W-:Y:S01]  /*0ca0*/  LOP3.LUT R18, R5, 0xa, RZ, 0xfc, !PT ;  /* 0x0000000a05127812 */ /* 0x000fe200078efcff */
[----:B------:R-:W-:Y:S01]  /*0cb0*/  @!P5 IMAD.IADD R17, R17, 0x1, -R4 ;  /* 0x000000011111d824 */ /* 0x000fe200078e0a04 */
[----:B------:R-:W-:Y:S01]  /*0cc0*/  STL [R1+0x1ca4], R2 ;  /* 0x001ca40201007387 */ /* 0x000fe20000100800 */
[----:B------:R-:W-:Y:S01]  /*0cd0*/  IMAD.MOV.U32 R6, RZ, RZ, R19 ;  /* 0x000000ffff067224 */ /* 0x000fe200078e0013 */
[----:B------:R-:W-:Y:S01]  /*0ce0*/  IABS R14, R18 ;  /* 0x00000012000e7213 */ /* 0x000fe20000000000 */
[----:B------:R-:W-:Y:S01]  /*0cf0*/  IMAD.MOV R19, RZ, RZ, -R10 ;  /* 0x000000ffff137224 */ /* 0x000fe200078e0a0a */
[----:B------:R-:W-:Y:S01]  /*0d00*/  ISETP.GT.U32.AND P5, PT, R4, R17, PT ;  /* 0x000000110400720c */ /* 0x000fe20003fa4070 */
[----:B------:R1:W-:Y:S01]  /*0d10*/  STL [R1+0x1c98], R0 ;  /* 0x001c980001007387 */ /* 0x0003e20000100800 */
[----:B------:R-:W-:Y:S01]  /*0d20*/  @!P2 IMAD.MOV R6, RZ, RZ, -R6 ;  /* 0x000000ffff06a224 */ /* 0x000fe200078e0a06 */
[----:B------:R-:W-:Y:S01]  /*0d30*/  ISETP.GE.AND P6, PT, R5, RZ, PT ;  /* 0x000000ff0500720c */ /* 0x000fe20003fc6270 */
[----:B------:R-:W-:Y:S01]  /*0d40*/  IMAD.HI.U32 R10, R3, R14, RZ ;  /* 0x0000000e030a7227 */ /* 0x000fe200078e00ff */
[----:B------:R-:W-:-:S02]  /*0d50*/  LOP3.LUT R21, R5, 0x10, RZ, 0xfc, !PT ;  /* 0x0000001005157812 */ /* 0x000fc400078efcff */
[----:B------:R-:W-:Y:S01]  /*0d60*/  STL [R1+0x1ca8], R6 ;  /* 0x001ca80601007387 */ /* 0x000fe20000100800 */
[----:B------:R-:W-:Y:S01]  /*0d70*/  @!P3 IMAD.IADD R15, R15, 0x1, -R4 ;  /* 0x000000010f0fb824 */ /* 0x000fe200078e0a04 */
[C---:B------:R-:W-:Y:S01]  /*0d80*/  ISETP.GT.U32.AND P3, PT, R4.reuse, R13, PT ;  /* 0x0000000d0400720c */ /* 0x040fe20003f64070 */
[C---:B------:R-:W-:Y:S01]  /*0d90*/  IMAD R19, R4.reuse, R19, R12 ;  /* 0x0000001304137224 */ /* 0x040fe200078e020c */
[----:B------:R-:W-:Y:S01]  /*0da0*/  IABS R12, R20 ;  /* 0x00000014000c7213 */ /* 0x000fe20000000000 */
[----:B-1----:R-:W-:Y:S01]  /*0db0*/  IMAD.MOV.U32 R0, RZ, RZ, R11 ;  /* 0x000000ffff007224 */ /* 0x002fe200078e000b */
[C---:B------:R-:W-:Y:S01]  /*0dc0*/  ISETP.GT.U32.AND P2, PT, R4.reuse, R15, PT ;  /* 0x0000000f0400720c */ /* 0x040fe20003f44070 */
[----:B------:R-:W-:Y:S01]  /*0dd0*/  IMAD.MOV R11, RZ, RZ, -R10 ;  /* 0x000000ffff0b7224 */ /* 0x000fe200078e0a0a */
[----:B------:R-:W-:Y:S01]  /*0de0*/  IABS R39, R42 ;  /* 0x0000002a00277213 */ /* 0x000fe20000000000 */
[----:B------:R-:W-:Y:S01]  /*0df0*/  @!P5 IMAD.IADD R17, R17, 0x1, -R4 ;  /* 0x000000011111d824 */ /* 0x000fe200078e0a04 */
[C---:B------:R-:W-:Y:S01]  /*0e00*/  LOP3.LUT R40, R5.reuse, 0x48, RZ, 0xfc, !PT ;  /* 0x0000004805287812 */ /* 0x040fe200078efcff */
[----:B------:R-:W-:Y:S01]  /*0e10*/  IMAD R11, R4, R11, R14 ;  /* 0x0000000b040b7224 */ /* 0x000fe200078e020e */
[----:B------:R-:W-:Y:S01]  /*0e20*/  LOP3.LUT R45, R5, 0x52, RZ, 0xfc, !PT ;  /* 0x00000052052d7812 */ /* 0x000fe200078efcff */
[----:B------:R-:W-:Y:S01]  /*0e30*/  IMAD.HI.U32 R10, R3, R12, RZ ;  /* 0x0000000c030a7227 */ /* 0x000fe200078e00ff */
[----:B------:R-:W-:-:S02]  /*0e40*/  LOP3.LUT R46, R5, 0x54, RZ, 0xfc, !PT ;  /* 0x00000054052e7812 */ /* 0x000fc400078efcff */
[C---:B------:R-:W-:Y:S01]  /*0e50*/  ISETP.GT.U32.AND P5, PT, R4.reuse, R11, PT ;  /* 0x0000000b0400720c */ /* 0x040fe20003fa4070 */
[--C-:B------:R-:W-:Y:S01]  /*0e60*/  @!P3 IMAD.IADD R13, R13, 0x1, -R4.reuse ;  /* 0x000000010d0db824 */ /* 0x100fe200078e0a04 */
[----:B------:R-:W-:Y:S01]  /*0e70*/  ISETP.GT.U32.AND P3, PT, R4, R19, PT ;  /* 0x000000130400720c */ /* 0x000fe20003f64070 */
[----:B------:R-:W-:Y:S01]  /*0e80*/  @!P2 IMAD.IADD R15, R15, 0x1, -R4 ;  /* 0x000000010f0fa824 */ /* 0x000fe200078e0a04 */
[----:B------:R-:W-:Y:S01]  /*0e90*/  ISETP.GE.AND P2, PT, R18, RZ, PT ;  /* 0x000000ff1200720c */ /* 0x000fe20003f46270 */
[----:B------:R-:W-:Y:S01]  /*0ea0*/  IMAD.MOV.U32 R7, RZ, RZ, R13 ;  /* 0x000000ffff077224 */ /* 0x000fe200078e000d */
[C---:B------:R-:W-:Y:S01]  /*0eb0*/  LOP3.LUT R18, R5.reuse, 0xe, RZ, 0xfc, !PT ;  /* 0x0000000e05127812 */ /* 0x040fe200078efcff */
[----:B------:R-:W-:Y:S01]  /*0ec0*/  IMAD.MOV R13, RZ, RZ, -R10 ;  /* 0x000000ffff0d7224 */ /* 0x000fe200078e0a0a */
[----:B------:R-:W-:Y:S01]  /*0ed0*/  LOP3.LUT R47, R5, 0x56, RZ, 0xfc, !PT ;  /* 0x00000056052f7812 */ /* 0x000fe200078efcff */
[----:B------:R-:W-:Y:S01]  /*0ee0*/  IMAD.MOV.U32 R2, RZ, RZ, R15 ;  /* 0x000000ffff027224 */ /* 0x000fe200078e000f */
[----:B------:R-:W-:Y:S01]  /*0ef0*/  IABS R14, R18 ;  /* 0x00000012000e7213 */ /* 0x000fe20000000000 */
[----:B------:R-:W-:Y:S01]  /*0f00*/  IMAD R13, R4, R13, R12 ;  /* 0x0000000d040d7224 */ /* 0x000fe200078e020c */
[----:B------:R-:W-:Y:S01]  /*0f10*/  IABS R43, R46 ;  /* 0x0000002e002b7213 */ /* 0x000fe20000000000 */
[--C-:B------:R-:W-:Y:S01]  /*0f20*/  @!P5 IMAD.IADD R11, R11, 0x1, -R4.reuse ;  /* 0x000000010b0bd824 */ /* 0x100fe200078e0a04 */
[----:B------:R-:W-:Y:S01]  /*0f30*/  IABS R44, R47 ;  /* 0x0000002f002c7213 */ /* 0x000fe20000000000 */
[----:B------:R-:W-:Y:S01]  /*0f40*/  @!P3 IMAD.IADD R19, R19, 0x1, -R4 ;  /* 0x000000011313b824 */ /* 0x000fe200078e0a04 */
[----:B------:R-:W-:Y:S01]  /*0f50*/  ISETP.GE.AND P3, PT, R20, RZ, PT ;  /* 0x000000ff1400720c */ /* 0x000fe20003f66270 */
[----:B------:R-:W-:Y:S01]  /*0f60*/  IMAD.HI.U32 R10, R3, R14, RZ ;  /* 0x0000000e030a7227 */ /* 0x000fe200078e00ff */
[----:B------:R-:W-:-:S02]  /*0f70*/  ISETP.GT.U32.AND P5, PT, R4, R11, PT ;  /* 0x0000000b0400720c */ /* 0x000fc40003fa4070 */
[C---:B------:R-:W-:Y:S01]  /*0f80*/  LOP3.LUT R20, R5.reuse, 0x16, RZ, 0xfc, !PT ;  /* 0x0000001605147812 */ /* 0x040fe200078efcff */
[----:B------:R-:W-:Y:S01]  /*0f90*/  @!P0 IMAD.MOV R7, RZ, RZ, -R7 ;  /* 0x000000ffff078224 */ /* 0x000fe200078e0a07 */
[C---:B------:R-:W-:Y:S01]  /*0fa0*/  ISETP.GT.U32.AND P0, PT, R4.reuse, R19, PT ;  /* 0x000000130400720c */ /* 0x040fe20003f04070 */
[----:B------:R-:W-:Y:S01]  /*0fb0*/  @!P4 IMAD.MOV R2, RZ, RZ, -R2 ;  /* 0x000000ffff02c224 */ /* 0x000fe200078e0a02 */
[----:B------:R-:W-:Y:S01]  /*0fc0*/  ISETP.GT.U32.AND P4, PT, R4, R13, PT ;  /* 0x0000000d0400720c */ /* 0x000fe20003f84070 */
[----:B------:R-:W-:Y:S01]  /*0fd0*/  @!P6 IMAD.MOV R0, RZ, RZ, -R0 ;  /* 0x000000ffff00e224 */ /* 0x000fe200078e0a00 */
[----:B------:R-:W-:Y:S01]  /*0fe0*/  ISETP.GE.AND P6, PT, R16, RZ, PT ;  /* 0x000000ff1000720c */ /* 0x000fe20003fc6270 */
[----:B------:R-:W-:Y:S01]  /*0ff0*/  IMAD.MOV R15, RZ, RZ, -R10 ;  /* 0x000000ffff0f7224 */ /* 0x000fe200078e0a0a */
[----:B------:R-:W-:Y:S02]  /*1000*/  IABS R16, R21 ;  /* 0x0000001500107213 */ /* 0x000fe40000000000 */
[----:B------:R1:W-:Y:S01]  /*1010*/  STL [R1+0x1cac], R0 ;  /* 0x001cac0001007387 */ /* 0x0003e20000100800 */
[----:B------:R-:W-:Y:S01]  /*1020*/  IMAD R15, R4, R15, R14 ;  /* 0x0000000f040f7224 */ /* 0x000fe200078e020e */
[----:B------:R-:W-:Y:S01]  /*1030*/  LOP3.LUT R49, R5, 0x58, RZ, 0xfc, !PT ;  /* 0x0000005805317812 */ /* 0x000fe200078efcff */
[----:B------:R-:W-:Y:S01]  /*1040*/  IMAD.HI.U32 R12, R3, R16, RZ ;  /* 0x00000010030c7227 */ /* 0x000fe200078e00ff */
[----:B------:R-:W-:Y:S01]  /*1050*/  STL [R1+0x2c], R7 ;  /* 0x00002c0701007387 */ /* 0x000fe20000100800 */
[----:B------:R-:W-:-:S02]  /*1060*/  LOP3.LUT R50, R5, 0x5a, RZ, 0xfc, !PT ;  /* 0x0000005a05327812 */ /* 0x000fc400078efcff */
[--C-:B------:R-:W-:Y:S01]  /*1070*/  @!P5 IMAD.IADD R11, R11, 0x1, -R4.reuse ;  /* 0x000000010b0bd824 */ /* 0x100fe200078e0a04 */
[C---:B------:R-:W-:Y:S01]  /*1080*/  ISETP.GT.U32.AND P5, PT, R4.reuse, R15, PT ;  /* 0x0000000f0400720c */ /* 0x040fe20003fa4070 */
[----:B------:R-:W-:Y:S01]  /*1090*/  @!P0 IMAD.IADD R19, R19, 0x1, -R4 ;  /* 0x0000000113138824 */ /* 0x000fe200078e0a04 */
[----:B------:R2:W-:Y:S01]  /*10a0*/  STL [R1+0x28], R2 ;  /* 0x0000280201007387 */ /* 0x0005e20000100800 */
[----:B-1----:R-:W-:Y:S01]  /*10b0*/  IMAD.MOV.U32 R0, RZ, RZ, R17 ;  /* 0x000000ffff007224 */ /* 0x002fe200078e0011 */
[----:B------:R-:W-:Y:S01]  /*10c0*/  ISETP.GE.AND P0, PT, R21, RZ, PT ;  /* 0x000000ff1500720c */ /* 0x000fe20003f06270 */
[----:B------:R-:W-:Y:S01]  /*10d0*/  IMAD.MOV R17, RZ, RZ, -R12 ;  /* 0x000000ffff117224 */ /* 0x000fe200078e0a0c */
[----:B------:R-:W-:Y:S01]  /*10e0*/  LOP3.LUT R12, R5, 0x12, RZ, 0xfc, !PT ;  /* 0x00000012050c7812 */ /* 0x000fe200078efcff */
[----:B------:R-:W-:Y:S01]  /*10f0*/  @!P4 IMAD.IADD R13, R13, 0x1, -R4 ;  /* 0x000000010d0dc824 */ /* 0x000fe200078e0a04 */
[----:B------:R-:W-:Y:S01]  /*1100*/  LOP3.LUT R21, R5, 0x1a, RZ, 0xfc, !PT ;  /* 0x0000001a05157812 */ /* 0x000fe200078efcff */
[C---:B------:R-:W-:Y:S01]  /*1110*/  IMAD R17, R4.reuse, R17, R16 ;  /* 0x0000001104117224 */ /* 0x040fe200078e0210 */
[----:B------:R-:W-:Y:S01]  /*1120*/  IABS R14, R12 ;  /* 0x0000000c000e7213 */ /* 0x000fe20000000000 */
[----:B------:R-:W-:Y:S01]  /*1130*/  @!P1 IMAD.MOV R0, RZ, RZ, -R0 ;  /* 0x000000ffff009224 */ /* 0x000fe200078e0a00 */
[----:B------:R-:W-:Y:S01]  /*1140*/  ISETP.GT.U32.AND P4, PT, R4, R13, PT ;  /* 0x0000000d0400720c */ /* 0x000fe20003f84070 */
[----:B--2---:R-:W-:Y:S01]  /*1150*/  IMAD.MOV.U32 R2, RZ, RZ, R19 ;  /* 0x000000ffff027224 */ /* 0x004fe200078e0013 */
[----:B------:R-:W-:Y:S01]  /*1160*/  ISETP.GE.AND P1, PT, R18, RZ, PT ;  /* 0x000000ff1200720c */ /* 0x000fe20003f26270 */
[----:B------:R-:W-:Y:S01]  /*1170*/  @!P5 IMAD.IADD R15, R15, 0x1, -R4 ;  /* 0x000000010f0fd824 */ /* 0x000fe200078e0a04 */
[----:B------:R1:W-:Y:S01]  /*1180*/  STL [R1+0x24], R0 ;  /* 0x0000240001007387 */ /* 0x0003e20000100800 */
[----:B------:R-:W-:Y:S01]  /*1190*/  @!P6 IMAD.MOV R2, RZ, RZ, -R2 ;  /* 0x000000ffff02e224 */ /* 0x000fe200078e0a02 */
[C---:B------:R-:W-:Y:S01]  /*11a0*/  ISETP.GT.U32.AND P6, PT, R4.reuse, R17, PT ;  /* 0x000000110400720c */ /* 0x040fe20003fc4070 */
[----:B------:R-:W-:Y:S01]  /*11b0*/  IMAD.HI.U32 R10, R3, R14, RZ ;  /* 0x0000000e030a7227 */ /* 0x000fe200078e00ff */
[----:B------:R-:W-:-:S02]  /*11c0*/  ISETP.GT.U32.AND P5, PT, R4, R15, PT ;  /* 0x0000000f0400720c */ /* 0x000fc40003fa4070 */
[----:B------:R-:W-:Y:S01]  /*11d0*/  STL [R1+0x20], R2 ;  /* 0x0000200201007387 */ /* 0x000fe20000100800 */
[----:B------:R-:W-:Y:S02]  /*11e0*/  LOP3.LUT R18, R5, 0x14, RZ, 0xfc, !PT ;  /* 0x0000001405127812 */ /* 0x000fe400078efcff */
[----:B------:R-:W-:Y:S01]  /*11f0*/  @!P4 IMAD.IADD R13, R13, 0x1, -R4 ;  /* 0x000000010d0dc824 */ /* 0x000fe200078e0a04 */
[----:B------:R-:W-:Y:S01]  /*1200*/  IABS R19, R20 ;  /* 0x0000001400137213 */ /* 0x000fe20000000000 */
[----:B-1----:R-:W-:Y:S01]  /*1210*/  IMAD.MOV.U32 R0, RZ, RZ, R11 ;  /* 0x000000ffff007224 */ /* 0x002fe200078e000b */
[----:B------:R-:W-:Y:S01]  /*1220*/  IABS R16, R18 ;  /* 0x0000001200107213 */ /* 0x000fe20000000000 */
[----:B------:R-:W-:Y:S01]  /*1230*/  IMAD.MOV R11, RZ, RZ, -R10 ;  /* 0x000000ffff0b7224 */ /* 0x000fe200078e0a0a */
[----:B------:R-:W-:Y:S01]  /*1240*/  ISETP.GE.AND P4, PT, R18, RZ, PT ;  /* 0x000000ff1200720c */ /* 0x000fe20003f86270 */
[----:B------:R-:W-:Y:S01]  /*1250*/  @!P2 IMAD.MOV R0, RZ, RZ, -R0 ;  /* 0x000000ffff00a224 */ /* 0x000fe200078e0a00 */
[----:B------:R-:W-:Y:S01]  /*1260*/  ISETP.GE.AND P2, PT, R12, RZ, PT ;  /* 0x000000ff0c00720c */ /* 0x000fe20003f46270 */
[----:B------:R-:W-:Y:S01]  /*1270*/  @!P6 IMAD.IADD R17, R17, 0x1, -R4 ;  /* 0x000000011111e824 */ /* 0x000fe200078e0a04 */
[----:B------:R-:W-:Y:S01]  /*1280*/  @!P5 IADD3 R15, R15, -R4, RZ ;  /* 0x800000040f0fd210 */ /* 0x000fe20007ffe0ff */
[C---:B------:R-:W-:Y:S01]  /*1290*/  IMAD R11, R4.reuse, R11, R14 ;  /* 0x0000000b040b7224 */ /* 0x040fe200078e020e */
[----:B------:R1:W-:Y:S01]  /*12a0*/  STL [R1+0x1c], R0 ;  /* 0x00001c0001007387 */ /* 0x0003e20000100800 */
[----:B------:R-:W-:Y:S01]  /*12b0*/  IMAD.HI.U32 R10, R3, R16, RZ ;  /* 0x00000010030a7227 */ /* 0x000fe200078e00ff */
[----:B------:R-:W-:-:S02]  /*12c0*/  ISETP.GT.U32.AND P6, PT, R4, R17, PT ;  /* 0x000000110400720c */ /* 0x000fc40003fc4070 */
[----:B------:R-:W-:Y:S01]  /*12d0*/  ISETP.GT.U32.AND P5, PT, R4, R11, PT ;  /* 0x0000000b0400720c */ /* 0x000fe20003fa4070 */
[----:B------:R-:W-:Y:S01]  /*12e0*/  IMAD.HI.U32 R12, R3, R19, RZ ;  /* 0x00000013030c7227 */ /* 0x000fe200078e00ff */
[----:B------:R-:W-:Y:S02]  /*12f0*/  IABS R18, R22 ;  /* 0x0000001600127213 */ /* 0x000fe40000000000 */
[C---:B------:R-:W-:Y:S01]  /*1300*/  LOP3.LUT R51, R5.reuse, 0x5c, RZ, 0xfc, !PT ;  /* 0x0000005c05337812 */ /* 0x040fe200078efcff */
[----:B------:R-:W-:Y:S01]  /*1310*/  IMAD.MOV R12, RZ, RZ, -R12 ;  /* 0x000000ffff0c7224 */ /* 0x000fe200078e0a0c */
[C---:B------:R-:W-:Y:S01]  /*1320*/  LOP3.LUT R52, R5.reuse, 0x5e, RZ, 0xfc, !PT ;  /* 0x0000005e05347812 */ /* 0x040fe200078efcff */
[----:B-1----:R-:W-:Y:S01]  /*1330*/  IMAD.MOV.U32 R0, RZ, RZ, R13 ;  /* 0x000000ffff007224 */ /* 0x002fe200078e000d */
[C---:B------:R-:W-:Y:S01]  /*1340*/  LOP3.LUT R53, R5.reuse, 0x60, RZ, 0xfc, !PT ;  /* 0x0000006005357812 */ /* 0x040fe200078efcff */
[----:B------:R-:W-:Y:S01]  /*1350*/  IMAD.MOV R13, RZ, RZ, -R10 ;  /* 0x000000ffff0d7224 */ /* 0x000fe200078e0a0a */
[----:B------:R-:W-:Y:S01]  /*1360*/  LOP3.LUT R10, R5, 0x18, RZ, 0xfc, !PT ;  /* 0x00000018050a7812 */ /* 0x000fe200078efcff */
[----:B------:R-:W-:Y:S01]  /*1370*/  @!P3 IMAD.MOV R0, RZ, RZ, -R0 ;  /* 0x000000ffff00b224 */ /* 0x000fe200078e0a00 */
[----:B------:R-:W-:Y:S01]  /*1380*/  ISETP.GE.AND P3, PT, R20, RZ, PT ;  /* 0x000000ff1400720c */ /* 0x000fe20003f66270 */
[----:B------:R-:W-:Y:S01]  /*1390*/  @!P6 IMAD.IADD R17, R17, 0x1, -R4 ;  /* 0x000000011111e824 */ /* 0x000fe200078e0a04 */
[----:B------:R-:W-:Y:S01]  /*13a0*/  IABS R14, R10 ;  /* 0x0000000a000e7213 */ /* 0x000fe20000000000 */
[C---:B------:R-:W-:Y:S01]  /*13b0*/  IMAD R13, R4.reuse, R13, R16 ;  /* 0x0000000d040d7224 */ /* 0x040fe200078e0210 */
[----:B------:R1:W-:Y:S01]  /*13c0*/  STL [R1+0x18], R0 ;  /* 0x0000180001007387 */ /* 0x0003e20000100800 */
[----:B------:R-:W-:Y:S01]  /*13d0*/  IMAD R19, R4, R12, R19 ;  /* 0x0000000c04137224 */ /* 0x000fe200078e0213 */
[----:B------:R-:W-:Y:S01]  /*13e0*/  IABS R16, R21 ;  /* 0x0000001500107213 */ /* 0x000fe20000000000 */
[----:B------:R-:W-:Y:S01]  /*13f0*/  @!P5 IMAD.IADD R11, R11, 0x1, -R4 ;  /* 0x000000010b0bd824 */ /* 0x000fe200078e0a04 */
[----:B------:R-:W-:Y:S01]  /*1400*/  ISETP.GE.AND P6, PT, R10, RZ, PT ;  /* 0x000000ff0a00720c */ /* 0x000fe20003fc6270 */
[----:B------:R-:W-:Y:S01]  /*1410*/  IMAD.HI.U32 R10, R3, R14, RZ ;  /* 0x0000000e030a7227 */ /* 0x000fe200078e00ff */
[----:B------:R-:W-:-:S02]  /*1420*/  IABS R20, R23 ;  /* 0x0000001700147213 */ /* 0x000fc40000000000 */
[C---:B------:R-:W-:Y:S01]  /*1430*/  ISETP.GT.U32.AND P5, PT, R4.reuse, R11, PT ;  /* 0x0000000b0400720c */ /* 0x040fe20003fa4070 */
[----:B------:R-:W-:Y:S01]  /*1440*/  IMAD.HI.U32 R12, R3, R16, RZ ;  /* 0x00000010030c7227 */ /* 0x000fe200078e00ff */
[----:B------:R-:W-:Y:S02]  /*1450*/  IABS R48, R52 ;  /* 0x0000003400307213 */ /* 0x000fe40000000000 */
[C---:B------:R-:W-:Y:S01]  /*1460*/  LOP3.LUT R54, R5.reuse, 0x66, RZ, 0xfc, !PT ;  /* 0x0000006605367812 */ /* 0x040fe200078efcff */
[----:B-1----:R-:W-:Y:S01]  /*1470*/  IMAD.MOV.U32 R0, RZ, RZ, R15 ;  /* 0x000000ffff007224 */ /* 0x002fe200078e000f */
[C---:B------:R-:W-:Y:S01]  /*1480*/  LOP3.LUT R55, R5.reuse, 0x68, RZ, 0xfc, !PT ;  /* 0x0000006805377812 */ /* 0x040fe200078efcff */
[----:B------:R-:W-:Y:S01]  /*1490*/  IMAD.MOV R15, RZ, RZ, -R10 ;  /* 0x000000ffff0f7224 */ /* 0x000fe200078e0a0a */
[C---:B------:R-:W-:Y:S01]  /*14a0*/  LOP3.LUT R58, R5.reuse, 0x6a, RZ, 0xfc, !PT ;  /* 0x0000006a053a7812 */ /* 0x040fe200078efcff */
[----:B------:R-:W-:Y:S01]  /*14b0*/  @!P1 IMAD.MOV R0, RZ, RZ, -R0 ;  /* 0x000000ffff009224 */ /* 0x000fe200078e0a00 */
[C---:B------:R-:W-:Y:S01]  /*14c0*/  ISETP.GT.U32.AND P1, PT, R4.reuse, R13, PT ;  /* 0x0000000d0400720c */ /* 0x040fe20003f24070 */
[----:B------:R-:W-:Y:S01]  /*14d0*/  IMAD R10, R4, R15, R14 ;  /* 0x0000000f040a7224 */ /* 0x000fe200078e020e */
[----:B------:R-:W-:Y:S01]  /*14e0*/  LOP3.LUT R59, R5, 0x6c, RZ, 0xfc, !PT ;  /* 0x0000006c053b7812 */ /* 0x000fe200078efcff */
[----:B------:R-:W-:Y:S01]  /*14f0*/  @!P5 IMAD.IADD R11, R11, 0x1, -R4 ;  /* 0x000000010b0bd824 */ /* 0x000fe200078e0a04 */
[----:B------:R1:W-:Y:S01]  /*1500*/  STL [R1+0x14], R0 ;  /* 0x0000140001007387 */ /* 0x0003e20000100800 */
[----:B------:R-:W-:Y:S01]  /*1510*/  IMAD.HI.U32 R14, R3, R20, RZ ;  /* 0x00000014030e7227 */ /* 0x000fe200078e00ff */
[----:B------:R-:W-:-:S02]  /*1520*/  ISETP.GE.AND P5, PT, R21, RZ, PT ;  /* 0x000000ff1500720c */ /* 0x000fc40003fa6270 */
[C---:B------:R-:W-:Y:S01]  /*1530*/  LOP3.LUT R21, R5.reuse, 0x20, RZ, 0xfc, !PT ;  /* 0x0000002005157812 */ /* 0x040fe200078efcff */
[----:B------:R-:W-:Y:S01]  /*1540*/  IMAD.MOV.U32 R2, RZ, RZ, R11 ;  /* 0x000000ffff027224 */ /* 0x000fe200078e000b */
[----:B------:R-:W-:Y:S01]  /*1550*/  LOP3.LUT R61, R5, 0x70, RZ, 0xfc, !PT ;  /* 0x00000070053d7812 */ /* 0x000fe200078efcff */
[----:B------:R-:W-:Y:S01]  /*1560*/  IMAD.MOV R11, RZ, RZ, -R14 ;  /* 0x000000ffff0b7224 */ /* 0x000fe200078e0a0e */
[----:B------:R-:W-:Y:S01]  /*1570*/  IABS R14, R21 ;  /* 0x00000015000e7213 */ /* 0x000fe20000000000 */
[----:B------:R-:W-:Y:S01]  /*1580*/  @!P1 IMAD.IADD R13, R13, 0x1, -R4 ;  /* 0x000000010d0d9824 */ /* 0x000fe200078e0a04 */
[----:B------:R-:W-:Y:S01]  /*1590*/  IABS R57, R61 ;  /* 0x0000003d00397213 */ /* 0x000fe20000000000 */
[----:B-1----:R-:W-:Y:S01]  /*15a0*/  IMAD.MOV.U32 R0, RZ, RZ, R17 ;  /* 0x000000ffff007224 */ /* 0x002fe200078e0011 */
[----:B------:R-:W-:Y:S01]  /*15b0*/  LOP3.LUT R60, R5, 0x6e, RZ, 0xfc, !PT ;  /* 0x0000006e053c7812 */ /* 0x000fe200078efcff */
[----:B------:R-:W-:Y:S01]  /*15c0*/  IMAD.MOV R17, RZ, RZ, -R12 ;  /* 0x000000ffff117224 */ /* 0x000fe200078e0a0c */
[C---:B------:R-:W-:Y:S01]  /*15d0*/  ISETP.GT.U32.AND P1, PT, R4.reuse, R13, PT ;  /* 0x0000000d0400720c */ /* 0x040fe20003f24070 */
[----:B------:R-:W-:Y:S01]  /*15e0*/  @!P0 IMAD.MOV R0, RZ, RZ, -R0 ;  /* 0x000000ffff008224 */ /* 0x000fe200078e0a00 */
[C---:B------:R-:W-:Y:S01]  /*15f0*/  ISETP.GT.U32.AND P0, PT, R4.reuse, R19, PT ;  /* 0x000000130400720c */ /* 0x040fe20003f04070 */
[C---:B------:R-:W-:Y:S01]  /*1600*/  IMAD R15, R4.reuse, R17, R16 ;  /* 0x00000011040f7224 */ /* 0x040fe200078e0210 */
[----:B------:R-:W-:Y:S01]  /*1610*/  IABS R56, R60 ;  /* 0x0000003c00387213 */ /* 0x000fe20000000000 */
[----:B------:R-:W-:Y:S01]  /*1620*/  @!P2 IMAD.MOV R2, RZ, RZ, -R2 ;  /* 0x000000ffff02a224 */ /* 0x000fe200078e0a02 */
[----:B------:R1:W-:Y:S01]  /*1630*/  STL [R1+0x10], R0 ;  /* 0x0000100001007387 */ /* 0x0003e20000100800 */
[----:B------:R-:W-:Y:S01]  /*1640*/  IMAD.HI.U32 R12, R3, R18, RZ ;  /* 0x00000012030c7227 */ /* 0x000fe200078e00ff */
[----:B------:R-:W-:-:S02]  /*1650*/  ISETP.GT.U32.AND P2, PT, R4, R15, PT ;  /* 0x0000000f0400720c */ /* 0x000fc40003f44070 */
[C---:B------:R-:W-:Y:S01]  /*1660*/  LOP3.LUT R62, R5.reuse, 0x7c, RZ, 0xfc, !PT ;  /* 0x0000007c053e7812 */ /* 0x040fe200078efcff */
[----:B------:R-:W-:Y:S01]  /*1670*/  IMAD.MOV R17, RZ, RZ, -R12 ;  /* 0x000000ffff117224 */ /* 0x000fe200078e0a0c */
[----:B------:R-:W-:Y:S01]  /*1680*/  LOP3.LUT R69, R5, 0x80, RZ, 0xfc, !PT ;  /* 0x0000008005457812 */ /* 0x000fe200078efcff */
[--C-:B------:R-:W-:Y:S01]  /*1690*/  @!P1 IMAD.IADD R13, R13, 0x1, -R4.reuse ;  /* 0x000000010d0d9824 */ /* 0x100fe200078e0a04 */
[C---:B------:R-:W-:Y:S01]  /*16a0*/  ISETP.GT.U32.AND P1, PT, R4.reuse, R10, PT ;  /* 0x0000000a0400720c */ /* 0x040fe20003f24070 */
[----:B------:R-:W-:Y:S01]  /*16b0*/  @!P0 IMAD.IADD R19, R19, 0x1, -R4 ;  /* 0x0000000113138824 */ /* 0x000fe200078e0a04 */
[----:B------:R-:W-:Y:S01]  /*16c0*/  IABS R63, R62 ;  /* 0x0000003e003f7213 */ /* 0x000fe20000000000 */
[----:B-1----:R-:W-:Y:S01]  /*16d0*/  IMAD.MOV.U32 R0, RZ, RZ, R13 ;  /* 0x000000ffff007224 */ /* 0x002fe200078e000d */
[----:B------:R-:W-:Y:S01]  /*16e0*/  IABS R64, R69 ;  /* 0x0000004500407213 */ /* 0x000fe20000000000 */
[C---:B------:R-:W-:Y:S01]  /*16f0*/  IMAD R13, R4.reuse, R11, R20 ;  /* 0x0000000b040d7224 */ /* 0x040fe200078e0214 */
[C---:B------:R-:W-:Y:S01]  /*1700*/  ISETP.GT.U32.AND P0, PT, R4.reuse, R19, PT ;  /* 0x000000130400720c */ /* 0x040fe20003f04070 */
[----:B------:R-:W-:Y:S01]  /*1710*/  @!P2 IMAD.IADD R15, R15, 0x1, -R4 ;  /* 0x000000010f0fa824 */ /* 0x000fe200078e0a04 */
[C---:B------:R-:W-:Y:S01]  /*1720*/  LOP3.LUT R20, R5.reuse, 0x22, RZ, 0xfc, !PT ;  /* 0x0000002205147812 */ /* 0x040fe200078efcff */
[C---:B------:R-:W-:Y:S01]  /*1730*/  IMAD R12, R4.reuse, R17, R18 ;  /* 0x00000011040c7224 */ /* 0x040fe200078e0212 */
[----:B------:R-:W-:Y:S01]  /*1740*/  LOP3.LUT R68, R5, 0x7e, RZ, 0xfc, !PT ;  /* 0x0000007e05447812 */ /* 0x000fe200078efcff */
[----:B------:R-:W-:Y:S01]  /*1750*/  IMAD.HI.U32 R11, R3, R14, RZ ;  /* 0x0000000e030b7227 */ /* 0x000fe200078e00ff */
[----:B------:R-:W-:Y:S01]  /*1760*/  ISETP.GT.U32.AND P2, PT, R4, R15, PT ;  /* 0x0000000f0400720c */ /* 0x000fe20003f44070 */
[----:B------:R-:W-:Y:S01]  /*1770*/  STL [R1+0xc], R2 ;  /* 0x00000c0201007387 */ /* 0x000fe20000100800 */
[----:B------:R-:W-:Y:S01]  /*1780*/  IABS R18, R20 ;  /* 0x0000001400127213 */ /* 0x000fe20000000000 */
[----:B------:R-:W-:Y:S01]  /*1790*/  IMAD.MOV R11, RZ, RZ, -R11 ;  /* 0x000000ffff0b7224 */ /* 0x000fe200078e0a0b */
[----:B------:R-:W-:Y:S01]  /*17a0*/  LOP3.LUT R70, R5, 0x82, RZ, 0xfc, !PT ;  /* 0x0000008205467812 */ /* 0x000fe200078efcff */
[----:B------:R-:W-:Y:S01]  /*17b0*/  @!P4 IMAD.MOV R0, RZ, RZ, -R0 ;  /* 0x000000ffff00c224 */ /* 0x000fe200078e0a00 */
[----:B------:R-:W-:Y:S01]  /*17c0*/  ISETP.GE.AND P4, PT, R22, RZ, PT ;  /* 0x000000ff1600720c */ /* 0x000fe20003f86270 */
[--C-:B------:R-:W-:Y:S01]  /*17d0*/  @!P0 IMAD.IADD R19, R19, 0x1, -R4.reuse ;  /* 0x0000000113138824 */ /* 0x100fe200078e0a04 */
[C---:B------:R-:W-:Y:S01]  /*17e0*/  ISETP.GT.U32.AND P0, PT, R4.reuse, R12, PT ;  /* 0x0000000c0400720c */ /* 0x040fe20003f04070 */
[----:B------:R-:W-:Y:S01]  /*17f0*/  IMAD.HI.U32 R16, R3, R18, RZ ;  /* 0x0000001203107227 */ /* 0x000fe200078e00ff */
[----:B------:R-:W-:Y:S01]  /*1800*/  LOP3.LUT R22, R5, 0x24, RZ, 0xfc, !PT ;  /* 0x0000002405167812 */ /* 0x000fe200078efcff */
[----:B------:R1:W-:Y:S01]  /*1810*/  STL [R1+0x8], R0 ;  /* 0x0000080001007387 */ /* 0x0003e20000100800 */
[----:B------:R-:W-:Y:S01]  /*1820*/  IABS R66, R70 ;  /* 0x0000004600427213 */ /* 0x000fe20000000000 */
[----:B------:R-:W-:Y:S01]  /*1830*/  IMAD.MOV.U32 R7, RZ, RZ, R19 ;  /* 0x000000ffff077224 */ /* 0x000fe200078e0013 */
[----:B------:R-:W-:Y:S01]  /*1840*/  IABS R19, R22 ;  /* 0x0000001600137213 */ /* 0x000fe20000000000 */
[----:B------:R-:W-:Y:S01]  /*1850*/  @!P2 IMAD.IADD R15, R15, 0x1, -R4 ;  /* 0x000000010f0fa824 */ /* 0x000fe200078e0a04 */
[C---:B------:R-:W-:Y:S01]  /*1860*/  LOP3.LUT R71, R5.reuse, 0x84, RZ, 0xfc, !PT ;  /* 0x0000008405477812 */ /* 0x040fe200078efcff */
[----:B------:R-:W-:Y:S01]  /*1870*/  @!P3 IMAD.MOV R7, RZ, RZ, -R7 ;  /* 0x000000ffff07b224 */ /* 0x000fe200078e0a07 */
[C---:B------:R-:W-:Y:S01]  /*1880*/  ISETP.GT.U32.AND P3, PT, R4.reuse, R13, PT ;  /* 0x0000000d0400720c */ /* 0x040fe20003f64070 */
[C---:B------:R-:W-:Y:S01]  /*1890*/  IMAD R14, R4.reuse, R11, R14 ;  /* 0x0000000b040e7224 */ /* 0x040fe200078e020e */
[----:B------:R-:W-:Y:S01]  /*18a0*/  IABS R67, R71 ;  /* 0x0000004700437213 */ /* 0x000fe20000000000 */
[----:B------:R-:W-:Y:S01]  /*18b0*/  IMAD.MOV.U32 R11, RZ, RZ, R15 ;  /* 0x000000ffff0b7224 */ /* 0x000fe200078e000f */
[C---:B------:R-:W-:Y:S01]  /*18c0*/  LOP3.LUT R72, R5.reuse, 0x86, RZ, 0xfc, !PT ;  /* 0x0000008605487812 */ /* 0x040fe200078efcff */
[----:B------:R-:W-:Y:S01]  /*18d0*/  IMAD.MOV R15, RZ, RZ, -R16 ;  /* 0x000000ffff0f7224 */ /* 0x000fe200078e0a10 */
[----:B------:R-:W-:Y:S01]  /*18e0*/  ISETP.GT.U32.AND P2, PT, R4, R14, PT ;  /* 0x0000000e0400720c */ /* 0x000fe20003f44070 */
[--C-:B------:R-:W-:Y:S01]  /*18f0*/  @!P1 IMAD.IADD R10, R10, 0x1, -R4.reuse ;  /* 0x000000010a0a9824 */ /* 0x100fe200078e0a04 */
[C---:B------:R-:W-:Y:S01]  /*1900*/  LOP3.LUT R73, R5.reuse, 0x88, RZ, 0xfc, !PT ;  /* 0x0000008805497812 */ /* 0x040fe200078efcff */
[----:B------:R-:W-:Y:S01]  /*1910*/  @!P0 IMAD.IADD R12, R12, 0x1, -R4 ;  /* 0x000000010c0c8824 */ /* 0x000fe200078e0a04 */
[----:B------:R-:W-:Y:S01]  /*1920*/  LOP3.LUT R74, R5, 0x8a, RZ, 0xfc, !PT ;  /* 0x0000008a054a7812 */ /* 0x000fe200078efcff */
[C---:B------:R-:W-:Y:S01]  /*1930*/  IMAD R15, R4.reuse, R15, R18 ;  /* 0x0000000f040f7224 */ /* 0x040fe200078e0212 */
[C---:B------:R-:W-:Y:S01]  /*1940*/  ISETP.GT.U32.AND P1, PT, R4.reuse, R10, PT ;  /* 0x0000000a0400720c */ /* 0x040fe20003f24070 */
[--C-:B------:R-:W-:Y:S01]  /*1950*/  @!P3 IMAD.IADD R13, R13, 0x1, -R4.reuse ;  /* 0x000000010d0db824 */ /* 0x100fe200078e0a04 */
[C---:B------:R-:W-:Y:S01]  /*1960*/  ISETP.GT.U32.AND P0, PT, R4.reuse, R12, PT ;  /* 0x0000000c0400720c */ /* 0x040fe20003f04070 */
[----:B------:R-:W-:Y:S01]  /*1970*/  IMAD.HI.U32 R17, R3, R19, RZ ;  /* 0x0000001303117227 */ /* 0x000fe200078e00ff */
[C---:B------:R-:W-:Y:S01]  /*1980*/  LOP3.LUT R18, R5.reuse, 0x28, RZ, 0xfc, !PT ;  /* 0x0000002805127812 */ /* 0x040fe200078efcff */
[----:B------:R-:W-:Y:S01]  /*1990*/  STL [R1+0x1c80], R7 ;  /* 0x001c800701007387 */ /* 0x000fe20000100800 */
[----:B------:R-:W-:Y:S01]  /*19a0*/  ISETP.GT.U32.AND P3, PT, R4, R13, PT ;  /* 0x0000000d0400720c */ /* 0x000fe20003f64070 */
[----:B------:R-:W-:Y:S01]  /*19b0*/  IMAD.MOV R17, RZ, RZ, -R17 ;  /* 0x000000ffff117224 */ /* 0x000fe200078e0a11 */
[C---:B------:R-:W-:Y:S01]  /*19c0*/  LOP3.LUT R76, R5.reuse, 0x8e, RZ, 0xfc, !PT ;  /* 0x0000008e054c7812 */ /* 0x040fe200078efcff */
[--C-:B------:R-:W-:Y:S01]  /*19d0*/  @!P2 IMAD.IADD R14, R14, 0x1, -R4.reuse ;  /* 0x000000010e0ea824 */ /* 0x100fe200078e0a04 */
[C---:B------:R-:W-:Y:S01]  /*19e0*/  LOP3.LUT R75, R5.reuse, 0x8c, RZ, 0xfc, !PT ;  /* 0x0000008c054b7812 */ /* 0x040fe200078efcff */
[----:B------:R-:W-:Y:S01]  /*19f0*/  IMAD R16, R4, R17, R19 ;  /* 0x0000001104107224 */ /* 0x000fe200078e0213 */
[----:B------:R-:W-:Y:S01]  /*1a00*/  LOP3.LUT R17, R5, 0x26, RZ, 0xfc, !PT ;  /* 0x0000002605117812 */ /* 0x000fe200078efcff */
[--C-:B------:R-:W-:Y:S01]  /*1a10*/  @!P1 IMAD.IADD R10, R10, 0x1, -R4.reuse ;  /* 0x000000010a0a9824 */ /* 0x100fe200078e0a04 */
[----:B------:R-:W-:Y:S01]  /*1a20*/  ISETP.GE.AND P1, PT, R23, RZ, PT ;  /* 0x000000ff1700720c */ /* 0x000fe20003f26270 */
[--C-:B------:R-:W-:Y:S01]  /*1a30*/  @!P0 IMAD.IADD R12, R12, 0x1, -R4.reuse ;  /* 0x000000010c0c8824 */ /* 0x100fe200078e0a04 */
[----:B------:R-:W-:Y:S01]  /*1a40*/  IABS R19, R17 ;  /* 0x0000001100137213 */ /* 0x000fe20000000000 */
[----:B------:R-:W-:Y:S01]  /*1a50*/  @!P5 IMAD.MOV R11, RZ, RZ, -R11 ;  /* 0x000000ffff0bd224 */ /* 0x000fe200078e0a0b */
[----:B------:R-:W-:Y:S01]  /*1a60*/  ISETP.GE.AND P5, PT, R20, RZ, PT ;  /* 0x000000ff1400720c */ /* 0x000fe20003fa6270 */
[----:B------:R-:W-:Y:S01]  /*1a70*/  @!P3 IMAD.IADD R13, R13, 0x1, -R4 ;  /* 0x000000010d0db824 */ /* 0x000fe200078e0a04 */
[C---:B------:R-:W-:Y:S01]  /*1a80*/  ISETP.GT.U32.AND P3, PT, R4.reuse, R15, PT ;  /* 0x0000000f0400720c */ /* 0x040fe20003f64070 */
[----:B------:R-:W-:Y:S01]  /*1a90*/  @!P4 IMAD.MOV R12, RZ, RZ, -R12 ;  /* 0x000000ffff0cc224 */ /* 0x000fe200078e0a0c */
[----:B------:R-:W-:Y:S01]  /*1aa0*/  ISETP.GE.AND P4, PT, R17, RZ, PT ;  /* 0x000000ff1100720c */ /* 0x000fe20003f86270 */
[----:B------:R-:W-:Y:S01]  /*1ab0*/  IMAD.HI.U32 R17, R3, R19, RZ ;  /* 0x0000001303117227 */ /* 0x000fe200078e00ff */
[----:B------:R-:W-:-:S02]  /*1ac0*/  ISETP.GT.U32.AND P2, PT, R4, R14, PT ;  /* 0x0000000e0400720c */ /* 0x000fc40003f44070 */
[----:B------:R-:W-:Y:S01]  /*1ad0*/  IABS R20, R18 ;  /* 0x0000001200147213 */ /* 0x000fe20000000000 */
[----:B------:R-:W-:Y:S01]  /*1ae0*/  IMAD.MOV R17, RZ, RZ, -R17 ;  /* 0x000000ffff117224 */ /* 0x000fe200078e0a11 */
[----:B------:R-:W-:Y:S01]  /*1af0*/  ISETP.GE.AND P0, PT, R22, RZ, PT ;  /* 0x000000ff1600720c */ /* 0x000fe20003f06270 */
[----:B------:R-:W-:Y:S01]  /*1b00*/  @!P6 IMAD.MOV R10, RZ, RZ, -R10 ;  /* 0x000000ffff0ae224 */ /* 0x000fe200078e0a0a */
[----:B------:R-:W-:Y:S01]  /*1b10*/  ISETP.GE.AND P6, PT, R21, RZ, PT ;  /* 0x000000ff1500720c */ /* 0x000fe20003fc6270 */
[----:B------:R-:W-:Y:S01]  /*1b20*/  @!P1 IMAD.MOV R13, RZ, RZ, -R13 ;  /* 0x000000ffff0d9224 */ /* 0x000fe200078e0a0d */
[----:B------:R-:W-:Y:S01]  /*1b30*/  ISETP.GE.AND P1, PT, R18, RZ, PT ;  /* 0x000000ff1200720c */ /* 0x000fe20003f26270 */
[----:B------:R-:W-:Y:S01]  /*1b40*/  @!P3 IMAD.IADD R15, R15, 0x1, -R4 ;  /* 0x000000010f0fb824 */ /* 0x000fe200078e0a04 */
[----:B------:R-:W-:Y:S01]  /*1b50*/  IABS R22, R24 ;  /* 0x0000001800167213 */ /* 0x000fe20000000000 */
[C---:B------:R-:W-:Y:S01]  /*1b60*/  IMAD R17, R4.reuse, R17, R19 ;  /* 0x0000001104117224 */ /* 0x040fe200078e0213 */
[----:B------:R-:W-:Y:S01]  /*1b70*/  IABS R23, R25 ;  /* 0x0000001900177213 */ /* 0x000fe20000000000 */
[----:B------:R-:W-:Y:S01]  /*1b80*/  IMAD.HI.U32 R18, R3, R20, RZ ;  /* 0x0000001403127227 */ /* 0x000fe200078e00ff */
[----:B------:R-:W-:Y:S01]  /*1b90*/  ISETP.GT.U32.AND P3, PT, R4, R15, PT ;  /* 0x0000000f0400720c */ /* 0x000fe20003f64070 */
[----:B------:R-:W-:Y:S01]  /*1ba0*/  STL [R1+0x1c84], R10 ;  /* 0x001c840a01007387 */ /* 0x000fe20000100800 */
[C---:B------:R-:W-:Y:S01]  /*1bb0*/  LOP3.LUT R77, R5.reuse, 0x90, RZ, 0xfc, !PT ;  /* 0x00000090054d7812 */ /* 0x040fe200078efcff */
[----:B------:R-:W-:Y:S01]  /*1bc0*/  IMAD.MOV R21, RZ, RZ, -R18 ;  /* 0x000000ffff157224 */ /* 0x000fe200078e0a12 */
[C---:B------:R-:W-:Y:S01]  /*1bd0*/  LOP3.LUT R78, R5.reuse, 0x92, RZ, 0xfc, !PT ;  /* 0x00000092054e7812 */ /* 0x040fe200078efcff */
[----:B------:R-:W-:Y:S01]  /*1be0*/  @!P2 IMAD.IADD R14, R14, 0x1, -R4 ;  /* 0x000000010e0ea824 */ /* 0x000fe200078e0a04 */
[C---:B------:R-:W-:Y:S01]  /*1bf0*/  ISETP.GT.U32.AND P2, PT, R4.reuse, R16, PT ;  /* 0x000000100400720c */ /* 0x040fe20003f44070 */
[C---:B------:R-:W-:Y:S01]  /*1c00*/  IMAD R18, R4.reuse, R21, R20 ;  /* 0x0000001504127224 */ /* 0x040fe200078e0214 */
[C---:B------:R-:W-:Y:S01]  /*1c10*/  LOP3.LUT R79, R5.reuse, 0x96, RZ, 0xfc, !PT ;  /* 0x00000096054f7812 */ /* 0x040fe200078efcff */
[----:B------:R-:W-:Y:S01]  /*1c20*/  @!P6 IMAD.MOV R14, RZ, RZ, -R14 ;  /* 0x000000ffff0ee224 */ /* 0x000fe200078e0a0e */
[----:B------:R-:W-:Y:S01]  /*1c30*/  LOP3.LUT R81, R5, 0x98, RZ, 0xfc, !PT ;  /* 0x0000009805517812 */ /* 0x000fe200078efcff */
[----:B------:R-:W-:Y:S01]  /*1c40*/  IMAD.HI.U32 R19, R3, R22, RZ ;  /* 0x0000001603137227 */ /* 0x000fe200078e00ff */
[C---:B------:R-:W-:Y:S01]  /*1c50*/  ISETP.GT.U32.AND P6, PT, R4.reuse, R18, PT ;  /* 0x000000120400720c */ /* 0x040fe20003fc4070 */
[----:B------:R-:W-:Y:S01]  /*1c60*/  STL [R1+0x1c88], R11 ;  /* 0x001c880b01007387 */ /* 0x000fe20000100800 */
[----:B------:R-:W-:Y:S01]  /*1c70*/  LOP3.LUT R82, R5, 0x9a, RZ, 0xfc, !PT ;  /* 0x0000009a05527812 */ /* 0x000fe200078efcff */
[----:B------:R-:W-:Y:S01]  /*1c80*/  @!P3 IMAD.IADD R15, R15, 0x1, -R4 ;  /* 0x000000010f0fb824 */ /* 0x000fe200078e0a04 */
[----:B------:R-:W-:Y:S01]  /*1c90*/  ISETP.GT.U32.AND P3, PT, R4, R17, PT ;  /* 0x000000110400720c */ /* 0x000fe20003f64070 */
[----:B------:R-:W-:Y:S01]  /*1ca0*/  IMAD.MOV R19, RZ, RZ, -R19 ;  /* 0x000000ffff137224 */ /* 0x000fe200078e0a13 */
[----:B------:R-:W-:Y:S01]  /*1cb0*/  LOP3.LUT R83, R5, 0x9c, RZ, 0xfc, !PT ;  /* 0x0000009c05537812 */ /* 0x000fe200078efcff */
[----:B------:R-:W-:Y:S01]  /*1cc0*/  @!P5 IMAD.MOV R15, RZ, RZ, -R15 ;  /* 0x000000ffff0fd224 */ /* 0x000fe200078e0a0f */
[----:B------:R-:W-:Y:S01]  /*1cd0*/  ISETP.GE.AND P5, PT, R24, RZ, PT ;  /* 0x000000ff1800720c */ /* 0x000fe20003fa6270 */
[----:B------:R-:W-:Y:S01]  /*1ce0*/  IMAD R19, R4, R19, R22 ;  /* 0x0000001304137224 */ /* 0x000fe200078e0216 */
[----:B------:R-:W-:Y:S01]  /*1cf0*/  IABS R24, R31 ;  /* 0x0000001f00187213 */ /* 0x000fe20000000000 */
[----:B------:R-:W-:Y:S01]  /*1d00*/  IMAD.HI.U32 R20, R3, R23, RZ ;  /* 0x0000001703147227 */ /* 0x000fe200078e00ff */
[C---:B------:R-:W-:Y:S01]  /*1d10*/  LOP3.LUT R84, R5.reuse, 0x9e, RZ, 0xfc, !PT ;  /* 0x0000009e05547812 */ /* 0x040fe200078efcff */
[----:B------:R-:W-:Y:S01]  /*1d20*/  STL [R1+0x1c8c], R12 ;  /* 0x001c8c0c01007387 */ /* 0x000fe20000100800 */
[----:B------:R-:W-:Y:S01]  /*1d30*/  LOP3.LUT R86, R5, 0xa0, RZ, 0xfc, !PT ;  /* 0x000000a005567812 */ /* 0x000fe200078efcff */
[--C-:B------:R-:W-:Y:S01]  /*1d40*/  @!P6 IMAD.IADD R18, R18, 0x1, -R4.reuse ;  /* 0x000000011212e824 */ /* 0x100fe200078e0a04 */
[----:B------:R-:W-:Y:S01]  /*1d50*/  IABS R80, R84 ;  /* 0x0000005400507213 */ /* 0x000fe20000000000 */
[----:B------:R-:W-:Y:S01]  /*1d60*/  @!P3 IMAD.IADD R17, R17, 0x1, -R4 ;  /* 0x000000011111b824 */ /* 0x000fe200078e0a04 */
[----:B------:R-:W-:Y:S01]  /*1d70*/  LOP3.LUT R87, R5, 0xa2, RZ, 0xfc, !PT ;  /* 0x000000a205577812 */ /* 0x000fe200078efcff */
[----:B------:R-:W-:Y:S01]  /*1d80*/  IMAD.MOV R20, RZ, RZ, -R20 ;  /* 0x000000ffff147224 */ /* 0x000fe200078e0a14 */
[C---:B------:R-:W-:Y:S01]  /*1d90*/  ISETP.GT.U32.AND P6, PT, R4.reuse, R18, PT ;  /* 0x000000120400720c */ /* 0x040fe20003fc4070 */
[----:B------:R-:W-:Y:S01]  /*1da0*/  IMAD.HI.U32 R21, R3, R24, RZ ;  /* 0x0000001803157227 */ /* 0x000fe200078e00ff */
[C---:B------:R-:W-:Y:S01]  /*1db0*/  ISETP.GT.U32.AND P3, PT, R4.reuse, R17, PT ;  /* 0x000000110400720c */ /* 0x040fe20003f64070 */
[----:B------:R-:W-:Y:S01]  /*1dc0*/  STL [R1+0x1c90], R13 ;  /* 0x001c900d01007387 */ /* 0x000fe20000100800 */
[C---:B------:R-:W-:Y:S01]  /*1dd0*/  LOP3.LUT R88, R5.reuse, 0xa4, RZ, 0xfc, !PT ;  /* 0x000000a405587812 */ /* 0x040fe200078efcff */
[----:B------:R-:W-:Y:S01]  /*1de0*/  IMAD R20, R4, R20, R23 ;  /* 0x0000001404147224 */ /* 0x000fe200078e0217 */
[C---:B------:R-:W-:Y:S01]  /*1df0*/  LOP3.LUT R89, R5.reuse, 0xa6, RZ, 0xfc, !PT ;  /* 0x000000a605597812 */ /* 0x040fe200078efcff */
[----:B------:R-:W-:Y:S01]  /*1e00*/  IMAD.MOV R21, RZ, RZ, -R21 ;  /* 0x000000ffff157224 */ /* 0x000fe200078e0a15 */
[----:B------:R-:W-:Y:S01]  /*1e10*/  LOP3.LUT R90, R5, 0xa8, RZ, 0xfc, !PT ;  /* 0x000000a8055a7812 */ /* 0x000fe200078efcff */
[----:B------:R-:W-:Y:S01]  /*1e20*/  IMAD.HI.U32 R22, R3, R26, RZ ;  /* 0x0000001a03167227 */ /* 0x000fe200078e00ff */
[----:B------:R-:W-:Y:S01]  /*1e30*/  LOP3.LUT R91, R5, 0xaa, RZ, 0xfc, !PT ;  /* 0x000000aa055b7812 */ /* 0x000fe200078efcff */
[----:B------:R-:W-:Y:S01]  /*1e40*/  STL [R1+0x1c94], R14 ;  /* 0x001c940e01007387 */ /* 0x000fe20000100800 */
[----:B------:R-:W-:Y:S01]  /*1e50*/  IABS R85, R90 ;  /* 0x0000005a00557213 */ /* 0x000fe20000000000 */
[--C-:B------:R-:W-:Y:S01]  /*1e60*/  @!P6 IMAD.IADD R18, R18, 0x1, -R4.reuse ;  /* 0x000000011212e824 */ /* 0x100fe200078e0a04 */
[C---:B------:R-:W-:Y:S01]  /*1e70*/  ISETP.GT.U32.AND P6, PT, R4.reuse, R20, PT ;  /* 0x000000140400720c */ /* 0x040fe20003fc4070 */
[----:B------:R-:W-:Y:S01]  /*1e80*/  @!P3 IMAD.IADD R17, R17, 0x1, -R4 ;  /* 0x000000011111b824 */ /* 0x000fe200078e0a04 */
[C---:B------:R-:W-:Y:S01]  /*1e90*/  ISETP.GT.U32.AND P3, PT, R4.reuse, R19, PT ;  /* 0x000000130400720c */ /* 0x040fe20003f64070 */
[----:B------:R-:W-:Y:S01]  /*1ea0*/  IMAD R21, R4, R21, R24 ;  /* 0x0000001504157224 */ /* 0x000fe200078e0218 */
[C---:B------:R-:W-:Y:S01]  /*1eb0*/  LOP3.LUT R92, R5.reuse, 0xac, RZ, 0xfc, !PT ;  /* 0x000000ac055c7812 */ /* 0x040fe200078efcff */
[----:B------:R-:W-:Y:S01]  /*1ec0*/  @!P2 IMAD.IADD R16, R16, 0x1, -R4 ;  /* 0x000000011010a824 */ /* 0x000fe200078e0a04 */
[C---:B------:R-:W-:Y:S01]  /*1ed0*/  LOP3.LUT R93, R5.reuse, 0xb0, RZ, 0xfc, !PT ;  /* 0x000000b0055d7812 */ /* 0x040fe200078efcff */
[----:B------:R-:W-:Y:S01]  /*1ee0*/  IMAD.MOV R27, RZ, RZ, -R22 ;  /* 0x000000ffff1b7224 */ /* 0x000fe200078e0a16 */
[----:B------:R-:W-:Y:S01]  /*1ef0*/  LOP3.LUT R94, R5, 0xb6, RZ, 0xfc, !PT ;  /* 0x000000b6055e7812 */ /* 0x000fe200078efcff */
[----:B------:R-:W-:Y:S01]  /*1f00*/  IMAD.HI.U32 R23, R3, R28, RZ ;  /* 0x0000001c03177227 */ /* 0x000fe200078e00ff */
[C---:B------:R-:W-:Y:S01]  /*1f10*/  ISETP.GT.U32.AND P2, PT, R4.reuse, R16, PT ;  /* 0x000000100400720c */ /* 0x040fe20003f44070 */
[----:B------:R2:W-:Y:S01]  /*1f20*/  STL [R1+0x1cb0], R15 ;  /* 0x001cb00f01007387 */ /* 0x0005e20000100800 */
[C---:B------:R-:W-:Y:S01]  /*1f30*/  LOP3.LUT R95, R5.reuse, 0xb8, RZ, 0xfc, !PT ;  /* 0x000000b8055f7812 */ /* 0x040fe200078efcff */
[C---:B------:R-:W-:Y:S01]  /*1f40*/  IMAD R22, R4.reuse, R27, R26 ;  /* 0x0000001b04167224 */ /* 0x040fe200078e021a */
[----:B------:R-:W-:Y:S01]  /*1f50*/  LOP3.LUT R100, R5, 0xbc, RZ, 0xfc, !PT ;  /* 0x000000bc05647812 */ /* 0x000fe200078efcff */
[--C-:B------:R-:W-:Y:S01]  /*1f60*/  @!P3 IMAD.IADD R19, R19, 0x1, -R4.reuse ;  /* 0x000000011313b824 */ /* 0x100fe200078e0a04 */
[----:B------:R-:W-:Y:S01]  /*1f70*/  ISETP.GT.U32.AND P3, PT, R4, R21, PT ;  /* 0x000000150400720c */ /* 0x000fe20003f64070 */
[----:B------:R-:W-:Y:S01]  /*1f80*/  IMAD.MOV R23, RZ, RZ, -R23 ;  /* 0x000000ffff177224 */ /* 0x000fe200078e0a17 */
[----:B------:R-:W-:Y:S01]  /*1f90*/  IABS R96, R100 ;  /* 0x0000006400607213 */ /* 0x000fe20000000000 */
[----:B------:R-:W-:Y:S01]  /*1fa0*/  @!P6 IMAD.IADD R20, R20, 0x1, -R4 ;  /* 0x000000011414e824 */ /* 0x000fe200078e0a04 */
[C---:B------:R-:W-:Y:S01]  /*1fb0*/  ISETP.GT.U32.AND P6, PT, R4.reuse, R22, PT ;  /* 0x000000160400720c */ /* 0x040fe20003fc4070 */
[----:B------:R-:W-:Y:S01]  /*1fc0*/  IMAD R23, R4, R23, R28 ;  /* 0x0000001704177224 */ /* 0x000fe200078e021c */
[----:B------:R-:W-:Y:S01]  /*1fd0*/  IABS R28, R36 ;  /* 0x00000024001c7213 */ /* 0x000fe20000000000 */
[----:B------:R-:W-:Y:S01]  /*1fe0*/  @!P1 IMAD.MOV R18, RZ, RZ, -R18 ;  /* 0x000000ffff129224 */ /* 0x000fe200078e0a12 */
[----:B------:R-:W-:Y:S01]  /*1ff0*/  LOP3.LUT R103, R5, 0xc0, RZ, 0xfc, !PT ;  /* 0x000000c005677812 */ /* 0x000fe200078efcff */
[--C-:B------:R-:W-:Y:S01]  /*2000*/  @!P2 IMAD.IADD R16, R16, 0x1, -R4.reuse ;  /* 0x000000011010a824 */ /* 0x100fe200078e0a04 */
[C---:B------:R-:W-:Y:S01]  /*2010*/  ISETP.GT.U32.AND P1, PT, R4.reuse, R23, PT ;  /* 0x000000170400720c */ /* 0x040fe20003f24070 */
[----:B------:R-:W-:Y:S01]  /*2020*/  @!P4 IMAD.MOV R17, RZ, RZ, -R17 ;  /* 0x000000ffff11c224 */ /* 0x000fe200078e0a11 */
[----:B------:R-:W-:Y:S01]  /*2030*/  ISETP.GE.AND P2, PT, R25, RZ, PT ;  /* 0x000000ff1900720c */ /* 0x000fe20003f46270 */
[----:B------:R-:W-:Y:S01]  /*2040*/  @!P3 IMAD.IADD R21, R21, 0x1, -R4 ;  /* 0x000000011515b824 */ /* 0x000fe200078e0a04 */
[----:B------:R-:W-:Y:S01]  /*2050*/  ISETP.GT.U32.AND P3, PT, R4, R19, PT ;  /* 0x000000130400720c */ /* 0x000fe20003f64070 */
[----:B------:R-:W-:Y:S01]  /*2060*/  IMAD.HI.U32 R25, R3, R30, RZ ;  /* 0x0000001e03197227 */ /* 0x000fe200078e00ff */
[----:B------:R-:W-:-:S02]  /*2070*/  IABS R99, R103 ;  /* 0x0000006700637213 */ /* 0x000fc40000000000 */
[----:B------:R-:W-:Y:S01]  /*2080*/  LOP3.LUT R102, R5, 0xbe, RZ, 0xfc, !PT ;  /* 0x000000be05667812 */ /* 0x000fe200078efcff */
[----:B------:R-:W-:Y:S01]  /*2090*/  @!P0 IMAD.MOV R16, RZ, RZ, -R16 ;  /* 0x000000ffff108224 */ /* 0x000fe200078e0a10 */
[----:B------:R-:W-:Y:S01]  /*20a0*/  ISETP.GT.U32.AND P0, PT, R4, R20, PT ;  /* 0x000000140400720c */ /* 0x000fe20003f04070 */
[--C-:B------:R-:W-:Y:S01]  /*20b0*/  @!P6 IMAD.IADD R22, R22, 0x1, -R4.reuse ;  /* 0x000000011616e824 */ /* 0x100fe200078e0a04 */
[C---:B------:R-:W-:Y:S01]  /*20c0*/  ISETP.GT.U32.AND P6, PT, R4.reuse, R21, PT ;  /* 0x000000150400720c */ /* 0x040fe20003fc4070 */
[----:B------:R-:W-:Y:S01]  /*20d0*/  IMAD.MOV R25, RZ, RZ, -R25 ;  /* 0x000000ffff197224 */ /* 0x000fe200078e0a19 */
[----:B------:R-:W-:Y:S01]  /*20e0*/  IABS R98, R102 ;  /* 0x0000006600627213 */ /* 0x000fe20000000000 */
[----:B------:R-:W-:Y:S01]  /*20f0*/  @!P1 IMAD.IADD R23, R23, 0x1, -R4 ;  /* 0x0000000117179824 */ /* 0x000fe200078e0a04 */
[C---:B------:R-:W-:Y:S01]  /*2100*/  ISETP.GT.U32.AND P4, PT, R4.reuse, R22, PT ;  /* 0x000000160400720c */ /* 0x040fe20003f84070 */
[C---:B------:R-:W-:Y:S01]  /*2110*/  IMAD R25, R4.reuse, R25, R30 ;  /* 0x0000001904197224 */ /* 0x040fe200078e021e */
[----:B------:R-:W-:Y:S01]  /*2120*/  IABS R30, R37 ;  /* 0x00000025001e7213 */ /* 0x000fe20000000000 */
[--C-:B------:R-:W-:Y:S01]  /*2130*/  @!P3 IMAD.IADD R19, R19, 0x1, -R4.reuse ;  /* 0x000000011313b824 */ /* 0x100fe200078e0a04 */
[----:B------:R-:W-:Y:S01]  /*2140*/  ISETP.GE.AND P1, PT, R33, RZ, PT ;  /* 0x000000ff2100720c */ /* 0x000fe20003f26270 */
[----:B------:R-:W-:Y:S01]  /*2150*/  IMAD.HI.U32 R24, R3, R29, RZ ;  /* 0x0000001d03187227 */ /* 0x000fe200078e00ff */
[C---:B------:R-:W-:Y:S01]  /*2160*/  LOP3.LUT R33, R5.reuse, 0x3e, RZ, 0xfc, !PT ;  /* 0x0000003e05217812 */ /* 0x040fe200078efcff */
[----:B------:R3:W-:Y:S01]  /*2170*/  STL [R1+0x1cb4], R16 ;  /* 0x001cb41001007387 */ /* 0x0007e20000100800 */
[----:B------:R-:W-:Y:S01]  /*2180*/  LOP3.LUT R104, R5, 0xc2, RZ, 0xfc, !PT ;  /* 0x000000c205687812 */ /* 0x000fe200078efcff */
[----:B------:R-:W-:Y:S01]  /*2190*/  @!P5 IMAD.MOV R19, RZ, RZ, -R19 ;  /* 0x000000ffff13d224 */ /* 0x000fe200078e0a13 */
[----:B------:R-:W-:Y:S01]  /*21a0*/  ISETP.GT.U32.AND P5, PT, R4, R23, PT ;  /* 0x000000170400720c */ /* 0x000fe20003fa4070 */
[----:B------:R-:W-:Y:S01]  /*21b0*/  IMAD.HI.U32 R27, R3, R30, RZ ;  /* 0x0000001e031b7227 */ /* 0x000fe200078e00ff */
[C---:B------:R-:W-:Y:S01]  /*21c0*/  LOP3.LUT R105, R5.reuse, 0xc4, RZ, 0xfc, !PT ;  /* 0x000000c405697812 */ /* 0x040fe200078efcff */
[----:B------:R4:W-:Y:S01]  /*21d0*/  STL [R1+0x1cb8], R17 ;  /* 0x001cb81101007387 */ /* 0x0009e20000100800 */
[----:B------:R-:W-:Y:S01]  /*21e0*/  LOP3.LUT R107, R5, 0xc8, RZ, 0xfc, !PT ;  /* 0x000000c8056b7812 */ /* 0x000fe200078efcff */
[----:B------:R-:W-:Y:S01]  /*21f0*/  @!P0 IMAD.IADD R20, R20, 0x1, -R4 ;  /* 0x0000000114148824 */ /* 0x000fe200078e0a04 */
[----:B------:R-:W-:Y:S01]  /*2200*/  ISETP.GE.AND P0, PT, R31, RZ, PT ;  /* 0x000000ff1f00720c */ /* 0x000fe20003f06270 */
[----:B------:R-:W-:Y:S01]  /*2210*/  IMAD.MOV R24, RZ, RZ, -R24 ;  /* 0x000000ffff187224 */ /* 0x000fe200078e0a18 */
[----:B------:R-:W-:Y:S01]  /*2220*/  IABS R101, R107 ;  /* 0x0000006b00657213 */ /* 0x000fe20000000000 */
[----:B------:R-:W-:Y:S01]  /*2230*/  @!P6 IMAD.IADD R21, R21, 0x1, -R4 ;  /* 0x000000011515e824 */ /* 0x000fe200078e0a04 */
[----:B------:R-:W-:Y:S01]  /*2240*/  ISETP.GT.U32.AND P6, PT, R4, R25, PT ;  /* 0x000000190400720c */ /* 0x000fe20003fc4070 */
[----:B------:R-:W-:Y:S01]  /*2250*/  IMAD.HI.U32 R26, R3, R28, RZ ;  /* 0x0000001c031a7227 */ /* 0x000fe200078e00ff */
[----:B------:R-:W-:-:S02]  /*2260*/  LOP3.LUT R106, R5, 0xc6, RZ, 0xfc, !PT ;  /* 0x000000c6056a7812 */ /* 0x000fc400078efcff */
[C---:B------:R-:W-:Y:S01]  /*2270*/  LOP3.LUT R108, R5.reuse, 0xca, RZ, 0xfc, !PT ;  /* 0x000000ca056c7812 */ /* 0x040fe200078efcff */
[----:B------:R-:W-:Y:S01]  /*2280*/  IMAD.MOV R27, RZ, RZ, -R27 ;  /* 0x000000ffff1b7224 */ /* 0x000fe200078e0a1b */
[C---:B------:R-:W-:Y:S01]  /*2290*/  LOP3.LUT R109, R5.reuse, 0xcc, RZ, 0xfc, !PT ;  /* 0x000000cc056d7812 */ /* 0x040fe200078efcff */
[C---:B------:R-:W-:Y:S01]  /*22a0*/  IMAD R24, R4.reuse, R24, R29 ;  /* 0x0000001804187224 */ /* 0x040fe200078e021d */
[C---:B------:R-:W-:Y:S01]  /*22b0*/  LOP3.LUT R113, R5.reuse, 0xd8, RZ, 0xfc, !PT ;  /* 0x000000d805717812 */ /* 0x040fe200078efcff */
[----:B------:R-:W-:Y:S01]  /*22c0*/  IMAD.MOV R29, RZ, RZ, -R26 ;  /* 0x000000ffff1d7224 */ /* 0x000fe200078e0a1a */
[C---:B------:R-:W-:Y:S01]  /*22d0*/  LOP3.LUT R115, R5.reuse, 0xdc, RZ, 0xfc, !PT ;  /* 0x000000dc05737812 */ /* 0x040fe200078efcff */
[C---:B------:R-:W-:Y:S01]  /*22e0*/  IMAD R27, R4.reuse, R27, R30 ;  /* 0x0000001b041b7224 */ /* 0x040fe200078e021e */
[----:B------:R-:W-:Y:S01]  /*22f0*/  ISETP.GT.U32.AND P3, PT, R4, R24, PT ;  /* 0x000000180400720c */ /* 0x000fe20003f64070 */
[----:B------:R-:W-:Y:S01]  /*2300*/  @!P4 IMAD.IADD R22, R22, 0x1, -R4 ;  /* 0x000000011616c824 */ /* 0x000fe200078e0a04 */
[----:B------:R-:W-:Y:S01]  /*2310*/  ISETP.GE.AND P4, PT, R32, RZ, PT ;  /* 0x000000ff2000720c */ /* 0x000fe20003f86270 */
[C---:B------:R-:W-:Y:S01]  /*2320*/  IMAD R26, R4.reuse, R29, R28 ;  /* 0x0000001d041a7224 */ /* 0x040fe200078e021c */
[----:B------:R-:W-:Y:S01]  /*2330*/  LOP3.LUT R29, R5, 0x3c, RZ, 0xfc, !PT ;  /* 0x0000003c051d7812 */ /* 0x000fe200078efcff */
[--C-:B------:R-:W-:Y:S01]  /*2340*/  @!P5 IMAD.IADD R23, R23, 0x1, -R4.reuse ;  /* 0x000000011717d824 */ /* 0x100fe200078e0a04 */
[C---:B------:R-:W-:Y:S01]  /*2350*/  ISETP.GT.U32.AND P5, PT, R4.reuse, R27, PT ;  /* 0x0000001b0400720c */ /* 0x040fe20003fa4070 */
[----:B------:R-:W-:Y:S01]  /*2360*/  @!P0 IMAD.MOV R21, RZ, RZ, -R21 ;  /* 0x000000ffff158224 */ /* 0x000fe200078e0a15 */
[----:B------:R-:W-:Y:S01]  /*2370*/  ISETP.GT.U32.AND P0, PT, R4, R26, PT ;  /* 0x0000001a0400720c */ /* 0x000fe20003f04070 */
[----:B------:R-:W-:Y:S01]  /*2380*/  @!P6 IMAD.IADD R25, R25, 0x1, -R4 ;  /* 0x000000011919e824 */ /* 0x000fe200078e0a04 */
[----:B------:R-:W-:Y:S01]  /*2390*/  IABS R30, R29 ;  /* 0x0000001d001e7213 */ /* 0x000fe20000000000 */
[----:B------:R-:W-:Y:S01]  /*23a0*/  @!P2 IMAD.MOV R20, RZ, RZ, -R20 ;  /* 0x000000ffff14a224 */ /* 0x000fe200078e0a14 */
[----:B------:R-:W-:Y:S01]  /*23b0*/  IABS R32, R33 ;  /* 0x0000002100207213 */ /* 0x000fe20000000000 */
[----:B------:R-:W-:Y:S01]  /*23c0*/  @!P3 IMAD.IADD R24, R24, 0x1, -R4 ;  /* 0x000000011818b824 */ /* 0x000fe200078e0a04 */
[C---:B------:R-:W-:Y:S01]  /*23d0*/  ISETP.GT.U32.AND P6, PT, R4.reuse, R25, PT ;  /* 0x000000190400720c */ /* 0x040fe20003fc4070 */
[----:B------:R-:W-:Y:S01]  /*23e0*/  @!P4 IMAD.MOV R22, RZ, RZ, -R22 ;  /* 0x000000ffff16c224 */ /* 0x000fe200078e0a16 */
[----:B------:R-:W-:Y:S01]  /*23f0*/  ISETP.GE.AND P4, PT, R35, RZ, PT ;  /* 0x000000ff2300720c */ /* 0x000fe20003f86270 */
[----:B------:R-:W-:Y:S01]  /*2400*/  IMAD.HI.U32 R28, R3, R30, RZ ;  /* 0x0000001e031c7227 */ /* 0x000fe200078e00ff */
[----:B------:R-:W-:-:S02]  /*2410*/  ISETP.GT.U32.AND P2, PT, R4, R24, PT ;  /* 0x000000180400720c */ /* 0x000fc40003f44070 */
[----:B------:R-:W-:Y:S01]  /*2420*/  ISETP.GE.AND P3, PT, R34, RZ, PT ;  /* 0x000000ff2200720c */ /* 0x000fe20003f66270 */
[--C-:B------:R-:W-:Y:S01]  /*2430*/  @!P5 IMAD.IADD R27, R27, 0x1, -R4.reuse ;  /* 0x000000011b1bd824 */ /* 0x100fe200078e0a04 */
[----:B------:R-:W-:Y:S01]  /*2440*/  LOP3.LUT R116, R5, 0xde, RZ, 0xfc, !PT ;  /* 0x000000de05747812 */ /* 0x000fe200078efcff */
[----:B------:R-:W-:Y:S01]  /*2450*/  @!P0 IMAD.IADD R26, R26, 0x1, -R4 ;  /* 0x000000011a1a8824 */ /* 0x000fe200078e0a04 */
[----:B------:R-:W-:Y:S01]  /*2460*/  ISETP.GE.AND P0, PT, R29, RZ, PT ;  /* 0x000000ff1d00720c */ /* 0x000fe20003f06270 */
[----:B------:R-:W-:Y:S01]  /*2470*/  IMAD.MOV R31, RZ, RZ, -R28 ;  /* 0x000000ffff1f7224 */ /* 0x000fe200078e0a1c */
[C---:B------:R-:W-:Y:S01]  /*2480*/  ISETP.GT.U32.AND P5, PT, R4.reuse, R27, PT ;  /* 0x0000001b0400720c */ /* 0x040fe20003fa4070 */
[----:B------:R-:W-:Y:S01]  /*2490*/  IMAD.HI.U32 R29, R3, R32, RZ ;  /* 0x00000020031d7227 */ /* 0x000fe200078e00ff */
[----:B------:R-:W-:Y:S02]  /*24a0*/  IABS R111, R116 ;  /* 0x00000074006f7213 */ /* 0x000fe40000000000 */
[----:B------:R-:W-:Y:S01]  /*24b0*/  LOP3.LUT R114, R5, 0xda, RZ, 0xfc, !PT ;  /* 0x000000da05727812 */ /* 0x000fe200078efcff */
[----:B------:R-:W-:Y:S01]  /*24c0*/  @!P6 IMAD.IADD R25, R25, 0x1, -R4 ;  /* 0x000000011919e824 */ /* 0x000fe200078e0a04 */
[----:B------:R-:W-:Y:S01]  /*24d0*/  ISETP.GE.AND P6, PT, R37, RZ, PT ;  /* 0x000000ff2500720c */ /* 0x000fe20003fc6270 */
[C---:B------:R-:W-:Y:S01]  /*24e0*/  IMAD R28, R4.reuse, R31, R30 ;  /* 0x0000001f041c7224 */ /* 0x040fe200078e021e */
[C---:B------:R-:W-:Y:S01]  /*24f0*/  LOP3.LUT R30, R5.reuse, 0x40, RZ, 0xfc, !PT ;  /* 0x00000040051e7812 */ /* 0x040fe200078efcff */
[----:B------:R-:W-:Y:S01]  /*2500*/  IMAD.MOV R29, RZ, RZ, -R29 ;  /* 0x000000ffff1d7224 */ /* 0x000fe200078e0a1d */
[----:B------:R-:W-:Y:S01]  /*2510*/  LOP3.LUT R31, R5, 0x42, RZ, 0xfc, !PT ;  /* 0x00000042051f7812 */ /* 0x000fe200078efcff */
[----:B------:R-:W-:Y:S01]  /*2520*/  @!P4 IMAD.MOV R25, RZ, RZ, -R25 ;  /* 0x000000ffff19c224 */ /* 0x000fe200078e0a19 */
[C---:B------:R-:W-:Y:S01]  /*2530*/  ISETP.GT.U32.AND P4, PT, R4.reuse, R28, PT ;  /* 0x0000001c0400720c */ /* 0x040fe20003f84070 */
[C---:B------:R-:W-:Y:S01]  /*2540*/  IMAD R29, R4.reuse, R29, R32 ;  /* 0x0000001d041d7224 */ /* 0x040fe200078e0220 */
[----:B------:R-:W-:Y:S01]  /*2550*/  IABS R34, R31 ;  /* 0x0000001f00227213 */ /* 0x000fe20000000000 */
[----:B------:R-:W-:Y:S01]  /*2560*/  @!P1 IMAD.MOV R23, RZ, RZ, -R23 ;  /* 0x000000ffff179224 */ /* 0x000fe200078e0a17 */
[C---:B------:R-:W-:Y:S01]  /*2570*/  ISETP.GT.U32.AND P1, PT, R4.reuse, R26, PT ;  /* 0x0000001a0400720c */ /* 0x040fe20003f24070 */
[--C-:B------:R-:W-:Y:S01]  /*2580*/  @!P5 IMAD.IADD R27, R27, 0x1, -R4.reuse ;  /* 0x000000011b1bd824 */ /* 0x100fe200078e0a04 */
[----:B------:R-:W-:Y:S01]  /*2590*/  ISETP.GT.U32.AND P5, PT, R4, R29, PT ;  /* 0x0000001d0400720c */ /* 0x000fe20003fa4070 */
[----:B------:R-:W-:Y:S01]  /*25a0*/  @!P2 IMAD.IADD R24, R24, 0x1, -R4 ;  /* 0x000000011818a824 */ /* 0x000fe200078e0a04 */
[----:B------:R-:W-:Y:S01]  /*25b0*/  ISETP.GE.AND P2, PT, R36, RZ, PT ;  /* 0x000000ff2400720c */ /* 0x000fe20003f46270 */
[----:B------:R-:W-:Y:S01]  /*25c0*/  @!P6 IMAD.MOV R27, RZ, RZ, -R27 ;  /* 0x000000ffff1be224 */ /* 0x000fe200078e0a1b */
[----:B------:R-:W-:Y:S01]  /*25d0*/  LOP3.LUT R36, R5, 0x44, RZ, 0xfc, !PT ;  /* 0x0000004405247812 */ /* 0x000fe200078efcff */
[----:B------:R-:W-:Y:S01]  /*25e0*/  @!P3 IMAD.MOV R24, RZ, RZ, -R24 ;  /* 0x000000ffff18b224 */ /* 0x000fe200078e0a18 */
[----:B------:R-:W-:Y:S01]  /*25f0*/  ISETP.GE.AND P3, PT, R33, RZ, PT ;  /* 0x000000ff2100720c */ /* 0x000fe20003f66270 */
[----:B------:R-:W-:Y:S01]  /*2600*/  @!P4 IMAD.IADD R28, R28, 0x1, -R4 ;  /* 0x000000011c1cc824 */ /* 0x000fe200078e0a04 */
[----:B------:R-:W-:-:S02]  /*2610*/  IABS R33, R30 ;  /* 0x0000001e00217213 */ /* 0x000fc40000000000 */
[----:B------:R-:W-:Y:S01]  /*2620*/  IABS R35, R36 ;  /* 0x0000002400237213 */ /* 0x000fe20000000000 */
[----:B------:R-:W-:Y:S01]  /*2630*/  @!P1 IMAD.IADD R26, R26, 0x1, -R4 ;  /* 0x000000011a1a9824 */ /* 0x000fe200078e0a04 */
[----:B------:R-:W-:Y:S02]  /*2640*/  ISETP.GT.U32.AND P4, PT, R4, R28, PT ;  /* 0x0000001c0400720c */ /* 0x000fe40003f84070 */
[----:B------:R-:W-:Y:S01]  /*2650*/  @!P5 IADD3 R29, R29, -R4, RZ ;  /* 0x800000041d1dd210 */ /* 0x000fe20007ffe0ff */
[----:B------:R-:W-:Y:S01]  /*2660*/  @!P2 IMAD.MOV R26, RZ, RZ, -R26 ;  /* 0x000000ffff1aa224 */ /* 0x000fe200078e0a1a */
[----:B------:R-:W-:Y:S01]  /*2670*/  ISETP.GE.AND P1, PT, R30, RZ, PT ;  /* 0x000000ff1e00720c */ /* 0x000fe20003f26270 */
[----:B------:R-:W-:Y:S01]  /*2680*/  IMAD.HI.U32 R30, R3, R33, RZ ;  /* 0x00000021031e7227 */ /* 0x000fe200078e00ff */
[----:B------:R-:W-:Y:S02]  /*2690*/  ISETP.GE.AND P2, PT, R31, RZ, PT ;  /* 0x000000ff1f00720c */ /* 0x000fe40003f46270 */
[----:B------:R-:W-:Y:S01]  /*26a0*/  ISETP.GT.U32.AND P5, PT, R4, R29, PT ;  /* 0x0000001d0400720c */ /* 0x000fe20003fa4070 */
[----:B------:R-:W-:Y:S01]  /*26b0*/  IMAD.HI.U32 R31, R3, R34, RZ ;  /* 0x00000022031f7227 */ /* 0x000fe200078e00ff */
[----:B------:R-:W-:-:S02]  /*26c0*/  ISETP.GE.AND P6, PT, R36, RZ, PT ;  /* 0x000000ff2400720c */ /* 0x000fc40003fc6270 */
[----:B------:R-:W-:Y:S01]  /*26d0*/  LOP3.LUT R36, R5, 0x46, RZ, 0xfc, !PT ;  /* 0x0000004605247812 */ /* 0x000fe200078efcff */
[----:B------:R-:W-:Y:S01]  /*26e0*/  IMAD.HI.U32 R32, R3, R35, RZ ;  /* 0x0000002303207227 */ /* 0x000fe200078e00ff */
[----:B------:R-:W-:Y:S02]  /*26f0*/  IABS R37, R40 ;  /* 0x0000002800257213 */ /* 0x000fe40000000000 */
[----:B------:R-:W-:Y:S01]  /*2700*/  IABS R110, R114 ;  /* 0x00000072006e7213 */ /* 0x000fe20000000000 */
[----:B------:R-:W-:Y:S01]  /*2710*/  IMAD.MOV R30, RZ, RZ, -R30 ;  /* 0x000000ffff1e7224 */ /* 0x000fe200078e0a1e */
[C---:B------:R-:W-:Y:S01]  /*2720*/  LOP3.LUT R118, R5.reuse, 0xe2, RZ, 0xfc, !PT ;  /* 0x000000e205767812 */ /* 0x040fe200078efcff */
[----:B------:R-:W-:Y:S01]  /*2730*/  IMAD.MOV R31, RZ, RZ, -R31 ;  /* 0x000000ffff1f7224 */ /* 0x000fe200078e0a1f */
[C---:B------:R-:W-:Y:S01]  /*2740*/  LOP3.LUT R117, R5.reuse, 0xe0, RZ, 0xfc, !PT ;  /* 0x000000e005757812 */ /* 0x040fe200078efcff */
[----:B------:R-:W-:Y:S01]  /*2750*/  IMAD.MOV R32, RZ, RZ, -R32 ;  /* 0x000000ffff207224 */ /* 0x000fe200078e0a20 */
[C---:B------:R-:W-:Y:S01]  /*2760*/  LOP3.LUT R120, R5.reuse, 0xe6, RZ, 0xfc, !PT ;  /* 0x000000e605787812 */ /* 0x040fe200078efcff */
[C---:B------:R-:W-:Y:S01]  /*2770*/  IMAD R30, R4.reuse, R30, R33 ;  /* 0x0000001e041e7224 */ /* 0x040fe200078e0221 */
[----:B------:R-:W-:Y:S01]  /*2780*/  IABS R112, R117 ;  /* 0x0000007500707213 */ /* 0x000fe20000000000 */
[----:B------:R-:W-:Y:S01]  /*2790*/  IMAD R31, R4, R31, R34 ;  /* 0x0000001f041f7224 */ /* 0x000fe200078e0222 */
[----:B------:R-:W-:Y:S01]  /*27a0*/  IABS R34, R36 ;  /* 0x0000002400227213 */ /* 0x000fe20000000000 */
[--C-:B------:R-:W-:Y:S01]  /*27b0*/  @!P4 IMAD.IADD R28, R28, 0x1, -R4.reuse ;  /* 0x000000011c1cc824 */ /* 0x100fe200078e0a04 */
[C---:B------:R-:W-:Y:S01]  /*27c0*/  ISETP.GT.U32.AND P4, PT, R4.reuse, R30, PT ;  /* 0x0000001e0400720c */ /* 0x040fe20003f84070 */
[C---:B------:R-:W-:Y:S01]  /*27d0*/  IMAD R32, R4.reuse, R32, R35 ;  /* 0x0000002004207224 */ /* 0x040fe200078e0223 */
[----:B------:R-:W-:Y:S01]  /*27e0*/  LOP3.LUT R119, R5, 0xe4, RZ, 0xfc, !PT ;  /* 0x000000e405777812 */ /* 0x000fe200078efcff */
[----:B------:R-:W-:Y:S01]  /*27f0*/  @!P5 IMAD.IADD R29, R29, 0x1, -R4 ;  /* 0x000000011d1dd824 */ /* 0x000fe200078e0a04 */
[C---:B------:R-:W-:Y:S01]  /*2800*/  ISETP.GT.U32.AND P5, PT, R4.reuse, R31, PT ;  /* 0x0000001f0400720c */ /* 0x040fe20003fa4070 */
[----:B------:R-:W-:Y:S01]  /*2810*/  @!P0 IMAD.MOV R28, RZ, RZ, -R28 ;  /* 0x000000ffff1c8224 */ /* 0x000fe200078e0a1c */
[----:B------:R-:W-:Y:S01]  /*2820*/  ISETP.GT.U32.AND P0, PT, R4, R32, PT ;  /* 0x000000200400720c */ /* 0x000fe20003f04070 */
[----:B------:R-:W-:Y:S01]  /*2830*/  IMAD.HI.U32 R33, R3, R34, RZ ;  /* 0x0000002203217227 */ /* 0x000fe200078e00ff */
[----:B------:R-:W-:-:S02]  /*2840*/  LOP3.LUT R123, R5, 0xec, RZ, 0xfc, !PT ;  /* 0x000000ec057b7812 */ /* 0x000fc400078efcff */
[----:B------:R-:W-:Y:S01]  /*2850*/  LOP3.LUT R121, R5, 0xe8, RZ, 0xfc, !PT ;  /* 0x000000e805797812 */ /* 0x000fe200078efcff */
[----:B------:R-:W-:Y:S01]  /*2860*/  IMAD.HI.U32 R35, R3, R38, RZ ;  /* 0x0000002603237227 */ /* 0x000fe200078e00ff */
[C---:B------:R-:W-:Y:S02]  /*2870*/  LOP3.LUT R122, R5.reuse, 0xea, RZ, 0xfc, !PT ;  /* 0x000000ea057a7812 */ /* 0x040fe400078efcff */
[C---:B------:R-:W-:Y:S01]  /*2880*/  LOP3.LUT R124, R5.reuse, 0xee, RZ, 0xfc, !PT ;  /* 0x000000ee057c7812 */ /* 0x040fe200078efcff */
[--C-:B------:R-:W-:Y:S01]  /*2890*/  @!P4 IMAD.IADD R30, R30, 0x1, -R4.reuse ;  /* 0x000000011e1ec824 */ /* 0x100fe200078e0a04 */
[----:B------:R-:W-:Y:S01]  /*28a0*/  LOP3.LUT R125, R5, 0xf4, RZ, 0xfc, !PT ;  /* 0x000000f4057d7812 */ /* 0x000fe200078efcff */
[--C-:B------:R-:W-:Y:S01]  /*28b0*/  @!P5 IMAD.IADD R31, R31, 0x1, -R4.reuse ;  /* 0x000000011f1fd824 */ /* 0x100fe200078e0a04 */
[----:B------:R-:W-:Y:S01]  /*28c0*/  LOP3.LUT R126, R5, 0xf6, RZ, 0xfc, !PT ;  /* 0x000000f6057e7812 */ /* 0x000fe200078efcff */
[----:B------:R-:W-:Y:S01]  /*28d0*/  @!P0 IMAD.IADD R32, R32, 0x1, -R4 ;  /* 0x0000000120208824 */ /* 0x000fe200078e0a04 */
[C---:B------:R-:W-:Y:S01]  /*28e0*/  ISETP.GT.U32.AND P4, PT, R4.reuse, R30, PT ;  /* 0x0000001e0400720c */ /* 0x040fe20003f84070 */
[----:B------:R-:W-:Y:S01]  /*28f0*/  @!P3 IMAD.MOV R29, RZ, RZ, -R29 ;  /* 0x000000ffff1db224 */ /* 0x000fe200078e0a1d */
[C---:B------:R-:W-:Y:S01]  /*2900*/  ISETP.GT.U32.AND P5, PT, R4.reuse, R31, PT ;  /* 0x0000001f0400720c */ /* 0x040fe20003fa4070 */
[----:B------:R-:W-:Y:S01]  /*2910*/  IMAD.MOV R33, RZ, RZ, -R33 ;  /* 0x000000ffff217224 */ /* 0x000fe200078e0a21 */
[----:B------:R-:W-:Y:S01]  /*2920*/  ISETP.GT.U32.AND P0, PT, R4, R32, PT ;  /* 0x000000200400720c */ /* 0x000fe20003f04070 */
[----:B------:R-:W-:Y:S01]  /*2930*/  IMAD.MOV R35, RZ, RZ, -R35 ;  /* 0x000000ffff237224 */ /* 0x000fe200078e0a23 */
[----:B------:R-:W-:Y:S01]  /*2940*/  ISETP.GE.AND P3, PT, R36, RZ, PT ;  /* 0x000000ff2400720c */ /* 0x000fe20003f66270 */
[----:B------:R-:W-:Y:S01]  /*2950*/  IMAD.HI.U32 R36, R3, R39, RZ ;  /* 0x0000002703247227 */ /* 0x000fe200078e00ff */
[----:B------:R-:W-:-:S02]  /*2960*/  LOP3.LUT R129, R5, 0xfc, RZ, 0xfc, !PT ;  /* 0x000000fc05817812 */ /* 0x000fc400078efcff */
[C---:B------:R-:W-:Y:S01]  /*2970*/  LOP3.LUT R128, R5.reuse, 0xf8, RZ, 0xfc, !PT ;  /* 0x000000f805807812 */ /* 0x040fe200078efcff */
[C---:B------:R-:W-:Y:S01]  /*2980*/  IMAD R33, R4.reuse, R33, R34 ;  /* 0x0000002104217224 */ /* 0x040fe200078e0222 */
[----:B------:R-:W-:Y:S01]  /*2990*/  IABS R127, R129 ;  /* 0x00000081007f7213 */ /* 0x000fe20000000000 */
[----:B------:R-:W-:Y:S01]  /*29a0*/  IMAD.MOV R36, RZ, RZ, -R36 ;  /* 0x000000ffff247224 */ /* 0x000fe200078e0a24 */
[C---:B------:R-:W-:Y:S01]  /*29b0*/  LOP3.LUT R135, R5.reuse, 0x104, RZ, 0xfc, !PT ;  /* 0x0000010405877812 */ /* 0x040fe200078efcff */
[----:B------:R-:W-:Y:S01]  /*29c0*/  IMAD R35, R4, R35, R38 ;  /* 0x0000002304237224 */ /* 0x000fe200078e0226 */
[----:B------:R-:W-:Y:S01]  /*29d0*/  LOP3.LUT R133, R5, 0x102, RZ, 0xfc, !PT ;  /* 0x0000010205857812 */ /* 0x000fe200078efcff */
[----:B------:R-:W-:Y:S01]  /*29e0*/  IMAD.HI.U32 R34, R3, R37, RZ ;  /* 0x0000002503227227 */ /* 0x000fe200078e00ff */
[----:B------:R-:W-:Y:S02]  /*29f0*/  IABS R131, R135 ;  /* 0x0000008700837213 */ /* 0x000fe40000000000 */
[----:B------:R-:W-:Y:S01]  /*2a00*/  LOP3.LUT R132, R5, 0x100, RZ, 0xfc, !PT ;  /* 0x0000010005847812 */ /* 0x000fe200078efcff */
[--C-:B------:R-:W-:Y:S01]  /*2a10*/  @!P4 IMAD.IADD R30, R30, 0x1, -R4.reuse ;  /* 0x000000011e1ec824 */ /* 0x100fe200078e0a04 */
[----:B------:R-:W-:Y:S01]  /*2a20*/  ISETP.GT.U32.AND P4, PT, R4, R33, PT ;  /* 0x000000210400720c */ /* 0x000fe20003f84070 */
[--C-:B------:R-:W-:Y:S01]  /*2a30*/  @!P5 IMAD.IADD R31, R31, 0x1, -R4.reuse ;  /* 0x000000011f1fd824 */ /* 0x100fe200078e0a04 */
[----:B------:R-:W-:Y:S01]  /*2a40*/  ISETP.GE.AND P5, PT, R40, RZ, PT ;  /* 0x000000ff2800720c */ /* 0x000fe20003fa6270 */
[----:B------:R-:W-:Y:S01]  /*2a50*/  IMAD R36, R4, R36, R39 ;  /* 0x0000002404247224 */ /* 0x000fe200078e0227 */
[C---:B------:R-:W-:Y:S01]  /*2a60*/  LOP3.LUT R40, R5.reuse, 0x4e, RZ, 0xfc, !PT ;  /* 0x0000004e05287812 */ /* 0x040fe200078efcff */
[----:B------:R-:W-:Y:S01]  /*2a70*/  @!P0 IMAD.IADD R32, R32, 0x1, -R4 ;  /* 0x0000000120208824 */ /* 0x000fe200078e0a04 */
[C---:B------:R-:W-:Y:S01]  /*2a80*/  ISETP.GT.U32.AND P0, PT, R4.reuse, R35, PT ;  /* 0x000000230400720c */ /* 0x040fe20003f04070 */
[----:B------:R-:W-:Y:S01]  /*2a90*/  IMAD.MOV R34, RZ, RZ, -R34 ;  /* 0x000000ffff227224 */ /* 0x000fe200078e0a22 */
[----:B------:R-:W-:Y:S01]  /*2aa0*/  IABS R38, R40 ;  /* 0x0000002800267213 */ /* 0x000fe20000000000 */
[----:B------:R-:W-:Y:S01]  /*2ab0*/  @!P6 IMAD.MOV R32, RZ, RZ, -R32 ;  /* 0x000000ffff20e224 */ /* 0x000fe200078e0a20 */
[C---:B------:R-:W-:Y:S01]  /*2ac0*/  ISETP.GT.U32.AND P6, PT, R4.reuse, R36, PT ;  /* 0x000000240400720c */ /* 0x040fe20003fc4070 */
[C---:B------:R-:W-:Y:S01]  /*2ad0*/  IMAD R34, R4.reuse, R34, R37 ;  /* 0x0000002204227224 */ /* 0x040fe200078e0225 */
[----:B------:R-:W-:Y:S01]  /*2ae0*/  IABS R130, R133 ;  /* 0x0000008500827213 */ /* 0x000fe20000000000 */
[----:B------:R-:W-:Y:S01]  /*2af0*/  @!P1 IMAD.MOV R30, RZ, RZ, -R30 ;  /* 0x000000ffff1e9224 */ /* 0x000fe200078e0a1e */
[----:B------:R-:W-:Y:S01]  /*2b00*/  LOP3.LUT R136, R5, 0x108, RZ, 0xfc, !PT ;  /* 0x0000010805887812 */ /* 0x000fe200078efcff */
[----:B------:R-:W-:Y:S01]  /*2b10*/  @!P2 IMAD.MOV R31, RZ, RZ, -R31 ;  /* 0x000000ffff1fa224 */ /* 0x000fe200078e0a1f */
[----:B------:R-:W-:Y:S01]  /*2b20*/  ISETP.GT.U32.AND P1, PT, R4, R34, PT ;  /* 0x000000220400720c */ /* 0x000fe20003f24070 */
[----:B------:R-:W-:Y:S01]  /*2b30*/  IMAD.HI.U32 R37, R3, R38, RZ ;  /* 0x0000002603257227 */ /* 0x000fe200078e00ff */
[----:B------:R-:W-:-:S02]  /*2b40*/  ISETP.GE.AND P2, PT, R41, RZ, PT ;  /* 0x000000ff2900720c */ /* 0x000fc40003f46270 */
[----:B------:R-:W-:Y:S01]  /*2b50*/  LOP3.LUT R41, R5, 0x50, RZ, 0xfc, !PT ;  /* 0x0000005005297812 */ /* 0x000fe200078efcff */
[--C-:B------:R-:W-:Y:S01]  /*2b60*/  @!P4 IMAD.IADD R33, R33, 0x1, -R4.reuse ;  /* 0x000000012121c824 */ /* 0x100fe200078e0a04 */
[----:B------:R-:W-:Y:S01]  /*2b70*/  LOP3.LUT R137, R5, 0x10a, RZ, 0xfc, !PT ;  /* 0x0000010a05897812 */ /* 0x000fe200078efcff */
[--C-:B------:R-:W-:Y:S01]  /*2b80*/  @!P0 IMAD.IADD R35, R35, 0x1, -R4.reuse ;  /* 0x0000000123238824 */ /* 0x100fe200078e0a04 */
[----:B------:R-:W-:Y:S01]  /*2b90*/  IABS R39, R41 ;  /* 0x0000002900277213 */ /* 0x000fe20000000000 */
[----:B------:R-:W-:Y:S01]  /*2ba0*/  IMAD.MOV R37, RZ, RZ, -R37 ;  /* 0x000000ffff257224 */ /* 0x000fe200078e0a25 */
[----:B------:R-:W-:Y:S01]  /*2bb0*/  ISETP.GT.U32.AND P4, PT, R4, R33, PT ;  /* 0x000000210400720c */ /* 0x000fe20003f84070 */
[----:B------:R-:W-:Y:S01]  /*2bc0*/  @!P6 IMAD.IADD R36, R36, 0x1, -R4 ;  /* 0x000000012424e824 */ /* 0x000fe200078e0a04 */
[C---:B------:R-:W-:Y:S01]  /*2bd0*/  ISETP.GT.U32.AND P6, PT, R4.reuse, R35, PT ;  /* 0x000000230400720c */ /* 0x040fe20003fc4070 */
[----:B------:R-:W-:Y:S01]  /*2be0*/  IMAD R37, R4, R37, R38 ;  /* 0x0000002504257224 */ /* 0x000fe200078e0226 */
[----:B------:R-:W-:Y:S01]  /*2bf0*/  IABS R134, R137 ;  /* 0x0000008900867213 */ /* 0x000fe20000000000 */
[----:B------:R-:W-:Y:S01]  /*2c00*/  IMAD.HI.U32 R38, R3, R39, RZ ;  /* 0x0000002703267227 */ /* 0x000fe200078e00ff */
[----:B------:R-:W-:-:S02]  /*2c10*/  LOP3.LUT R139, R5, 0x110, RZ, 0xfc, !PT ;  /* 0x00000110058b7812 */ /* 0x000fc400078efcff */
[C---:B------:R-:W-:Y:S01]  /*2c20*/  LOP3.LUT R140, R5.reuse, 0x112, RZ, 0xfc, !PT ;  /* 0x00000112058c7812 */ /* 0x040fe200078efcff */
[----:B------:R-:W-:Y:S01]  /*2c30*/  @!P1 IMAD.IADD R34, R34, 0x1, -R4 ;  /* 0x0000000122229824 */ /* 0x000fe200078e0a04 */
[----:B------:R-:W-:Y:S01]  /*2c40*/  ISETP.GE.AND P1, PT, R40, RZ, PT ;  /* 0x000000ff2800720c */ /* 0x000fe20003f26270 */
[----:B------:R-:W-:Y:S01]  /*2c50*/  IMAD.MOV R38, RZ, RZ, -R38 ;  /* 0x000000ffff267224 */ /* 0x000fe200078e0a26 */
[----:B------:R-:W-:Y:S01]  /*2c60*/  LOP3.LUT R146, R5, 0x114, RZ, 0xfc, !PT ;  /* 0x0000011405927812 */ /* 0x000fe200078efcff */
[--C-:B------:R-:W-:Y:S01]  /*2c70*/  @!P4 IMAD.IADD R33, R33, 0x1, -R4.reuse ;  /* 0x000000012121c824 */ /* 0x100fe200078e0a04 */
[C---:B------:R-:W-:Y:S01]  /*2c80*/  ISETP.GT.U32.AND P0, PT, R4.reuse, R34, PT ;  /* 0x000000220400720c */ /* 0x040fe20003f04070 */
[----:B------:R-:W-:Y:S01]  /*2c90*/  IMAD R38, R4, R38, R39 ;  /* 0x0000002604267224 */ /* 0x000fe200078e0227 */
[----:B------:R-:W-:Y:S01]  /*2ca0*/  ISETP.GE.AND P4, PT, R42, RZ, PT ;  /* 0x000000ff2a00720c */ /* 0x000fe20003f86270 */
[----:B------:R-:W-:Y:S01]  /*2cb0*/  @!P6 IMAD.IADD R35, R35, 0x1, -R4 ;  /* 0x000000012323e824 */ /* 0x000fe200078e0a04 */
[----:B------:R-:W-:Y:S01]  /*2cc0*/  IABS R42, R45 ;  /* 0x0000002d002a7213 */ /* 0x000fe20000000000 */
[----:B------:R-:W-:Y:S01]  /*2cd0*/  @!P3 IMAD.MOV R33, RZ, RZ, -R33 ;  /* 0x000000ffff21b224 */ /* 0x000fe200078e0a21 */
[C---:B------:R-:W-:Y:S01]  /*2ce0*/  ISETP.GT.U32.AND P6, PT, R4.reuse, R38, PT ;  /* 0x000000260400720c */ /* 0x040fe20003fc4070 */
[----:B------:R-:W-:Y:S01]  /*2cf0*/  IMAD.HI.U32 R40, R3, R43, RZ ;  /* 0x0000002b03287227 */ /* 0x000fe200078e00ff */
[----:B------:R-:W-:-:S02]  /*2d00*/  ISETP.GT.U32.AND P3, PT, R4, R36, PT ;  /* 0x000000240400720c */ /* 0x000fc40003f64070 */
[----:B------:R-:W-:Y:S01]  /*2d10*/  IABS R138, R140 ;  /* 0x0000008c008a7213 */ /* 0x000fe20000000000 */
[----:B------:R-:W-:Y:S01]  /*2d20*/  IMAD.HI.U32 R39, R3, R42, RZ ;  /* 0x0000002a03277227 */ /* 0x000fe200078e00ff */
[C---:B------:R-:W-:Y:S02]  /*2d30*/  LOP3.LUT R147, R5.reuse, 0x116, RZ, 0xfc, !PT ;  /* 0x0000011605937812 */ /* 0x040fe400078efcff */
[C---:B------:R-:W-:Y:S01]  /*2d40*/  LOP3.LUT R148, R5.reuse, 0x118, RZ, 0xfc, !PT ;  /* 0x0000011805947812 */ /* 0x040fe200078efcff */
[--C-:B------:R-:W-:Y:S01]  /*2d50*/  @!P0 IMAD.IADD R34, R34, 0x1, -R4.reuse ;  /* 0x0000000122228824 */ /* 0x100fe200078e0a04 */
[----:B------:R-:W-:Y:S01]  /*2d60*/  ISETP.GT.U32.AND P0, PT, R4, R37, PT ;  /* 0x000000250400720c */ /* 0x000fe20003f04070 */
[----:B------:R-:W-:Y:S01]  /*2d70*/  IMAD.MOV R39, RZ, RZ, -R39 ;  /* 0x000000ffff277224 */ /* 0x000fe200078e0a27 */
[----:B------:R-:W-:Y:S01]  /*2d80*/  IABS R141, R147 ;  /* 0x00000093008d7213 */ /* 0x000fe20000000000 */
[--C-:B------:R-:W-:Y:S01]  /*2d90*/  @!P6 IMAD.IADD R38, R38, 0x1, -R4.reuse ;  /* 0x000000012626e824 */ /* 0x100fe200078e0a04 */
[----:B------:R-:W-:Y:S01]  /*2da0*/  LOP3.LUT R150, R5, 0x11c, RZ, 0xfc, !PT ;  /* 0x0000011c05967812 */ /* 0x000fe200078efcff */
[----:B------:R-:W-:Y:S01]  /*2db0*/  @!P3 IMAD.IADD R36, R36, 0x1, -R4 ;  /* 0x000000012424b824 */ /* 0x000fe200078e0a04 */
[----:B------:R-:W-:Y:S01]  /*2dc0*/  ISETP.GE.AND P3, PT, R41, RZ, PT ;  /* 0x000000ff2900720c */ /* 0x000fe20003f66270 */
[----:B------:R-:W-:Y:S01]  /*2dd0*/  IMAD.HI.U32 R41, R3, R44, RZ ;  /* 0x0000002c03297227 */ /* 0x000fe200078e00ff */
[----:B------:R-:W-:-:S02]  /*2de0*/  ISETP.GT.U32.AND P6, PT, R4, R38, PT ;  /* 0x000000260400720c */ /* 0x000fc40003fc4070 */
[----:B------:R-:W-:Y:S01]  /*2df0*/  IABS R142, R148 ;  /* 0x00000094008e7213 */ /* 0x000fe20000000000 */
[----:B------:R-:W-:Y:S01]  /*2e00*/  IMAD.MOV R40, RZ, RZ, -R40 ;  /* 0x000000ffff287224 */ /* 0x000fe200078e0a28 */
[----:B------:R-:W-:Y:S01]  /*2e10*/  IABS R145, R150 ;  /* 0x0000009600917213 */ /* 0x000fe20000000000 */
[C---:B------:R-:W-:Y:S01]  /*2e20*/  IMAD R39, R4.reuse, R39, R42 ;  /* 0x0000002704277224 */ /* 0x040fe200078e022a */
[----:B------:R-:W-:Y:S01]  /*2e30*/  LOP3.LUT R149, R5, 0x11a, RZ, 0xfc, !PT ;  /* 0x0000011a05957812 */ /* 0x000fe200078efcff */
[----:B------:R-:W-:Y:S01]  /*2e40*/  @!P0 IMAD.IADD R37, R37, 0x1, -R4 ;  /* 0x0000000125258824 */ /* 0x000fe200078e0a04 */
[----:B------:R-:W-:Y:S01]  /*2e50*/  ISETP.GE.AND P0, PT, R45, RZ, PT ;  /* 0x000000ff2d00720c */ /* 0x000fe20003f06270 */
[----:B------:R-:W-:Y:S01]  /*2e60*/  IMAD.MOV R41, RZ, RZ, -R41 ;  /* 0x000000ffff297224 */ /* 0x000fe200078e0a29 */
[----:B------:R-:W-:Y:S01]  /*2e70*/  IABS R144, R149 ;  /* 0x0000009500907213 */ /* 0x000fe20000000000 */
[C---:B------:R-:W-:Y:S01]  /*2e80*/  IMAD R40, R4.reuse, R40, R43 ;  /* 0x0000002804287224 */ /* 0x040fe200078e022b */
[----:B------:R-:W-:Y:S01]  /*2e90*/  LOP3.LUT R152, R5, 0x120, RZ, 0xfc, !PT ;  /* 0x0000012005987812 */ /* 0x000fe200078efcff */
[----:B------:R-:W-:Y:S01]  /*2ea0*/  @!P2 IMAD.MOV R35, RZ, RZ, -R35 ;  /* 0x000000ffff23a224 */ /* 0x000fe200078e0a23 */
[C---:B------:R-:W-:Y:S01]  /*2eb0*/  ISETP.GT.U32.AND P2, PT, R4.reuse, R39, PT ;  /* 0x000000270400720c */ /* 0x040fe20003f44070 */
[----:B------:R-:W-:Y:S01]  /*2ec0*/  @!P5 IMAD.MOV R34, RZ, RZ, -R34 ;  /* 0x000000ffff22d224 */ /* 0x000fe200078e0a22 */
[C---:B------:R-:W-:Y:S01]  /*2ed0*/  ISETP.GT.U32.AND P5, PT, R4.reuse, R37, PT ;  /* 0x000000250400720c */ /* 0x040fe20003fa4070 */
[C---:B------:R-:W-:Y:S01]  /*2ee0*/  IMAD R41, R4.reuse, R41, R44 ;  /* 0x0000002904297224 */ /* 0x040fe200078e022c */
[----:B------:R-:W-:Y:S01]  /*2ef0*/  IABS R44, R49 ;  /* 0x00000031002c7213 */ /* 0x000fe20000000000 */
[----:B------:R-:W-:Y:S01]  /*2f00*/  @!P4 IMAD.MOV R36, RZ, RZ, -R36 ;  /* 0x000000ffff24c224 */ /* 0x000fe200078e0a24 */
[----:B------:R-:W-:Y:S01]  /*2f10*/  ISETP.GT.U32.AND P4, PT, R4, R40, PT ;  /* 0x000000280400720c */ /* 0x000fe20003f84070 */
[----:B------:R-:W-:Y:S01]  /*2f20*/  @!P6 IMAD.IADD R38, R38, 0x1, -R4 ;  /* 0x000000012626e824 */ /* 0x000fe200078e0a04 */
[----:B------:R-:W-:Y:S01]  /*2f30*/  ISETP.GT.U32.AND P6, PT, R4, R41, PT ;  /* 0x000000290400720c */ /* 0x000fe20003fc4070 */
[----:B------:R-:W-:Y:S01]  /*2f40*/  IMAD.HI.U32 R42, R3, R44, RZ ;  /* 0x0000002c032a7227 */ /* 0x000fe200078e00ff */
[----:B------:R-:W-:-:S02]  /*2f50*/  LOP3.LUT R151, R5, 0x11e, RZ, 0xfc, !PT ;  /* 0x0000011e05977812 */ /* 0x000fc400078efcff */
[----:B------:R-:W-:Y:S01]  /*2f60*/  LOP3.LUT R156, R5, 0x130, RZ, 0xfc, !PT ;  /* 0x00000130059c7812 */ /* 0x000fe200078efcff */
[--C-:B------:R-:W-:Y:S01]  /*2f70*/  @!P2 IMAD.IADD R39, R39, 0x1, -R4.reuse ;  /* 0x000000012727a824 */ /* 0x100fe200078e0a04 */
[----:B------:R-:W-:Y:S01]  /*2f80*/  ISETP.GE.AND P2, PT, R47, RZ, PT ;  /* 0x000000ff2f00720c */ /* 0x000fe20003f46270 */
[----:B------:R-:W-:Y:S01]  /*2f90*/  @!P5 IMAD.IADD R37, R37, 0x1, -R4 ;  /* 0x000000012525d824 */ /* 0x000fe200078e0a04 */
[----:B------:R-:W-:Y:S01]  /*2fa0*/  ISETP.GE.AND P5, PT, R46, RZ, PT ;  /* 0x000000ff2e00720c */ /* 0x000fe20003fa6270 */
[----:B------:R-:W-:Y:S01]  /*2fb0*/  IMAD.MOV R45, RZ, RZ, -R42 ;  /* 0x000000ffff2d7224 */ /* 0x000fe200078e0a2a */
[----:B------:R-:W-:Y:S01]  /*2fc0*/  IABS R46, R50 ;  /* 0x00000032002e7213 */ /* 0x000fe20000000000 */
[--C-:B------:R-:W-:Y:S01]  /*2fd0*/  @!P4 IMAD.IADD R40, R40, 0x1, -R4.reuse ;  /* 0x000000012828c824 */ /* 0x100fe200078e0a04 */
[C---:B------:R-:W-:Y:S01]  /*2fe0*/  ISETP.GT.U32.AND P4, PT, R4.reuse, R39, PT ;  /* 0x000000270400720c */ /* 0x040fe20003f84070 */
[----:B------:R-:W-:Y:S01]  /*2ff0*/  @!P6 IMAD.IADD R41, R41, 0x1, -R4 ;  /* 0x000000012929e824 */ /* 0x000fe200078e0a04 */
[----:B------:R-:W-:Y:S01]  /*3000*/  IABS R47, R51 ;  /* 0x00000033002f7213 */ /* 0x000fe20000000000 */
[----:B------:R-:W-:Y:S01]  /*3010*/  IMAD.HI.U32 R43, R3, R46, RZ ;  /* 0x0000002e032b7227 */ /* 0x000fe200078e00ff */
[----:B------:R-:W-:-:S02]  /*3020*/  ISETP.GT.U32.AND P6, PT, R4, R40, PT ;  /* 0x000000280400720c */ /* 0x000fc40003fc4070 */
[C---:B------:R-:W-:Y:S01]  /*3030*/  LOP3.LUT R155, R5.reuse, 0x12e, RZ, 0xfc, !PT ;  /* 0x0000012e059b7812 */ /* 0x040fe200078efcff */
[C---:B------:R-:W-:Y:S01]  /*3040*/  IMAD R42, R4.reuse, R45, R44 ;  /* 0x0000002d042a7224 */ /* 0x040fe200078e022c */
[----:B------:R-:W-:Y:S01]  /*3050*/  IABS R153, R156 ;  /* 0x0000009c00997213 */ /* 0x000fe20000000000 */
[----:B------:R-:W-:Y:S01]  /*3060*/  IMAD.MOV R43, RZ, RZ, -R43 ;  /* 0x000000ffff2b7224 */ /* 0x000fe200078e0a2b */
[----:B------:R-:W-:Y:S01]  /*3070*/  LOP3.LUT R157, R5, 0x132, RZ, 0xfc, !PT ;  /* 0x00000132059d7812 */ /* 0x000fe200078efcff */
[----:B------:R-:W-:Y:S01]  /*3080*/  IMAD.HI.U32 R44, R3, R47, RZ ;  /* 0x0000002f032c7227 */ /* 0x000fe200078e00ff */
[----:B------:R-:W-:Y:S02]  /*3090*/  LOP3.LUT R160, R5, 0x138, RZ, 0xfc, !PT ;  /* 0x0000013805a07812 */ /* 0x000fe400078efcff */
[----:B------:R-:W-:Y:S01]  /*30a0*/  IABS R154, R157 ;  /* 0x0000009d009a7213 */ /* 0x000fe20000000000 */
[----:B------:R-:W-:Y:S01]  /*30b0*/  @!P4 IMAD.IADD R39, R39, 0x1, -R4 ;  /* 0x000000012727c824 */ /* 0x000fe200078e0a04 */
[C---:B------:R-:W-:Y:S01]  /*30c0*/  ISETP.GT.U32.AND P4, PT, R4.reuse, R42, PT ;  /* 0x0000002a0400720c */ /* 0x040fe20003f84070 */
[----:B------:R-:W-:Y:S01]  /*30d0*/  IMAD R43, R4, R43, R46 ;  /* 0x0000002b042b7224 */ /* 0x000fe200078e022e */
[----:B------:R-:W-:Y:S01]  /*30e0*/  IABS R46, R53 ;  /* 0x00000035002e7213 */ /* 0x000fe20000000000 */
[----:B------:R-:W-:Y:S01]  /*30f0*/  @!P6 IMAD.IADD R40, R40, 0x1, -R4 ;  /* 0x000000012828e824 */ /* 0x000fe200078e0a04 */
[----:B------:R-:W-:Y:S01]  /*3100*/  LOP3.LUT R161, R5, 0x13a, RZ, 0xfc, !PT ;  /* 0x0000013a05a17812 */ /* 0x000fe200078efcff */
[----:B------:R-:W-:Y:S01]  /*3110*/  IMAD.MOV R44, RZ, RZ, -R44 ;  /* 0x000000ffff2c7224 */ /* 0x000fe200078e0a2c */
[----:B------:R-:W-:Y:S01]  /*3120*/  ISETP.GT.U32.AND P6, PT, R4, R43, PT ;  /* 0x0000002b0400720c */ /* 0x000fe20003fc4070 */
[----:B------:R-:W-:Y:S01]  /*3130*/  IMAD.HI.U32 R45, R3, R48, RZ ;  /* 0x00000030032d7227 */ /* 0x000fe200078e00ff */
[----:B------:R-:W-:-:S02]  /*3140*/  IABS R158, R161 ;  /* 0x000000a1009e7213 */ /* 0x000fc40000000000 */
[C---:B------:R-:W-:Y:S01]  /*3150*/  LOP3.LUT R162, R5.reuse, 0x13c, RZ, 0xfc, !PT ;  /* 0x0000013c05a27812 */ /* 0x040fe200078efcff */
[----:B------:R-:W-:Y:S01]  /*3160*/  @!P1 IMAD.MOV R37, RZ, RZ, -R37 ;  /* 0x000000ffff259224 */ /* 0x000fe200078e0a25 */
[----:B------:R-:W-:Y:S01]  /*3170*/  ISETP.GT.U32.AND P1, PT, R4, R41, PT ;  /* 0x000000290400720c */ /* 0x000fe20003f24070 */
[--C-:B------:R-:W-:Y:S01]  /*3180*/  @!P4 IMAD.IADD R42, R42, 0x1, -R4.reuse ;  /* 0x000000012a2ac824 */ /* 0x100fe200078e0a04 */
[----:B------:R-:W-:Y:S01]  /*3190*/  ISETP.GE.AND P4, PT, R50, RZ, PT ;  /* 0x000000ff3200720c */ /* 0x000fe20003f86270 */
[C---:B------:R-:W-:Y:S01]  /*31a0*/  IMAD R44, R4.reuse, R44, R47 ;  /* 0x0000002c042c7224 */ /* 0x040fe200078e022f */
[----:B------:R-:W-:Y:S01]  /*31b0*/  LOP3.LUT R50, R5, 0x64, RZ, 0xfc, !PT ;  /* 0x0000006405327812 */ /* 0x000fe200078efcff */
[----:B------:R-:W-:Y:S01]  /*31c0*/  IMAD.MOV R45, RZ, RZ, -R45 ;  /* 0x000000ffff2d7224 */ /* 0x000fe200078e0a2d */
[----:B------:R-:W-:Y:S01]  /*31d0*/  IABS R159, R162 ;  /* 0x000000a2009f7213 */ /* 0x000fe20000000000 */
[----:B------:R-:W-:Y:S01]  /*31e0*/  @!P6 IMAD.IADD R43, R43, 0x1, -R4 ;  /* 0x000000012b2be824 */ /* 0x000fe200078e0a04 */
[C---:B------:R-:W-:Y:S01]  /*31f0*/  ISETP.GT.U32.AND P6, PT, R4.reuse, R42, PT ;  /* 0x0000002a0400720c */ /* 0x040fe20003fc4070 */
[----:B------:R-:W-:Y:S01]  /*3200*/  @!P3 IMAD.MOV R38, RZ, RZ, -R38 ;  /* 0x000000ffff26b224 */ /* 0x000fe200078e0a26 */
[C---:B------:R-:W-:Y:S01]  /*3210*/  ISETP.GT.U32.AND P3, PT, R4.reuse, R44, PT ;  /* 0x0000002c0400720c */ /* 0x040fe20003f64070 */
[C---:B------:R-:W-:Y:S01]  /*3220*/  IMAD R45, R4.reuse, R45, R48 ;  /* 0x0000002d042d7224 */ /* 0x040fe200078e0230 */
[C---:B------:R-:W-:Y:S01]  /*3230*/  LOP3.LUT R163, R5.reuse, 0x13e, RZ, 0xfc, !PT ;  /* 0x0000013e05a37812 */ /* 0x040fe200078efcff */
[----:B------:R-:W-:Y:S01]  /*3240*/  IMAD.MOV.U32 R47, RZ, RZ, R46 ;  /* 0x000000ffff2f7224 */ /* 0x000fe200078e002e */
[----:B------:R-:W-:Y:S01]  /*3250*/  LOP3.LUT R165, R5, 0x140, RZ, 0xfc, !PT ;  /* 0x0000014005a57812 */ /* 0x000fe200078efcff */
[----:B------:R-:W-:Y:S01]  /*3260*/  @!P1 IMAD.IADD R41, R41, 0x1, -R4 ;  /* 0x0000000129299824 */ /* 0x000fe200078e0a04 */
[----:B------:R-:W-:Y:S01]  /*3270*/  ISETP.GE.AND P1, PT, R49, RZ, PT ;  /* 0x000000ff3100720c */ /* 0x000fe20003f26270 */
[----:B------:R-:W-:Y:S01]  /*3280*/  @!P0 IMAD.MOV R39, RZ, RZ, -R39 ;  /* 0x000000ffff278224 */ /* 0x000fe200078e0a27 */
[----:B------:R-:W-:Y:S01]  /*3290*/  ISETP.GT.U32.AND P0, PT, R4, R43, PT ;  /* 0x0000002b0400720c */ /* 0x000fe20003f04070 */
[----:B------:R-:W-:Y:S01]  /*32a0*/  IMAD.HI.U32 R46, R3, R47, RZ ;  /* 0x0000002f032e7227 */ /* 0x000fe200078e00ff */
[----:B------:R-:W-:-:S02]  /*32b0*/  LOP3.LUT R49, R5, 0x62, RZ, 0xfc, !PT ;  /* 0x0000006205317812 */ /* 0x000fc400078efcff */
[----:B------:R-:W-:Y:S01]  /*32c0*/  LOP3.LUT R166, R5, 0x142, RZ, 0xfc, !PT ;  /* 0x0000014205a67812 */ /* 0x000fe200078efcff */
[--C-:B------:R-:W-:Y:S01]  /*32d0*/  @!P6 IMAD.IADD R42, R42, 0x1, -R4.reuse ;  /* 0x000000012a2ae824 */ /* 0x100fe200078e0a04 */
[----:B------:R-:W-:Y:S01]  /*32e0*/  ISETP.GT.U32.AND P6, PT, R4, R45, PT ;  /* 0x0000002d0400720c */ /* 0x000fe20003fc4070 */
[----:B------:R-:W-:Y:S01]  /*32f0*/  @!P3 IMAD.IADD R44, R44, 0x1, -R4 ;  /* 0x000000012c2cb824 */ /* 0x000fe200078e0a04 */
[----:B------:R-:W-:Y:S01]  /*3300*/  IABS R48, R49 ;  /* 0x0000003100307213 */ /* 0x000fe20000000000 */
[----:B------:R-:W-:Y:S01]  /*3310*/  IMAD.MOV R46, RZ, RZ, -R46 ;  /* 0x000000ffff2e7224 */ /* 0x000fe200078e0a2e */
[----:B------:R-:W-:Y:S01]  /*3320*/  ISETP.GE.AND P3, PT, R49, RZ, PT ;  /* 0x000000ff3100720c */ /* 0x000fe20003f66270 */
[----:B------:R-:W-:Y:S01]  /*3330*/  @!P5 IMAD.MOV R40, RZ, RZ, -R40 ;  /* 0x000000ffff28d224 */ /* 0x000fe200078e0a28 */
[----:B------:R-:W-:Y:S01]  /*3340*/  ISETP.GE.AND P5, PT, R51, RZ, PT ;  /* 0x000000ff3300720c */ /* 0x000fe20003fa6270 */
[----:B------:R-:W-:Y:S01]  /*3350*/  IMAD R46, R4, R46, R47 ;  /* 0x0000002e042e7224 */ /* 0x000fe200078e022f */
[----:B------:R-:W-:Y:S01]  /*3360*/  IABS R51, R50 ;  /* 0x0000003200337213 */ /* 0x000fe20000000000 */
[----:B------:R-:W-:Y:S01]  /*3370*/  IMAD.HI.U32 R47, R3, R48, RZ ;  /* 0x00000030032f7227 */ /* 0x000fe200078e00ff */
[----:B------:R-:W-:-:S02]  /*3380*/  LOP3.LUT R167, R5, 0x144, RZ, 0xfc, !PT ;  /* 0x0000014405a77812 */ /* 0x000fc400078efcff */
[----:B------:R-:W-:Y:S01]  /*3390*/  LOP3.LUT R168, R5, 0x146, RZ, 0xfc, !PT ;  /* 0x0000014605a87812 */ /* 0x000fe200078efcff */
[--C-:B------:R-:W-:Y:S01]  /*33a0*/  @!P6 IMAD.IADD R45, R45, 0x1, -R4.reuse ;  /* 0x000000012d2de824 */ /* 0x100fe200078e0a04 */
[C---:B------:R-:W-:Y:S01]  /*33b0*/  ISETP.GT.U32.AND P6, PT, R4.reuse, R44, PT ;  /* 0x0000002c0400720c */ /* 0x040fe20003fc4070 */
[----:B------:R-:W-:Y:S01]  /*33c0*/  @!P0 IMAD.IADD R43, R43, 0x1, -R4 ;  /* 0x000000012b2b8824 */ /* 0x000fe200078e0a04 */
[----:B------:R-:W-:Y:S01]  /*33d0*/  ISETP.GE.AND P0, PT, R53, RZ, PT ;  /* 0x000000ff3500720c */ /* 0x000fe20003f06270 */
[----:B------:R-:W-:Y:S01]  /*33e0*/  IMAD.MOV R47, RZ, RZ, -R47 ;  /* 0x000000ffff2f7224 */ /* 0x000fe200078e0a2f */
[----:B------:R-:W-:Y:S01]  /*33f0*/  IABS R53, R55 ;  /* 0x0000003700357213 */ /* 0x000fe20000000000 */
[----:B------:R-:W-:Y:S01]  /*3400*/  @!P4 IMAD.MOV R43, RZ, RZ, -R43 ;  /* 0x000000ffff2bc224 */ /* 0x000fe200078e0a2b */
[C---:B------:R-:W-:Y:S01]  /*3410*/  ISETP.GT.U32.AND P4, PT, R4.reuse, R46, PT ;  /* 0x0000002e0400720c */ /* 0x040fe20003f84070 */
[C---:B------:R-:W-:Y:S01]  /*3420*/  IMAD R47, R4.reuse, R47, R48 ;  /* 0x0000002f042f7224 */ /* 0x040fe200078e0230 */
[----:B------:R-:W-:Y:S01]  /*3430*/  IABS R164, R168 ;  /* 0x000000a800a47213 */ /* 0x000fe20000000000 */
[----:B------:R-:W-:Y:S01]  /*3440*/  @!P1 IMAD.MOV R42, RZ, RZ, -R42 ;  /* 0x000000ffff2a9224 */ /* 0x000fe200078e0a2a */
[----:B------:R-:W-:Y:S01]  /*3450*/  ISETP.GT.U32.AND P1, PT, R4, R45, PT ;  /* 0x0000002d0400720c */ /* 0x000fe20003f24070 */
[----:B------:R-:W-:Y:S01]  /*3460*/  @!P2 IMAD.MOV R41, RZ, RZ, -R41 ;  /* 0x000000ffff29a224 */ /* 0x000fe200078e0a29 */
[----:B------:R-:W-:Y:S01]  /*3470*/  ISETP.GE.AND P2, PT, R52, RZ, PT ;  /* 0x000000ff3400720c */ /* 0x000fe20003f46270 */
[----:B------:R-:W-:Y:S01]  /*3480*/  @!P6 IMAD.IADD R44, R44, 0x1, -R4 ;  /* 0x000000012c2ce824 */ /* 0x000fe200078e0a04 */
[----:B------:R-:W-:Y:S01]  /*3490*/  ISETP.GT.U32.AND P6, PT, R4, R47, PT ;  /* 0x0000002f0400720c */ /* 0x000fe20003fc4070 */
[----:B------:R-:W-:Y:S01]  /*34a0*/  IMAD.HI.U32 R48, R3, R51, RZ ;  /* 0x0000003303307227 */ /* 0x000fe200078e00ff */
[----:B------:R-:W-:-:S02]  /*34b0*/  IABS R52, R54 ;  /* 0x0000003600347213 */ /* 0x000fc40000000000 */
[----:B------:R-:W-:Y:S01]  /*34c0*/  LOP3.LUT R169, R5, 0x14c, RZ, 0xfc, !PT ;  /* 0x0000014c05a97812 */ /* 0x000fe200078efcff */
[----:B------:R-:W-:Y:S01]  /*34d0*/  @!P4 IMAD.IADD R46, R46, 0x1, -R4 ;  /* 0x000000012e2ec824 */ /* 0x000fe200078e0a04 */
[----:B------:R-:W-:Y:S01]  /*34e0*/  ISETP.GE.AND P4, PT, R54, RZ, PT ;  /* 0x000000ff3600720c */ /* 0x000fe20003f86270 */
[----:B------:R-:W-:Y:S01]  /*34f0*/  @!P5 IMAD.MOV R44, RZ, RZ, -R44 ;  /* 0x000000ffff2cd224 */ /* 0x000fe200078e0a2c */
[----:B------:R-:W-:Y:S01]  /*3500*/  IABS R54, R59 ;  /* 0x0000003b00367213 */ /* 0x000fe20000000000 */
[----:B------:R-:W-:Y:S01]  /*3510*/  IMAD.HI.U32 R49, R3, R52, RZ ;  /* 0x0000003403317227 */ /* 0x000fe200078e00ff */
[----:B------:R-:W-:Y:S02]  /*3520*/  ISETP.GT.U32.AND P5, PT, R4, R46, PT ;  /* 0x0000002e0400720c */ /* 0x000fe40003fa4070 */
[----:B------:R-:W-:Y:S01]  /*3530*/  LOP3.LUT R173, R5, 0x14e, RZ, 0xfc, !PT ;  /* 0x0000014e05ad7812 */ /* 0x000fe200078efcff */
[----:B------:R-:W-:Y:S01]  /*3540*/  @!P6 IMAD.IADD R47, R47, 0x1, -R4 ;  /* 0x000000012f2fe824 */ /* 0x000fe200078e0a04 */
[C---:B------:R-:W-:Y:S01]  /*3550*/  LOP3.LUT R175, R5.reuse, 0x152, RZ, 0xfc, !PT ;  /* 0x0000015205af7812 */ /* 0x040fe200078efcff */
[----:B------:R-:W-:Y:S01]  /*3560*/  IMAD.MOV R48, RZ, RZ, -R48 ;  /* 0x000000ffff307224 */ /* 0x000fe200078e0a30 */
[----:B------:R-:W-:Y:S01]  /*3570*/  LOP3.LUT R174, R5, 0x150, RZ, 0xfc, !PT ;  /* 0x0000015005ae7812 */ /* 0x000fe200078efcff */
[----:B------:R-:W-:Y:S01]  /*3580*/  @!P1 IMAD.IADD R45, R45, 0x1, -R4 ;  /* 0x000000012d2d9824 */ /* 0x000fe200078e0a04 */
[----:B------:R-:W-:Y:S01]  /*3590*/  ISETP.GE.AND P1, PT, R50, RZ, PT ;  /* 0x000000ff3200720c */ /* 0x000fe20003f26270 */
[----:B------:R-:W-:Y:S01]  /*35a0*/  IMAD.HI.U32 R50, R3, R53, RZ ;  /* 0x0000003503327227 */ /* 0x000fe200078e00ff */
[----:B------:R-:W-:-:S02]  /*35b0*/  ISETP.GT.U32.AND P6, PT, R4, R47, PT ;  /* 0x0000002f0400720c */ /* 0x000fc40003fc4070 */
[----:B------:R-:W-:Y:S01]  /*35c0*/  IABS R170, R175 ;  /* 0x000000af00aa7213 */ /* 0x000fe20000000000 */
[----:B------:R-:W-:Y:S01]  /*35d0*/  IMAD.MOV R49, RZ, RZ, -R49 ;  /* 0x000000ffff317224 */ /* 0x000fe200078e0a31 */
[C---:B------:R-:W-:Y:S01]  /*35e0*/  LOP3.LUT R176, R5.reuse, 0x154, RZ, 0xfc, !PT ;  /* 0x0000015405b07812 */ /* 0x040fe200078efcff */
[C---:B------:R-:W-:Y:S01]  /*35f0*/  IMAD R48, R4.reuse, R48, R51 ;  /* 0x0000003004307224 */ /* 0x040fe200078e0233 */
[----:B------:R-:W-:Y:S01]  /*3600*/  LOP3.LUT R177, R5, 0x156, RZ, 0xfc, !PT ;  /* 0x0000015605b17812 */ /* 0x000fe200078efcff */
[----:B------:R-:W-:Y:S01]  /*3610*/  IMAD.MOV R50, RZ, RZ, -R50 ;  /* 0x000000ffff327224 */ /* 0x000fe200078e0a32 */
[----:B------:R-:W-:Y:S01]  /*3620*/  IABS R171, R176 ;  /* 0x000000b000ab7213 */ /* 0x000fe20000000000 */
[C---:B------:R-:W-:Y:S01]  /*3630*/  IMAD R49, R4.reuse, R49, R52 ;  /* 0x0000003104317224 */ /* 0x040fe200078e0234 */
[----:B------:R-:W-:Y:S01]  /*3640*/  IABS R172, R177 ;  /* 0x000000b100ac7213 */ /* 0x000fe20000000000 */
[----:B------:R-:W-:Y:S01]  /*3650*/  @!P2 IMAD.MOV R45, RZ, RZ, -R45 ;  /* 0x000000ffff2da224 */ /* 0x000fe200078e0a2d */
[C---:B------:R-:W-:Y:S01]  /*3660*/  ISETP.GT.U32.AND P2, PT, R4.reuse, R48, PT ;  /* 0x000000300400720c */ /* 0x040fe20003f44070 */
[----:B------:R-:W-:Y:S01]  /*3670*/  IMAD R50, R4, R50, R53 ;  /* 0x0000003204327224 */ /* 0x000fe200078e0235 */
[----:B------:R-:W-:Y:S01]  /*3680*/  IABS R53, R58 ;  /* 0x0000003a00357213 */ /* 0x000fe20000000000 */
[--C-:B------:R-:W-:Y:S01]  /*3690*/  @!P5 IMAD.IADD R46, R46, 0x1, -R4.reuse ;  /* 0x000000012e2ed824 */ /* 0x100fe200078e0a04 */
[C---:B------:R-:W-:Y:S01]  /*36a0*/  ISETP.GT.U32.AND P5, PT, R4.reuse, R49, PT ;  /* 0x000000310400720c */ /* 0x040fe20003fa4070 */
[----:B------:R-:W-:Y:S01]  /*36b0*/  @!P6 IMAD.IADD R47, R47, 0x1, -R4 ;  /* 0x000000012f2fe824 */ /* 0x000fe200078e0a04 */
[----:B------:R-:W-:Y:S01]  /*36c0*/  ISETP.GT.U32.AND P6, PT, R4, R50, PT ;  /* 0x000000320400720c */ /* 0x000fe20003fc4070 */
[----:B------:R-:W-:Y:S01]  /*36d0*/  IMAD.HI.U32 R51, R3, R53, RZ ;  /* 0x0000003503337227 */ /* 0x000fe200078e00ff */
[----:B------:R-:W-:-:S02]  /*36e0*/  LOP3.LUT R184, R5, 0x166, RZ, 0xfc, !PT ;  /* 0x0000016605b87812 */ /* 0x000fc400078efcff */
[----:B------:R-:W-:Y:S01]  /*36f0*/  LOP3.LUT R183, R5, 0x164, RZ, 0xfc, !PT ;  /* 0x0000016405b77812 */ /* 0x000fe200078efcff */
[----:B------:R-:W-:Y:S01]  /*3700*/  IMAD.HI.U32 R52, R3, R54, RZ ;  /* 0x0000003603347227 */ /* 0x000fe200078e00ff */
[----:B------:R-:W-:Y:S02]  /*3710*/  IABS R180, R184 ;  /* 0x000000b800b47213 */ /* 0x000fe40000000000 */
[----:B------:R-:W-:Y:S01]  /*3720*/  LOP3.LUT R185, R5, 0x168, RZ, 0xfc, !PT ;  /* 0x0000016805b97812 */ /* 0x000fe200078efcff */
[--C-:B------:R-:W-:Y:S01]  /*3730*/  @!P2 IMAD.IADD R48, R48, 0x1, -R4.reuse ;  /* 0x000000013030a824 */ /* 0x100fe200078e0a04 */
[----:B------:R-:W-:Y:S01]  /*3740*/  ISETP.GE.AND P2, PT, R55, RZ, PT ;  /* 0x000000ff3700720c */ /* 0x000fe20003f46270 */
[--C-:B------:R-:W-:Y:S01]  /*3750*/  @!P5 IMAD.IADD R49, R49, 0x1, -R4.reuse ;  /* 0x000000013131d824 */ /* 0x100fe200078e0a04 */
[----:B------:R-:W-:Y:S01]  /*3760*/  IABS R181, R185 ;  /* 0x000000b900b57213 */ /* 0x000fe20000000000 */
[----:B------:R-:W-:Y:S01]  /*3770*/  @!P6 IMAD.IADD R50, R50, 0x1, -R4 ;  /* 0x000000013232e824 */ /* 0x000fe200078e0a04 */
[C---:B------:R-:W-:Y:S01]  /*3780*/  ISETP.GT.U32.AND P5, PT, R4.reuse, R48, PT ;  /* 0x000000300400720c */ /* 0x040fe20003fa4070 */
[----:B------:R-:W-:Y:S01]  /*3790*/  IMAD.MOV R51, RZ, RZ, -R51 ;  /* 0x000000ffff337224 */ /* 0x000fe200078e0a33 */
[C---:B------:R-:W-:Y:S01]  /*37a0*/  ISETP.GT.U32.AND P6, PT, R4.reuse, R49, PT ;  /* 0x000000310400720c */ /* 0x040fe20003fc4070 */
[----:B------:R-:W-:Y:S01]  /*37b0*/  IMAD.MOV R55, RZ, RZ, -R52 ;  /* 0x000000ffff377224 */ /* 0x000fe200078e0a34 */
[C---:B------:R-:W-:Y:S01]  /*37c0*/  LOP3.LUT R186, R5.reuse, 0x16a, RZ, 0xfc, !PT ;  /* 0x0000016a05ba7812 */ /* 0x040fe200078efcff */
[C---:B------:R-:W-:Y:S01]  /*37d0*/  IMAD R51, R4.reuse, R51, R53 ;  /* 0x0000003304337224 */ /* 0x040fe200078e0235 */
[----:B------:R-:W-:Y:S01]  /*37e0*/  LOP3.LUT R187, R5, 0x16c, RZ, 0xfc, !PT ;  /* 0x0000016c05bb7812 */ /* 0x000fe200078efcff */
        /* <DEDUP_REMOVED lines=8> */
[----:B------:R-:W-:Y:S01]  /*3870*/  ISETP.GT.U32.AND P6, PT, R4, R52, PT ;  /* 0x000000340400720c */ /* 0x000fe20003fc4070 */
[----:B------:R-:W-:Y:S01]  /*3880*/  @!P3 IMAD.MOV R47, RZ, RZ, -R47 ;  /* 0x000000ffff2fb224 */ /* 0x000fe200078e0a2f */
[----:B------:R-:W-:Y:S01]  /*3890*/  ISETP.GE.AND P3, PT, R58, RZ, PT ;  /* 0x000000ff3a00720c */ /* 0x000fe20003f66270 */
[----:B------:R-:W-:Y:S01]  /*38a0*/  IMAD.MOV R54, RZ, RZ, -R54 ;  /* 0x000000ffff367224 */ /* 0x000fe200078e0a36 */
[----:B------:R-:W-:Y:S01]  /*38b0*/  LOP3.LUT R58, R5, 0x72, RZ, 0xfc, !PT ;  /* 0x00000072053a7812 */ /* 0x000fe200078efcff */
[----:B------:R-:W-:Y:S01]  /*38c0*/  IMAD.HI.U32 R53, R3, R56, RZ ;  /* 0x0000003803357227 */ /* 0x000fe200078e00ff */
[----:B------:R-:W-:-:S02]  /*38d0*/  LOP3.LUT R190, R5, 0x172, RZ, 0xfc, !PT ;  /* 0x0000017205be7812 */ /* 0x000fc400078efcff */
[----:B------:R-:W-:Y:S01]  /*38e0*/  IABS R55, R58 ;  /* 0x0000003a00377213 */ /* 0x000fe20000000000 */
[----:B------:R-:W-:Y:S01]  /*38f0*/  @!P0 IMAD.MOV R46, RZ, RZ, -R46 ;  /* 0x000000ffff2e8224 */ /* 0x000fe200078e0a2e */
[C---:B------:R-:W-:Y:S01]  /*3900*/  ISETP.GT.U32.AND P0, PT, R4.reuse, R50, PT ;  /* 0x000000320400720c */ /* 0x040fe20003f04070 */
[----:B------:R-:W-:Y:S01]  /*3910*/  IMAD R54, R4, R54, R57 ;  /* 0x0000003604367224 */ /* 0x000fe200078e0239 */
[----:B------:R-:W-:Y:S01]  /*3920*/  @!P5 IADD3 R51, R51, -R4, RZ ;  /* 0x800000043333d210 */ /* 0x000fe20007ffe0ff */
[----:B------:R-:W-:Y:S01]  /*3930*/  IMAD.MOV R53, RZ, RZ, -R53 ;  /* 0x000000ffff357224 */ /* 0x000fe200078e0a35 */
[C---:B------:R-:W-:Y:S01]  /*3940*/  LOP3.LUT R191, R5.reuse, 0x174, RZ, 0xfc, !PT ;  /* 0x0000017405bf7812 */ /* 0x040fe200078efcff */
[----:B------:R-:W-:Y:S01]  /*3950*/  @!P6 IMAD.IADD R52, R52, 0x1, -R4 ;  /* 0x000000013434e824 */ /* 0x000fe200078e0a04 */
[C---:B------:R-:W-:Y:S01]  /*3960*/  LOP3.LUT R192, R5.reuse, 0x176, RZ, 0xfc, !PT ;  /* 0x0000017605c07812 */ /* 0x040fe200078efcff */
[----:B------:R-:W-:Y:S01]  /*3970*/  @!P1 IMAD.MOV R48, RZ, RZ, -R48 ;  /* 0x000000ffff309224 */ /* 0x000fe200078e0a30 */
[C---:B------:R-:W-:Y:S01]  /*3980*/  ISETP.GT.U32.AND P1, PT, R4.reuse, R51, PT ;  /* 0x000000330400720c */ /* 0x040fe20003f24070 */
[----:B------:R-:W-:Y:S01]  /*3990*/  @!P4 IMAD.MOV R49, RZ, RZ, -R49 ;  /* 0x000000ffff31c224 */ /* 0x000fe200078e0a31 */
[C---:B------:R-:W-:Y:S01]  /*39a0*/  ISETP.GT.U32.AND P4, PT, R4.reuse, R54, PT ;  /* 0x000000360400720c */ /* 0x040fe20003f84070 */
[C---:B------:R-:W-:Y:S01]  /*39b0*/  IMAD R53, R4.reuse, R53, R56 ;  /* 0x0000003504357224 */ /* 0x040fe200078e0238 */
[----:B------:R-:W-:Y:S01]  /*39c0*/  ISETP.GT.U32.AND P6, PT, R4, R52, PT ;  /* 0x000000340400720c */ /* 0x000fe20003fc4070 */
[----:B------:R-:W-:Y:S01]  /*39d0*/  IMAD.MOV.U32 R56, RZ, RZ, R55 ;  /* 0x000000ffff387224 */ /* 0x000fe200078e0037 */
[----:B------:R-:W-:Y:S01]  /*39e0*/  LOP3.LUT R193, R5, 0x178, RZ, 0xfc, !PT ;  /* 0x0000017805c17812 */ /* 0x000fe200078efcff */
[----:B------:R-:W-:Y:S01]  /*39f0*/  @!P0 IMAD.IADD R50, R50, 0x1, -R4 ;  /* 0x0000000132328824 */ /* 0x000fe200078e0a04 */
[----:B------:R-:W-:Y:S01]  /*3a00*/  ISETP.GT.U32.AND P5, PT, R4, R53, PT ;  /* 0x000000350400720c */ /* 0x000fe20003fa4070 */
[----:B------:R-:W-:Y:S01]  /*3a10*/  IMAD.HI.U32 R55, R3, R56, RZ ;  /* 0x0000003803377227 */ /* 0x000fe200078e00ff */
[----:B------:R-:W-:-:S02]  /*3a20*/  ISETP.GE.AND P0, PT, R59, RZ, PT ;  /* 0x000000ff3b00720c */ /* 0x000fc40003f06270 */
[C---:B------:R-:W-:Y:S01]  /*3a30*/  LOP3.LUT R59, R5.reuse, 0x74, RZ, 0xfc, !PT ;  /* 0x00000074053b7812 */ /* 0x040fe200078efcff */
[----:B------:R-:W-:Y:S01]  /*3a40*/  IMAD.MOV R55, RZ, RZ, -R55 ;  /* 0x000000ffff377224 */ /* 0x000fe200078e0a37 */
[----:B------:R-:W-:Y:S01]  /*3a50*/  LOP3.LUT R194, R5, 0x17c, RZ, 0xfc, !PT ;  /* 0x0000017c05c27812 */ /* 0x000fe200078efcff */
[----:B------:R-:W-:Y:S01]  /*3a60*/  @!P1 IMAD.IADD R51, R51, 0x1, -R4 ;  /* 0x0000000133339824 */ /* 0x000fe200078e0a04 */
[----:B------:R-:W-:Y:S01]  /*3a70*/  IABS R57, R59 ;  /* 0x0000003b00397213 */ /* 0x000fe20000000000 */
[----:B------:R-:W-:Y:S01]  /*3a80*/  IMAD R55, R4, R55, R56 ;  /* 0x0000003704377224 */ /* 0x000fe200078e0238 */
[----:B------:R-:W-:Y:S01]  /*3a90*/  ISETP.GE.AND P1, PT, R61, RZ, PT ;  /* 0x000000ff3d00720c */ /* 0x000fe20003f26270 */
[--C-:B------:R-:W-:Y:S01]  /*3aa0*/  @!P4 IMAD.IADD R54, R54, 0x1, -R4.reuse ;  /* 0x000000013636c824 */ /* 0x100fe200078e0a04 */
[----:B------:R-:W-:Y:S01]  /*3ab0*/  ISETP.GE.AND P4, PT, R58, RZ, PT ;  /* 0x000000ff3a00720c */ /* 0x000fe20003f86270 */
[----:B------:R-:W-:Y:S01]  /*3ac0*/  @!P6 IMAD.IADD R52, R52, 0x1, -R4 ;  /* 0x000000013434e824 */ /* 0x000fe200078e0a04 */
[C---:B------:R-:W-:Y:S01]  /*3ad0*/  ISETP.GT.U32.AND P6, PT, R4.reuse, R55, PT ;  /* 0x000000370400720c */ /* 0x040fe20003fc4070 */
[----:B------:R-:W-:Y:S01]  /*3ae0*/  @!P3 IMAD.MOV R51, RZ, RZ, -R51 ;  /* 0x000000ffff33b224 */ /* 0x000fe200078e0a33 */
[----:B------:R-:W-:Y:S01]  /*3af0*/  ISETP.GT.U32.AND P3, PT, R4, R54, PT ;  /* 0x000000360400720c */ /* 0x000fe20003f64070 */
[----:B------:R-:W-:Y:S01]  /*3b00*/  IMAD.HI.U32 R56, R3, R57, RZ ;  /* 0x0000003903387227 */ /* 0x000fe200078e00ff */
[----:B------:R-:W-:-:S02]  /*3b10*/  LOP3.LUT R58, R5, 0x78, RZ, 0xfc, !PT ;  /* 0x00000078053a7812 */ /* 0x000fc400078efcff */
[----:B------:R-:W-:Y:S01]  /*3b20*/  LOP3.LUT R196, R5, 0x17e, RZ, 0xfc, !PT ;  /* 0x0000017e05c47812 */ /* 0x000fe200078efcff */
[----:B------:R-:W-:Y:S01]  /*3b30*/  @!P5 IMAD.IADD R53, R53, 0x1, -R4 ;  /* 0x000000013535d824 */ /* 0x000fe200078e0a04 */
[----:B------:R-:W-:Y:S01]  /*3b40*/  IABS R61, R58 ;  /* 0x0000003a003d7213 */ /* 0x000fe20000000000 */
[----:B------:R-:W-:Y:S01]  /*3b50*/  IMAD.MOV R56, RZ, RZ, -R56 ;  /* 0x000000ffff387224 */ /* 0x000fe200078e0a38 */
[C---:B------:R-:W-:Y:S01]  /*3b60*/  LOP3.LUT R197, R5.reuse, 0x180, RZ, 0xfc, !PT ;  /* 0x0000018005c57812 */ /* 0x040fe200078efcff */
[----:B------:R-:W-:Y:S01]  /*3b70*/  @!P2 IMAD.MOV R50, RZ, RZ, -R50 ;  /* 0x000000ffff32a224 */ /* 0x000fe200078e0a32 */
[C---:B------:R-:W-:Y:S01]  /*3b80*/  ISETP.GT.U32.AND P5, PT, R4.reuse, R53, PT ;  /* 0x000000350400720c */ /* 0x040fe20003fa4070 */
[----:B------:R-:W-:Y:S01]  /*3b90*/  IMAD R56, R4, R56, R57 ;  /* 0x0000003804387224 */ /* 0x000fe200078e0239 */
[----:B------:R-:W-:Y:S01]  /*3ba0*/  LOP3.LUT R57, R5, 0x76, RZ, 0xfc, !PT ;  /* 0x0000007605397812 */ /* 0x000fe200078efcff */
[--C-:B------:R-:W-:Y:S01]  /*3bb0*/  @!P6 IMAD.IADD R55, R55, 0x1, -R4.reuse ;  /* 0x000000013737e824 */ /* 0x100fe200078e0a04 */
[----:B------:R-:W-:Y:S01]  /*3bc0*/  ISETP.GE.AND P2, PT, R60, RZ, PT ;  /* 0x000000ff3c00720c */ /* 0x000fe20003f46270 */
[----:B------:R-:W-:Y:S01]  /*3bd0*/  @!P3 IMAD.IADD R54, R54, 0x1, -R4 ;  /* 0x000000013636b824 */ /* 0x000fe200078e0a04 */
[C---:B------:R-:W-:Y:S01]  /*3be0*/  ISETP.GT.U32.AND P3, PT, R4.reuse, R56, PT ;  /* 0x000000380400720c */ /* 0x040fe20003f64070 */
[----:B------:R-:W-:Y:S01]  /*3bf0*/  @!P0 IMAD.MOV R52, RZ, RZ, -R52 ;  /* 0x000000ffff348224 */ /* 0x000fe200078e0a34 */
[----:B------:R-:W-:Y:S01]  /*3c00*/  ISETP.GT.U32.AND P6, PT, R4, R55, PT ;  /* 0x000000370400720c */ /* 0x000fe20003fc4070 */
[----:B------:R-:W-:Y:S01]  /*3c10*/  @!P1 IMAD.MOV R54, RZ, RZ, -R54 ;  /* 0x000000ffff369224 */ /* 0x000fe200078e0a36 */
[----:B------:R-:W-:-:S02]  /*3c20*/  IABS R60, R57 ;  /* 0x00000039003c7213 */ /* 0x000fc40000000000 */
[----:B------:R-:W-:Y:S01]  /*3c30*/  ISETP.GE.AND P0, PT, R57, RZ, PT ;  /* 0x000000ff3900720c */ /* 0x000fe20003f06270 */
[--C-:B------:R-:W-:Y:S01]  /*3c40*/  @!P5 IMAD.IADD R53, R53, 0x1, -R4.reuse ;  /* 0x000000013535d824 */ /* 0x100fe200078e0a04 */
[----:B------:R-:W-:Y:S01]  /*3c50*/  ISETP.GE.AND P5, PT, R59, RZ, PT ;  /* 0x000000ff3b00720c */ /* 0x000fe20003fa6270 */
[----:B------:R-:W-:Y:S01]  /*3c60*/  IMAD.HI.U32 R57, R3, R60, RZ ;  /* 0x0000003c03397227 */ /* 0x000fe200078e00ff */
[C---:B------:R-:W-:Y:S02]  /*3c70*/  LOP3.LUT R59, R5.reuse, 0x7a, RZ, 0xfc, !PT ;  /* 0x0000007a053b7812 */ /* 0x040fe400078efcff */
[----:B------:R-:W-:Y:S01]  /*3c80*/  LOP3.LUT R198, R5, 0x182, RZ, 0xfc, !PT ;  /* 0x0000018205c67812 */ /* 0x000fe200078efcff */
[--C-:B------:R-:W-:Y:S01]  /*3c90*/  @!P3 IMAD.IADD R56, R56, 0x1, -R4.reuse ;  /* 0x000000013838b824 */ /* 0x100fe200078e0a04 */
[----:B------:R-:W-:Y:S01]  /*3ca0*/  ISETP.GE.AND P1, PT, R59, RZ, PT ;  /* 0x000000ff3b00720c */ /* 0x000fe20003f26270 */
[----:B------:R-:W-:Y:S01]  /*3cb0*/  @!P6 IMAD.IADD R55, R55, 0x1, -R4 ;  /* 0x000000013737e824 */ /* 0x000fe200078e0a04 */
[----:B------:R-:W-:Y:S01]  /*3cc0*/  IABS R59, R59 ;  /* 0x0000003b003b7213 */ /* 0x000fe20000000000 */
[----:B------:R-:W-:Y:S01]  /*3cd0*/  IMAD.MOV R57, RZ, RZ, -R57 ;  /* 0x000000ffff397224 */ /* 0x000fe200078e0a39 */
[----:B------:R-:W-:Y:S01]  /*3ce0*/  ISETP.GE.AND P6, PT, R62, RZ, PT ;  /* 0x000000ff3e00720c */ /* 0x000fe20003fc6270 */
[----:B------:R-:W-:Y:S01]  /*3cf0*/  @!P4 IMAD.MOV R55, RZ, RZ, -R55 ;  /* 0x000000ffff37c224 */ /* 0x000fe200078e0a37 */
[C---:B------:R-:W-:Y:S01]  /*3d00*/  ISETP.GT.U32.AND P3, PT, R4.reuse, R56, PT ;  /* 0x000000380400720c */ /* 0x040fe20003f64070 */
[----:B------:R-:W-:Y:S01]  /*3d10*/  IMAD.MOV.U32 R62, RZ, RZ, R59 ;  /* 0x000000ffff3e7224 */ /* 0x000fe200078e003b */
[C---:B------:R-:W-:Y:S01]  /*3d20*/  LOP3.LUT R201, R5.reuse, 0x186, RZ, 0xfc, !PT ;  /* 0x0000018605c97812 */ /* 0x040fe200078efcff */
[----:B------:R-:W-:Y:S01]  /*3d30*/  IMAD R57, R4, R57, R60 ;  /* 0x0000003904397224 */ /* 0x000fe200078e023c */
[----:B------:R-:W-:Y:S01]  /*3d40*/  LOP3.LUT R199, R5, 0x184, RZ, 0xfc, !PT ;  /* 0x0000018405c77812 */ /* 0x000fe200078efcff */
[----:B------:R-:W-:Y:S01]  /*3d50*/  IMAD.HI.U32 R59, R3, R62, RZ ;  /* 0x0000003e033b7227 */ /* 0x000fe200078e00ff */
[----:B------:R-:W-:-:S02]  /*3d60*/  LOP3.LUT R202, R5, 0x188, RZ, 0xfc, !PT ;  /* 0x0000018805ca7812 */ /* 0x000fc400078efcff */
[----:B------:R-:W-:Y:S01]  /*3d70*/  ISETP.GT.U32.AND P4, PT, R4, R57, PT ;  /* 0x000000390400720c */ /* 0x000fe20003f84070 */
[----:B------:R-:W-:Y:S01]  /*3d80*/  IMAD.MOV R59, RZ, RZ, -R59 ;  /* 0x000000ffff3b7224 */ /* 0x000fe200078e0a3b */
[----:B------:R-:W-:Y:S01]  /*3d90*/  IABS R195, R199 ;  /* 0x000000c700c37213 */ /* 0x000fe20000000000 */
[----:B------:R-:W-:Y:S01]  /*3da0*/  IMAD.HI.U32 R60, R3, R63, RZ ;  /* 0x0000003f033c7227 */ /* 0x000fe200078e00ff */
[C---:B------:R-:W-:Y:S02]  /*3db0*/  LOP3.LUT R203, R5.reuse, 0x18a, RZ, 0xfc, !PT ;  /* 0x0000018a05cb7812 */ /* 0x040fe400078efcff */
[C---:B------:R-:W-:Y:S01]  /*3dc0*/  LOP3.LUT R204, R5.reuse, 0x18c, RZ, 0xfc, !PT ;  /* 0x0000018c05cc7812 */ /* 0x040fe200078efcff */
[----:B------:R-:W-:Y:S01]  /*3dd0*/  @!P3 IMAD.IADD R56, R56, 0x1, -R4 ;  /* 0x000000013838b824 */ /* 0x000fe200078e0a04 */
[C---:B------:R-:W-:Y:S01]  /*3de0*/  LOP3.LUT R205, R5.reuse, 0x18e, RZ, 0xfc, !PT ;  /* 0x0000018e05cd7812 */ /* 0x040fe200078efcff */
[C---:B------:R-:W-:Y:S01]  /*3df0*/  IMAD R59, R4.reuse, R59, R62 ;  /* 0x0000003b043b7224 */ /* 0x040fe200078e023e */
[----:B------:R-:W-:Y:S01]  /*3e00*/  LOP3.LUT R206, R5, 0x190, RZ, 0xfc, !PT ;  /* 0x0000019005ce7812 */ /* 0x000fe200078efcff */
[----:B------:R-:W-:Y:S01]  /*3e10*/  @!P5 IMAD.MOV R56, RZ, RZ, -R56 ;  /* 0x000000ffff38d224 */ /* 0x000fe200078e0a38 */
[----:B------:R-:W-:Y:S01]  /*3e20*/  IABS R200, R205 ;  /* 0x000000cd00c87213 */ /* 0x000fe20000000000 */
[----:B------:R-:W-:Y:S01]  /*3e30*/  @!P4 IMAD.IADD R57, R57, 0x1, -R4 ;  /* 0x000000013939c824 */ /* 0x000fe200078e0a04 */
[----:B------:R-:W-:Y:S01]  /*3e40*/  ISETP.GT.U32.AND P5, PT, R4, R59, PT ;  /* 0x0000003b0400720c */ /* 0x000fe20003fa4070 */
[----:B------:R-:W-:Y:S01]  /*3e50*/  @!P2 IMAD.MOV R53, RZ, RZ, -R53 ;  /* 0x000000ffff35a224 */ /* 0x000fe200078e0a35 */
[----:B------:R-:W-:Y:S01]  /*3e60*/  ISETP.GE.AND P2, PT, R58, RZ, PT ;  /* 0x000000ff3a00720c */ /* 0x000fe20003f46270 */
[----:B------:R-:W-:Y:S01]  /*3e70*/  IMAD.HI.U32 R58, R3, R61, RZ ;  /* 0x0000003d033a7227 */ /* 0x000fe200078e00ff */
[----:B------:R-:W-:-:S02]  /*3e80*/  ISETP.GT.U32.AND P4, PT, R4, R57, PT ;  /* 0x000000390400720c */ /* 0x000fc40003f84070 */
[C---:B------:R-:W-:Y:S01]  /*3e90*/  LOP3.LUT R207, R5.reuse, 0x192, RZ, 0xfc, !PT ;  /* 0x0000019205cf7812 */ /* 0x040fe200078efcff */
[----:B------:R-:W-:Y:S01]  /*3ea0*/  IMAD.MOV R60, RZ, RZ, -R60 ;  /* 0x000000ffff3c7224 */ /* 0x000fe200078e0a3c */
[----:B------:R-:W-:Y:S01]  /*3eb0*/  LOP3.LUT R208, R5, 0x196, RZ, 0xfc, !PT ;  /* 0x0000019605d07812 */ /* 0x000fe200078efcff */
[----:B------:R-:W-:Y:S01]  /*3ec0*/  IMAD.HI.U32 R62, R3, R64, RZ ;  /* 0x00000040033e7227 */ /* 0x000fe200078e00ff */
[C---:B------:R-:W-:Y:S02]  /*3ed0*/  LOP3.LUT R209, R5.reuse, 0x19c, RZ, 0xfc, !PT ;  /* 0x0000019c05d17812 */ /* 0x040fe400078efcff */
[----:B------:R-:W-:Y:S01]  /*3ee0*/  LOP3.LUT R210, R5, 0x19e, RZ, 0xfc, !PT ;  /* 0x0000019e05d27812 */ /* 0x000fe200078efcff */
[----:B------:R-:W-:Y:S01]  /*3ef0*/  @!P5 IMAD.IADD R59, R59, 0x1, -R4 ;  /* 0x000000013b3bd824 */ /* 0x000fe200078e0a04 */
[C---:B------:R-:W-:Y:S01]  /*3f00*/  LOP3.LUT R215, R5.reuse, 0x1a4, RZ, 0xfc, !PT ;  /* 0x000001a405d77812 */ /* 0x040fe200078efcff */
[----:B------:R-:W-:Y:S01]  /*3f10*/  IMAD.MOV R58, RZ, RZ, -R58 ;  /* 0x000000ffff3a7224 */ /* 0x000fe200078e0a3a */
[----:B------:R-:W-:Y:S01]  /*3f20*/  LOP3.LUT R217, R5, 0x1a2, RZ, 0xfc, !PT ;  /* 0x000001a205d97812 */ /* 0x000fe200078efcff */
[C---:B------:R-:W-:Y:S01]  /*3f30*/  IMAD R60, R4.reuse, R60, R63 ;  /* 0x0000003c043c7224 */ /* 0x040fe200078e023f */
[C---:B------:R-:W-:Y:S01]  /*3f40*/  ISETP.GT.U32.AND P5, PT, R4.reuse, R59, PT ;  /* 0x0000003b0400720c */ /* 0x040fe20003fa4070 */
[----:B------:R-:W-:Y:S01]  /*3f50*/  IMAD.MOV R65, RZ, RZ, -R62 ;  /* 0x000000ffff417224 */ /* 0x000fe200078e0a3e */
[----:B------:R-:W-:Y:S01]  /*3f60*/  IABS R63, R68 ;  /* 0x00000044003f7213 */ /* 0x000fe20000000000 */
[C---:B------:R-:W-:Y:S01]  /*3f70*/  IMAD R58, R4.reuse, R58, R61 ;  /* 0x0000003a043a7224 */ /* 0x040fe200078e023d */
[----:B------:R-:W-:Y:S01]  /*3f80*/  IABS R211, R215 ;  /* 0x000000d700d37213 */ /* 0x000fe20000000000 */
[----:B------:R-:W-:Y:S01]  /*3f90*/  @!P4 IMAD.IADD R57, R57, 0x1, -R4 ;  /* 0x000000013939c824 */ /* 0x000fe200078e0a04 */
[C---:B------:R-:W-:Y:S01]  /*3fa0*/  ISETP.GT.U32.AND P4, PT, R4.reuse, R60, PT ;  /* 0x0000003c0400720c */ /* 0x040fe20003f84070 */
[C---:B------:R-:W-:Y:S01]  /*3fb0*/  IMAD R62, R4.reuse, R65, R64 ;  /* 0x00000041043e7224 */ /* 0x040fe200078e0240 */
[----:B------:R-:W-:Y:S01]  /*3fc0*/  ISETP.GT.U32.AND P3, PT, R4, R58, PT ;  /* 0x0000003a0400720c */ /* 0x000fe20003f64070 */
[----:B------:R-:W-:Y:S01]  /*3fd0*/  IMAD.HI.U32 R61, R3, R63, RZ ;  /* 0x0000003f033d7227 */ /* 0x000fe200078e00ff */
[----:B------:R-:W-:-:S02]  /*3fe0*/  LOP3.LUT R216, R5, 0x1a6, RZ, 0xfc, !PT ;  /* 0x000001a605d87812 */ /* 0x000fc400078efcff */
[----:B------:R-:W-:Y:S01]  /*3ff0*/  LOP3.LUT R214, R5, 0x1a8, RZ, 0xfc, !PT ;  /* 0x000001a805d67812 */ /* 0x000fe200078efcff */
[----:B------:R-:W-:Y:S01]  /*4000*/  @!P5 IMAD.IADD R59, R59, 0x1, -R4 ;  /* 0x000000013b3bd824 */ /* 0x000fe200078e0a04 */
[C---:B------:R-:W-:Y:S01]  /*4010*/  ISETP.GT.U32.AND P5, PT, R4.reuse, R62, PT ;  /* 0x0000003e0400720c */ /* 0x040fe20003fa4070 */
[----:B------:R-:W-:Y:S01]  /*4020*/  IMAD.MOV R61, RZ, RZ, -R61 ;  /* 0x000000ffff3d7224 */ /* 0x000fe200078e0a3d */
[----:B------:R-:W-:Y:S01]  /*4030*/  IABS R212, R216 ;  /* 0x000000d800d47213 */ /* 0x000fe20000000000 */
[----:B------:R-:W-:Y:S01]  /*4040*/  IMAD.MOV.U32 R65, RZ, RZ, R66 ;  /* 0x000000ffff417224 */ /* 0x000fe200078e0042 */
[----:B------:R-:W-:Y:S01]  /*4050*/  IABS R213, R214 ;  /* 0x000000d600d57213 */ /* 0x000fe20000000000 */
[----:B------:R-:W-:Y:S01]  /*4060*/  IMAD R61, R4, R61, R63 ;  /* 0x0000003d043d7224 */ /* 0x000fe200078e023f */
[----:B------:R-:W-:Y:S01]  /*4070*/  LOP3.LUT R221, R5, 0x1ae, RZ, 0xfc, !PT ;  /* 0x000001ae05dd7812 */ /* 0x000fe200078efcff */
[----:B------:R-:W-:Y:S01]  /*4080*/  @!P4 IMAD.IADD R60, R60, 0x1, -R4 ;  /* 0x000000013c3cc824 */ /* 0x000fe200078e0a04 */
[----:B------:R-:W-:Y:S01]  /*4090*/  ISETP.GE.AND P4, PT, R68, RZ, PT ;  /* 0x000000ff4400720c */ /* 0x000fe20003f86270 */
[----:B------:R-:W-:Y:S01]  /*40a0*/  IMAD.HI.U32 R63, R3, R65, RZ ;  /* 0x00000041033f7227 */ /* 0x000fe200078e00ff */
[----:B------:R-:W-:-:S02]  /*40b0*/  IABS R68, R72 ;  /* 0x0000004800447213 */ /* 0x000fc40000000000 */
[C---:B------:R-:W-:Y:S01]  /*40c0*/  LOP3.LUT R219, R5.reuse, 0x1aa, RZ, 0xfc, !PT ;  /* 0x000001aa05db7812 */ /* 0x040fe200078efcff */
[--C-:B------:R-:W-:Y:S01]  /*40d0*/  @!P3 IMAD.IADD R58, R58, 0x1, -R4.reuse ;  /* 0x000000013a3ab824 */ /* 0x100fe200078e0a04 */
[----:B------:R-:W-:Y:S01]  /*40e0*/  IABS R220, R221 ;  /* 0x000000dd00dc7213 */ /* 0x000fe20000000000 */
[----:B------:R-:W-:Y:S01]  /*40f0*/  @!P0 IMAD.MOV R57, RZ, RZ, -R57 ;  /* 0x000000ffff398224 */ /* 0x000fe200078e0a39 */
[----:B------:R-:W-:Y:S01]  /*4100*/  ISETP.GT.U32.AND P0, PT, R4, R60, PT ;  /* 0x0000003c0400720c */ /* 0x000fe20003f04070 */
[----:B------:R-:W-:Y:S01]  /*4110*/  @!P5 IMAD.IADD R62, R62, 0x1, -R4 ;  /* 0x000000013e3ed824 */ /* 0x000fe200078e0a04 */
[C---:B------:R-:W-:Y:S01]  /*4120*/  ISETP.GT.U32.AND P3, PT, R4.reuse, R58, PT ;  /* 0x0000003a0400720c */ /* 0x040fe20003f64070 */
[----:B------:R-:W-:Y:S01]  /*4130*/  IMAD.MOV R63, RZ, RZ, -R63 ;  /* 0x000000ffff3f7224 */ /* 0x000fe200078e0a3f */
[----:B------:R-:W-:Y:S01]  /*4140*/  LOP3.LUT R222, R5, 0x1ac, RZ, 0xfc, !PT ;  /* 0x000001ac05de7812 */ /* 0x000fe200078efcff */
[----:B------:R-:W-:Y:S01]  /*4150*/  IMAD.MOV.U32 R66, RZ, RZ, R67 ;  /* 0x000000ffff427224 */ /* 0x000fe200078e0043 */
[C---:B------:R-:W-:Y:S01]  /*4160*/  ISETP.GT.U32.AND P5, PT, R4.reuse, R62, PT ;  /* 0x0000003e0400720c */ /* 0x040fe20003fa4070 */
[----:B------:R-:W-:Y:S01]  /*4170*/  IMAD R63, R4, R63, R65 ;  /* 0x0000003f043f7224 */ /* 0x000fe200078e0241 */
[----:B------:R-:W-:Y:S01]  /*4180*/  IABS R218, R222 ;  /* 0x000000de00da7213 */ /* 0x000fe20000000000 */
[----:B------:R-:W-:Y:S01]  /*4190*/  IMAD.HI.U32 R64, R3, R66, RZ ;  /* 0x0000004203407227 */ /* 0x000fe200078e00ff */
[----:B------:R-:W-:-:S02]  /*41a0*/  LOP3.LUT R223, R5, 0x1ba, RZ, 0xfc, !PT ;  /* 0x000001ba05df7812 */ /* 0x000fc400078efcff */
[----:B------:R-:W-:Y:S01]  /*41b0*/  LOP3.LUT R229, R5, 0x1bc, RZ, 0xfc, !PT ;  /* 0x000001bc05e57812 */ /* 0x000fe200078efcff */
[----:B------:R-:W-:Y:S01]  /*41c0*/  IMAD.HI.U32 R65, R3, R68, RZ ;  /* 0x0000004403417227 */ /* 0x000fe200078e00ff */
[----:B------:R-:W-:Y:S02]  /*41d0*/  IABS R224, R223 ;  /* 0x000000df00e07213 */ /* 0x000fe40000000000 */
[C---:B------:R-:W-:Y:S01]  /*41e0*/  LOP3.LUT R226, R5.reuse, 0x1c2, RZ, 0xfc, !PT ;  /* 0x000001c205e27812 */ /* 0x040fe200078efcff */
[----:B------:R-:W-:Y:S01]  /*41f0*/  IMAD.MOV R67, RZ, RZ, -R64 ;  /* 0x000000ffff437224 */ /* 0x000fe200078e0a40 */
[----:B------:R-:W-:Y:S01]  /*4200*/  LOP3.LUT R227, R5, 0x1be, RZ, 0xfc, !PT ;  /* 0x000001be05e37812 */ /* 0x000fe200078efcff */
[----:B------:R-:W-:Y:S01]  /*4210*/  IMAD.MOV R65, RZ, RZ, -R65 ;  /* 0x000000ffff417224 */ /* 0x000fe200078e0a41 */
[----:B------:R-:W-:Y:S01]  /*4220*/  IABS R230, R226 ;  /* 0x000000e200e67213 */ /* 0x000fe20000000000 */
[----:B------:R-:W-:Y:S01]  /*4230*/  IMAD R64, R4, R67, R66 ;  /* 0x0000004304407224 */ /* 0x000fe200078e0242 */
[----:B------:R-:W-:Y:S01]  /*4240*/  IABS R228, R227 ;  /* 0x000000e300e47213 */ /* 0x000fe20000000000 */
[----:B------:R-:W-:Y:S01]  /*4250*/  @!P0 IMAD.IADD R60, R60, 0x1, -R4 ;  /* 0x000000013c3c8824 */ /* 0x000fe200078e0a04 */
[C---:B------:R-:W-:Y:S01]  /*4260*/  ISETP.GT.U32.AND P0, PT, R4.reuse, R63, PT ;  /* 0x0000003f0400720c */ /* 0x040fe20003f04070 */
[----:B------:R-:W-:Y:S01]  /*4270*/  IMAD R65, R4, R65, R68 ;  /* 0x0000004104417224 */ /* 0x000fe200078e0244 */
[----:B------:R-:W-:Y:S01]  /*4280*/  IABS R68, R73 ;  /* 0x0000004900447213 */ /* 0x000fe20000000000 */
[----:B------:R-:W-:Y:S01]  /*4290*/  @!P3 IMAD.IADD R58, R58, 0x1, -R4 ;  /* 0x000000013a3ab824 */ /* 0x000fe200078e0a04 */
[C---:B------:R-:W-:Y:S01]  /*42a0*/  ISETP.GT.U32.AND P3, PT, R4.reuse, R61, PT ;  /* 0x0000003d0400720c */ /* 0x040fe20003f64070 */
[----:B------:R-:W-:Y:S01]  /*42b0*/  @!P6 IMAD.MOV R60, RZ, RZ, -R60 ;  /* 0x000000ffff3ce224 */ /* 0x000fe200078e0a3c */
[----:B------:R-:W-:Y:S01]  /*42c0*/  ISETP.GT.U32.AND P6, PT, R4, R64, PT ;  /* 0x000000400400720c */ /* 0x000fe20003fc4070 */
[----:B------:R-:W-:Y:S01]  /*42d0*/  @!P5 IMAD.IADD R62, R62, 0x1, -R4 ;  /* 0x000000013e3ed824 */ /* 0x000fe200078e0a04 */
[----:B------:R-:W-:Y:S01]  /*42e0*/  ISETP.GT.U32.AND P5, PT, R4, R65, PT ;  /* 0x000000410400720c */ /* 0x000fe20003fa4070 */
[----:B------:R-:W-:Y:S01]  /*42f0*/  @!P1 IMAD.MOV R59, RZ, RZ, -R59 ;  /* 0x000000ffff3b9224 */ /* 0x000fe200078e0a3b */
[----:B------:R-:W-:Y:S01]  /*4300*/  ISETP.GE.AND P1, PT, R70, RZ, PT ;  /* 0x000000ff4600720c */ /* 0x000fe20003f26270 */
[----:B------:R-:W-:Y:S01]  /*4310*/  IMAD.HI.U32 R66, R3, R68, RZ ;  /* 0x0000004403427227 */ /* 0x000fe200078e00ff */
[----:B------:R-:W-:-:S02]  /*4320*/  IABS R70, R74 ;  /* 0x0000004a00467213 */ /* 0x000fc40000000000 */
[----:B------:R-:W-:Y:S01]  /*4330*/  LOP3.LUT R235, R5, 0x1ce, RZ, 0xfc, !PT ;  /* 0x000001ce05eb7812 */ /* 0x000fe200078efcff */
[--C-:B------:R-:W-:Y:S01]  /*4340*/  @!P0 IMAD.IADD R63, R63, 0x1, -R4.reuse ;  /* 0x000000013f3f8824 */ /* 0x100fe200078e0a04 */
[----:B------:R-:W-:Y:S01]  /*4350*/  ISETP.GE.AND P0, PT, R72, RZ, PT ;  /* 0x000000ff4800720c */ /* 0x000fe20003f06270 */
[--C-:B------:R-:W-:Y:S01]  /*4360*/  @!P3 IMAD.IADD R61, R61, 0x1, -R4.reuse ;  /* 0x000000013d3db824 */ /* 0x100fe200078e0a04 */
[----:B------:R-:W-:Y:S01]  /*4370*/  ISETP.GE.AND P3, PT, R69, RZ, PT ;  /* 0x000000ff4500720c */ /* 0x000fe20003f66270 */
[--C-:B------:R-:W-:Y:S01]  /*4380*/  @!P6 IMAD.IADD R64, R64, 0x1, -R4.reuse ;  /* 0x000000014040e824 */ /* 0x100fe200078e0a04 */
[C---:B------:R-:W-:Y:S01]  /*4390*/  ISETP.GT.U32.AND P6, PT, R4.reuse, R63, PT ;  /* 0x0000003f0400720c */ /* 0x040fe20003fc4070 */
[----:B------:R-:W-:Y:S01]  /*43a0*/  @!P5 IMAD.IADD R65, R65, 0x1, -R4 ;  /* 0x000000014141d824 */ /* 0x000fe200078e0a04 */
[----:B------:R-:W-:Y:S01]  /*43b0*/  IABS R72, R76 ;  /* 0x0000004c00487213 */ /* 0x000fe20000000000 */
[----:B------:R-:W-:Y:S01]  /*43c0*/  @!P2 IMAD.MOV R58, RZ, RZ, -R58 ;  /* 0x000000ffff3aa224 */ /* 0x000fe200078e0a3a */
[C---:B------:R-:W-:Y:S01]  /*43d0*/  ISETP.GT.U32.AND P2, PT, R4.reuse, R61, PT ;  /* 0x0000003d0400720c */ /* 0x040fe20003f44070 */
[----:B------:R-:W-:Y:S01]  /*43e0*/  IMAD.MOV R69, RZ, RZ, -R66 ;  /* 0x000000ffff457224 */ /* 0x000fe200078e0a42 */
[----:B------:R-:W-:Y:S01]  /*43f0*/  ISETP.GT.U32.AND P5, PT, R4, R65, PT ;  /* 0x000000410400720c */ /* 0x000fe20003fa4070 */
[----:B------:R-:W-:Y:S01]  /*4400*/  IMAD.HI.U32 R67, R3, R70, RZ ;  /* 0x0000004603437227 */ /* 0x000fe200078e00ff */
[----:B------:R-:W-:-:S02]  /*4410*/  LOP3.LUT R236, R5, 0x1d0, RZ, 0xfc, !PT ;  /* 0x000001d005ec7812 */ /* 0x000fc400078efcff */
[C---:B------:R-:W-:Y:S01]  /*4420*/  LOP3.LUT R234, R5.reuse, 0x1d4, RZ, 0xfc, !PT ;  /* 0x000001d405ea7812 */ /* 0x040fe200078efcff */
[C---:B------:R-:W-:Y:S01]  /*4430*/  IMAD R66, R4.reuse, R69, R68 ;  /* 0x0000004504427224 */ /* 0x040fe200078e0244 */
[C---:B------:R-:W-:Y:S01]  /*4440*/  LOP3.LUT R250, R5.reuse, 0x1e2, RZ, 0xfc, !PT ;  /* 0x000001e205fa7812 */ /* 0x040fe200078efcff */
[----:B------:R-:W-:Y:S01]  /*4450*/  IMAD.MOV R67, RZ, RZ, -R67 ;  /* 0x000000ffff437224 */ /* 0x000fe200078e0a43 */
[----:B------:R-:W-:Y:S01]  /*4460*/  LOP3.LUT R252, R5, 0x1e4, RZ, 0xfc, !PT ;  /* 0x000001e405fc7812 */ /* 0x000fe200078efcff */
[----:B------:R-:W-:Y:S01]  /*4470*/  @!P6 IMAD.IADD R63, R63, 0x1, -R4 ;  /* 0x000000013f3fe824 */ /* 0x000fe200078e0a04 */
[C---:B------:R-:W-:Y:S01]  /*4480*/  ISETP.GT.U32.AND P6, PT, R4.reuse, R66, PT ;  /* 0x000000420400720c */ /* 0x040fe20003fc4070 */
[C---:B------:R-:W-:Y:S01]  /*4490*/  IMAD R67, R4.reuse, R67, R70 ;  /* 0x0000004304437224 */ /* 0x040fe200078e0246 */
[----:B------:R-:W-:Y:S01]  /*44a0*/  IABS R70, R77 ;  /* 0x0000004d00467213 */ /* 0x000fe20000000000 */
[--C-:B------:R-:W-:Y:S01]  /*44b0*/  @!P2 IMAD.IADD R61, R61, 0x1, -R4.reuse ;  /* 0x000000013d3da824 */ /* 0x100fe200078e0a04 */
[----:B------:R-:W-:Y:S01]  /*44c0*/  ISETP.GE.AND P2, PT, R71, RZ, PT ;  /* 0x000000ff4700720c */ /* 0x000fe20003f46270 */
[----:B------:R-:W-:Y:S01]  /*44d0*/  @!P5 IMAD.IADD R65, R65, 0x1, -R4 ;  /* 0x000000014141d824 */ /* 0x000fe200078e0a04 */
[C---:B------:R-:W-:Y:S01]  /*44e0*/  ISETP.GT.U32.AND P5, PT, R4.reuse, R67, PT ;  /* 0x000000430400720c */ /* 0x040fe20003fa4070 */
[----:B------:R-:W-:Y:S01]  /*44f0*/  @!P4 IMAD.MOV R61, RZ, RZ, -R61 ;  /* 0x000000ffff3dc224 */ /* 0x000fe200078e0a3d */
[----:B------:R-:W-:Y:S01]  /*4500*/  ISETP.GT.U32.AND P4, PT, R4, R64, PT ;  /* 0x000000400400720c */ /* 0x000fe20003f84070 */
[----:B------:R-:W-:Y:S01]  /*4510*/  IMAD.HI.U32 R69, R3, R72, RZ ;  /* 0x0000004803457227 */ /* 0x000fe200078e00ff */
[----:B------:R-:W-:-:S02]  /*4520*/  IABS R71, R75 ;  /* 0x0000004b00477213 */ /* 0x000fc40000000000 */
[----:B------:R-:W-:Y:S01]  /*4530*/  LOP3.LUT R247, R5, 0x1e0, RZ, 0xfc, !PT ;  /* 0x000001e005f77812 */ /* 0x000fe200078efcff */
[--C-:B------:R-:W-:Y:S01]  /*4540*/  @!P6 IMAD.IADD R66, R66, 0x1, -R4.reuse ;  /* 0x000000014242e824 */ /* 0x100fe200078e0a04 */
[----:B------:R-:W-:Y:S01]  /*4550*/  ISETP.GE.AND P6, PT, R74, RZ, PT ;  /* 0x000000ff4a00720c */ /* 0x000fe20003fc6270 */
[----:B------:R-:W-:Y:S01]  /*4560*/  IMAD.MOV R69, RZ, RZ, -R69 ;  /* 0x000000ffff457224 */ /* 0x000fe200078e0a45 */
[----:B------:R-:W-:Y:S01]  /*4570*/  IABS R74, R78 ;  /* 0x0000004e004a7213 */ /* 0x000fe20000000000 */
[----:B------:R-:W-:Y:S01]  /*4580*/  IMAD.HI.U32 R68, R3, R71, RZ ;  /* 0x0000004703447227 */ /* 0x000fe200078e00ff */
[----:B------:R-:W-:Y:S02]  /*4590*/  IABS R241, R247 ;  /* 0x000000f700f17213 */ /* 0x000fe40000000000 */
[----:B-1----:R-:W-:Y:S01]  /*45a0*/  LOP3.LUT R0, R5, 0x1ea, RZ, 0xfc, !PT ;  /* 0x000001ea05007812 */ /* 0x002fe200078efcff */
[----:B------:R-:W-:Y:S01]  /*45b0*/  @!P5 IMAD.IADD R67, R67, 0x1, -R4 ;  /* 0x000000014343d824 */ /* 0x000fe200078e0a04 */
[C---:B------:R-:W-:Y:S01]  /*45c0*/  ISETP.GT.U32.AND P5, PT, R4.reuse, R66, PT ;  /* 0x000000420400720c */ /* 0x040fe20003fa4070 */
[----:B------:R-:W-:Y:S01]  /*45d0*/  IMAD R69, R4, R69, R72 ;  /* 0x0000004504457224 */ /* 0x000fe200078e0248 */
[C---:B------:R-:W-:Y:S01]  /*45e0*/  LOP3.LUT R8, R5.reuse, 0x1e6, RZ, 0xfc, !PT ;  /* 0x000001e605087812 */ /* 0x040fe200078efcff */
[----:B------:R-:W-:Y:S01]  /*45f0*/  IMAD.MOV.U32 R72, RZ, RZ, R70 ;  /* 0x000000ffff487224 */ /* 0x000fe200078e0046 */
[----:B--2---:R-:W-:Y:S01]  /*4600*/  LOP3.LUT R15, R5, 0x1e8, RZ, 0xfc, !PT ;  /* 0x000001e8050f7812 */ /* 0x004fe200078efcff */
[----:B------:R-:W-:Y:S01]  /*4610*/  @!P4 IMAD.IADD R64, R64, 0x1, -R4 ;  /* 0x000000014040c824 */ /* 0x000fe200078e0a04 */
[----:B------:R-:W-:Y:S01]  /*4620*/  ISETP.GE.AND P4, PT, R73, RZ, PT ;  /* 0x000000ff4900720c */ /* 0x000fe20003f86270 */
[----:B------:R-:W-:Y:S01]  /*4630*/  @!P1 IMAD.MOV R63, RZ, RZ, -R63 ;  /* 0x000000ffff3f9224 */ /* 0x000fe200078e0a3f */
[----:B------:R-:W-:Y:S01]  /*4640*/  ISETP.GT.U32.AND P1, PT, R4, R67, PT ;  /* 0x000000430400720c */ /* 0x000fe20003f24070 */
[----:B------:R-:W-:Y:S01]  /*4650*/  IMAD.MOV R68, RZ, RZ, -R68 ;  /* 0x000000ffff447224 */ /* 0x000fe200078e0a44 */
[----:B------:R-:W-:Y:S01]  /*4660*/  IABS R244, R0 ;  /* 0x0000000000f47213 */ /* 0x000fe20000000000 */
[----:B------:R-:W-:Y:S01]  /*4670*/  IMAD.HI.U32 R70, R3, R72, RZ ;  /* 0x0000004803467227 */ /* 0x000fe200078e00ff */
[----:B------:R-:W-:-:S02]  /*4680*/  LOP3.LUT R6, R5, 0x1ec, RZ, 0xfc, !PT ;  /* 0x000001ec05067812 */ /* 0x000fc400078efcff */
[C---:B------:R-:W-:Y:S01]  /*4690*/  LOP3.LUT R9, R5.reuse, 0x1ee, RZ, 0xfc, !PT ;  /* 0x000001ee05097812 */ /* 0x040fe200078efcff */
[----:B------:R-:W-:Y:S01]  /*46a0*/  @!P2 IMAD.MOV R64, RZ, RZ, -R64 ;  /* 0x000000ffff40a224 */ /* 0x000fe200078e0a40 */
[C---:B------:R-:W-:Y:S01]  /*46b0*/  ISETP.GT.U32.AND P2, PT, R4.reuse, R69, PT ;  /* 0x000000450400720c */ /* 0x040fe20003f44070 */
[----:B------:R-:W-:Y:S01]  /*46c0*/  IMAD R68, R4, R68, R71 ;  /* 0x0000004404447224 */ /* 0x000fe200078e0247 */
[----:B------:R-:W-:Y:S01]  /*46d0*/  LOP3.LUT R2, R5, 0x1f0, RZ, 0xfc, !PT ;  /* 0x000001f005027812 */ /* 0x000fe200078efcff */
[----:B------:R-:W-:Y:S01]  /*46e0*/  IMAD.HI.U32 R71, R3, R74, RZ ;  /* 0x0000004a03477227 */ /* 0x000fe200078e00ff */
[C---:B------:R-:W-:Y:S02]  /*46f0*/  LOP3.LUT R14, R5.reuse, 0x1f2, RZ, 0xfc, !PT ;  /* 0x000001f2050e7812 */ /* 0x040fe400078efcff */
[C---:B------:R-:W-:Y:S01]  /*4700*/  LOP3.LUT R11, R5.reuse, 0x1f8, RZ, 0xfc, !PT ;  /* 0x000001f8050b7812 */ /* 0x040fe200078efcff */
[----:B------:R-:W-:Y:S01]  /*4710*/  IMAD.MOV R73, RZ, RZ, -R70 ;  /* 0x000000ffff497224 */ /* 0x000fe200078e0a46 */
[C---:B------:R-:W-:Y:S01]  /*4720*/  LOP3.LUT R13, R5.reuse, 0x1f4, RZ, 0xfc, !PT ;  /* 0x000001f4050d7812 */ /* 0x040fe200078efcff */
[----:B------:R-:W-:Y:S01]  /*4730*/  @!P5 IMAD.IADD R66, R66, 0x1, -R4 ;  /* 0x000000014242d824 */ /* 0x000fe200078e0a04 */
[----:B------:R-:W-:Y:S01]  /*4740*/  ISETP.GE.AND P5, PT, R76, RZ, PT ;  /* 0x000000ff4c00720c */ /* 0x000fe20003fa6270 */
[----:B------:R-:W-:Y:S01]  /*4750*/  IMAD.MOV R71, RZ, RZ, -R71 ;  /* 0x000000ffff477224 */ /* 0x000fe200078e0a47 */
[----:B------:R-:W-:Y:S01]  /*4760*/  IABS R76, R79 ;  /* 0x0000004f004c7213 */ /* 0x000fe20000000000 */
[C---:B------:R-:W-:Y:S01]  /*4770*/  IMAD R70, R4.reuse, R73, R72 ;  /* 0x0000004904467224 */ /* 0x040fe200078e0248 */
[----:B------:R-:W-:Y:S01]  /*4780*/  LOP3.LUT R73, R5, 0x94, RZ, 0xfc, !PT ;  /* 0x0000009405497812 */ /* 0x000fe200078efcff */
[----:B------:R-:W-:Y:S01]  /*4790*/  @!P1 IMAD.IADD R67, R67, 0x1, -R4 ;  /* 0x0000000143439824 */ /* 0x000fe200078e0a04 */
[----:B------:R-:W-:Y:S01]  /*47a0*/  ISETP.GE.AND P1, PT, R77, RZ, PT ;  /* 0x000000ff4d00720c */ /* 0x000fe20003f26270 */
[C---:B------:R-:W-:Y:S01]  /*47b0*/  IMAD R71, R4.reuse, R71, R74 ;  /* 0x0000004704477224 */ /* 0x040fe200078e024a */
[----:B------:R-:W-:Y:S01]  /*47c0*/  IABS R74, R73 ;  /* 0x00000049004a7213 */ /* 0x000fe20000000000 */
[----:B------:R-:W-:Y:S01]  /*47d0*/  @!P4 IMAD.MOV R66, RZ, RZ, -R66 ;  /* 0x000000ffff42c224 */ /* 0x000fe200078e0a42 */
[C---:B------:R-:W-:Y:S01]  /*47e0*/  ISETP.GT.U32.AND P4, PT, R4.reuse, R70, PT ;  /* 0x000000460400720c */ /* 0x040fe20003f84070 */
[----:B------:R-:W-:Y:S01]  /*47f0*/  @!P2 IMAD.IADD R69, R69, 0x1, -R4 ;  /* 0x000000014545a824 */ /* 0x000fe200078e0a04 */
[----:B------:R-:W-:Y:S01]  /*4800*/  IABS R77, R81 ;  /* 0x00000051004d7213 */ /* 0x000fe20000000000 */
[----:B------:R-:W-:Y:S01]  /*4810*/  @!P6 IMAD.MOV R67, RZ, RZ, -R67 ;  /* 0x000000ffff43e224 */ /* 0x000fe200078e0a43 */
[C---:B------:R-:W-:Y:S01]  /*4820*/  ISETP.GT.U32.AND P6, PT, R4.reuse, R71, PT ;  /* 0x000000470400720c */ /* 0x040fe20003fc4070 */
[----:B------:R-:W-:Y:S01]  /*4830*/  @!P3 IMAD.MOV R62, RZ, RZ, -R62 ;  /* 0x000000ffff3eb224 */ /* 0x000fe200078e0a3e */
[C---:B------:R-:W-:Y:S01]  /*4840*/  ISETP.GT.U32.AND P2, PT, R4.reuse, R69, PT ;  /* 0x000000450400720c */ /* 0x040fe20003f44070 */
[----:B------:R-:W-:Y:S01]  /*4850*/  IMAD.HI.U32 R72, R3, R74, RZ ;  /* 0x0000004a03487227 */ /* 0x000fe200078e00ff */
[----:B------:R-:W-:-:S02]  /*4860*/  ISETP.GT.U32.AND P3, PT, R4, R68, PT ;  /* 0x000000440400720c */ /* 0x000fc40003f64070 */
[----:B------:R-:W-:Y:S01]  /*4870*/  LOP3.LUT R12, R5, 0x1f6, RZ, 0xfc, !PT ;  /* 0x000001f6050c7812 */ /* 0x000fe200078efcff */
[----:B------:R-:W-:Y:S01]  /*4880*/  @!P0 IMAD.MOV R65, RZ, RZ, -R65 ;  /* 0x000000ffff418224 */ /* 0x000fe200078e0a41 */
[----:B------:R-:W-:Y:S01]  /*4890*/  ISETP.GE.AND P0, PT, R75, RZ, PT ;  /* 0x000000ff4b00720c */ /* 0x000fe20003f06270 */
[----:B------:R-:W-:Y:S01]  /*48a0*/  @!P4 IMAD.IADD R70, R70, 0x1, -R4 ;  /* 0x000000014646c824 */ /* 0x000fe200078e0a04 */
[C---:B------:R-:W-:Y:S01]  /*48b0*/  LOP3.LUT R10, R5.reuse, 0x1fa, RZ, 0xfc, !PT ;  /* 0x000001fa050a7812 */ /* 0x040fe200078efcff */
[----:B------:R-:W-:Y:S01]  /*48c0*/  IMAD.MOV R75, RZ, RZ, -R72 ;  /* 0x000000ffff4b7224 */ /* 0x000fe200078e0a48 */
[----:B------:R-:W-:Y:S01]  /*48d0*/  LOP3.LUT R7, R5, 0x1fc, RZ, 0xfc, !PT ;  /* 0x000001fc05077812 */ /* 0x000fe200078efcff */
[--C-:B------:R-:W-:Y:S01]  /*48e0*/  @!P6 IMAD.IADD R71, R71, 0x1, -R4.reuse ;  /* 0x000000014747e824 */ /* 0x100fe200078e0a04 */
[C---:B------:R-:W-:Y:S01]  /*48f0*/  ISETP.GT.U32.AND P4, PT, R4.reuse, R70, PT ;  /* 0x000000460400720c */ /* 0x040fe20003f84070 */
[----:B------:R-:W-:Y:S01]  /*4900*/  @!P2 IMAD.IADD R69, R69, 0x1, -R4 ;  /* 0x000000014545a824 */ /* 0x000fe200078e0a04 */
[----:B------:R-:W-:Y:S01]  /*4910*/  ISETP.GE.AND P2, PT, R73, RZ, PT ;  /* 0x000000ff4900720c */ /* 0x000fe20003f46270 */
[----:B------:R-:W-:Y:S01]  /*4920*/  IMAD.HI.U32 R73, R3, R76, RZ ;  /* 0x0000004c03497227 */ /* 0x000fe200078e00ff */
[----:B------:R-:W-:-:S03]  /*4930*/  ISETP.GT.U32.AND P6, PT, R4, R71, PT ;  /* 0x000000470400720c */ /* 0x000fc60003fc4070 */
[----:B------:R-:W-:Y:S02]  /*4940*/  IMAD.MOV R73, RZ, RZ, -R73 ;  /* 0x000000ffff497224 */ /* 0x000fe400078e0a49 */
[----:B------:R-:W-:Y:S02]  /*4950*/  IMAD R72, R4, R75, R74 ;  /* 0x0000004b04487224 */ /* 0x000fe400078e024a */
[----:B------:R-:W-:Y:S02]  /*4960*/  @!P3 IMAD.IADD R68, R68, 0x1, -R4 ;  /* 0x000000014444b824 */ /* 0x000fe400078e0a04 */
[----:B------:R-:W-:Y:S02]  /*4970*/  IMAD R73, R4, R73, R76 ;  /* 0x0000004904497224 */ /* 0x000fe400078e024c */
[--C-:B------:R-:W-:Y:S01]  /*4980*/  @!P4 IMAD.IADD R70, R70, 0x1, -R4.reuse ;  /* 0x000000014646c824 */ /* 0x100fe200078e0a04 */
[C---:B------:R-:W-:Y:S01]  /*4990*/  ISETP.GT.U32.AND P4, PT, R4.reuse, R72, PT ;  /* 0x000000480400720c */ /* 0x040fe20003f84070 */
[----:B------:R-:W-:Y:S01]  /*49a0*/  @!P6 IMAD.IADD R71, R71, 0x1, -R4 ;  /* 0x000000014747e824 */ /* 0x000fe200078e0a04 */
[C---:B------:R-:W-:Y:S01]  /*49b0*/  ISETP.GT.U32.AND P3, PT, R4.reuse, R68, PT ;  /* 0x000000440400720c */ /* 0x040fe20003f64070 */
[----:B------:R-:W-:Y:S01]  /*49c0*/  IMAD.MOV.U32 R75, RZ, RZ, R77 ;  /* 0x000000ffff4b7224 */ /* 0x000fe200078e004d */
[----:B------:R-:W-:Y:S01]  /*49d0*/  ISETP.GT.U32.AND P6, PT, R4, R73, PT ;  /* 0x000000490400720c */ /* 0x000fe20003fc4070 */
[----:B------:R-:W-:Y:S01]  /*49e0*/  @!P1 IMAD.MOV R70, RZ, RZ, -R70 ;  /* 0x000000ffff469224 */ /* 0x000fe200078e0a46 */
[----:B------:R-:W-:Y:S01]  /*49f0*/  IABS R77, R82 ;  /* 0x00000052004d7213 */ /* 0x000fe20000000000 */
[----:B------:R-:W-:-:S04]  /*4a00*/  IMAD.HI.U32 R74, R3, R75, RZ ;  /* 0x0000004b034a7227 */ /* 0x000fc800078e00ff */
[----:B------:R-:W-:Y:S02]  /*4a10*/  IMAD.MOV R74, RZ, RZ, -R74 ;  /* 0x000000ffff4a7224 */ /* 0x000fe400078e0a4a */
[--C-:B------:R-:W-:Y:S02]  /*4a20*/  @!P4 IMAD.IADD R72, R72, 0x1, -R4.reuse ;  /* 0x000000014848c824 */ /* 0x100fe400078e0a04 */
[--C-:B------:R-:W-:Y:S01]  /*4a30*/  @!P3 IMAD.IADD R68, R68, 0x1, -R4.reuse ;  /* 0x000000014444b824 */ /* 0x100fe200078e0a04 */
[----:B------:R-:W-:Y:S01]  /*4a40*/  ISETP.GE.AND P3, PT, R78, RZ, PT ;  /* 0x000000ff4e00720c */ /* 0x000fe20003f66270 */
[----:B------:R-:W-:Y:S01]  /*4a50*/  @!P6 IMAD.IADD R73, R73, 0x1, -R4 ;  /* 0x000000014949e824 */ /* 0x000fe200078e0a04 */
[----:B------:R-:W-:Y:S01]  /*4a60*/  IABS R78, R83 ;  /* 0x00000053004e7213 */ /* 0x000fe20000000000 */
[C---:B------:R-:W-:Y:S01]  /*4a70*/  IMAD R74, R4.reuse, R74, R75 ;  /* 0x0000004a044a7224 */ /* 0x040fe200078e024b */
[C---:B------:R-:W-:Y:S01]  /*4a80*/  ISETP.GT.U32.AND P6, PT, R4.reuse, R72, PT ;  /* 0x000000480400720c */ /* 0x040fe20003fc4070 */
[----:B------:R-:W-:Y:S01]  /*4a90*/  IMAD.HI.U32 R75, R3, R77, RZ ;  /* 0x0000004d034b7227 */ /* 0x000fe200078e00ff */
[----:B------:R-:W-:-:S02]  /*4aa0*/  ISETP.GT.U32.AND P1, PT, R4, R73, PT ;  /* 0x000000490400720c */ /* 0x000fc40003f24070 */
[----:B------:R-:W-:Y:S01]  /*4ab0*/  ISETP.GT.U32.AND P4, PT, R4, R74, PT ;  /* 0x0000004a0400720c */ /* 0x000fe20003f84070 */
[----:B------:R-:W-:-:S04]  /*4ac0*/  IMAD.HI.U32 R76, R3, R78, RZ ;  /* 0x0000004e034c7227 */ /* 0x000fc800078e00ff */
[----:B------:R-:W-:Y:S02]  /*4ad0*/  IMAD.MOV R75, RZ, RZ, -R75 ;  /* 0x000000ffff4b7224 */ /* 0x000fe400078e0a4b */
[----:B------:R-:W-:Y:S01]  /*4ae0*/  @!P0 IMAD.MOV R68, RZ, RZ, -R68 ;  /* 0x000000ffff448224 */ /* 0x000fe200078e0a44 */
[----:B------:R-:W-:Y:S01]  /*4af0*/  ISETP.GE.AND P0, PT, R79, RZ, PT ;  /* 0x000000ff4f00720c */ /* 0x000fe20003f06270 */
[----:B------:R-:W-:Y:S02]  /*4b00*/  IMAD.MOV R79, RZ, RZ, -R76 ;  /* 0x000000ffff4f7224 */ /* 0x000fe400078e0a4c */
[C---:B------:R-:W-:Y:S01]  /*4b10*/  IMAD R75, R4.reuse, R75, R77 ;  /* 0x0000004b044b7224 */ /* 0x040fe200078e024d */
[----:B------:R-:W-:Y:S01]  /*4b20*/  IABS R77, R86 ;  /* 0x00000056004d7213 */ /* 0x000fe20000000000 */
[----:B------:R-:W-:Y:S02]  /*4b30*/  IMAD R76, R4, R79, R78 ;  /* 0x0000004f044c7224 */ /* 0x000fe400078e024e */
[----:B------:R-:W-:Y:S01]  /*4b40*/  @!P6 IMAD.IADD R72, R72, 0x1, -R4 ;  /* 0x000000014848e824 */ /* 0x000fe200078e0a04 */
[----:B------:R-:W-:Y:S01]  /*4b50*/  MOV R79, R77 ;  /* 0x0000004d004f7202 */ /* 0x000fe20000000f00 */
[----:B------:R-:W-:Y:S01]  /*4b60*/  IMAD.HI.U32 R77, R3, R80, RZ ;  /* 0x00000050034d7227 */ /* 0x000fe200078e00ff */
[----:B------:R-:W-:-:S03]  /*4b70*/  ISETP.GT.U32.AND P6, PT, R4, R75, PT ;  /* 0x0000004b0400720c */ /* 0x000fc60003fc4070 */
[----:B------:R-:W-:Y:S02]  /*4b80*/  IMAD.MOV R77, RZ, RZ, -R77 ;  /* 0x000000ffff4d7224 */ /* 0x000fe400078e0a4d */
[----:B------:R-:W-:-:S04]  /*4b90*/  IMAD.HI.U32 R78, R3, R79, RZ ;  /* 0x0000004f034e7227 */ /* 0x000fc800078e00ff */
[C---:B------:R-:W-:Y:S01]  /*4ba0*/  IMAD R77, R4.reuse, R77, R80 ;  /* 0x0000004d044d7224 */ /* 0x040fe200078e0250 */
[----:B------:R-:W-:Y:S01]  /*4bb0*/  IABS R80, R87 ;  /* 0x0000005700507213 */ /* 0x000fe20000000000 */
[----:B------:R-:W-:Y:S01]  /*4bc0*/  @!P2 IMAD.MOV R72, RZ, RZ, -R72 ;  /* 0x000000ffff48a224 */ /* 0x000fe200078e0a48 */
[C---:B------:R-:W-:Y:S01]  /*4bd0*/  ISETP.GT.U32.AND P2, PT, R4.reuse, R76, PT ;  /* 0x0000004c0400720c */ /* 0x040fe20003f44070 */
[----:B------:R-:W-:Y:S01]  /*4be0*/  @!P6 IMAD.IADD R75, R75, 0x1, -R4 ;  /* 0x000000014b4be824 */ /* 0x000fe200078e0a04 */
[----:B------:R-:W-:Y:S01]  /*4bf0*/  ISETP.GT.U32.AND P6, PT, R4, R77, PT ;  /* 0x0000004d0400720c */ /* 0x000fe20003fc4070 */
[----:B------:R-:W-:Y:S02]  /*4c00*/  IMAD.MOV R78, RZ, RZ, -R78 ;  /* 0x000000ffff4e7224 */ /* 0x000fe400078e0a4e */
[----:B------:R-:W-:Y:S02]  /*4c10*/  @!P4 IMAD.IADD R74, R74, 0x1, -R4 ;  /* 0x000000014a4ac824 */ /* 0x000fe400078e0a04 */
[----:B------:R-:W-:-:S02]  /*4c20*/  IMAD R78, R4, R78, R79 ;  /* 0x0000004e044e7224 */ /* 0x000fc400078e024f */
[----:B------:R-:W-:Y:S01]  /*4c30*/  IMAD.HI.U32 R79, R3, R80, RZ ;  /* 0x00000050034f7227 */ /* 0x000fe200078e00ff */
[----:B------:R-:W-:-:S03]  /*4c40*/  ISETP.GT.U32.AND P4, PT, R4, R74, PT ;  /* 0x0000004a0400720c */ /* 0x000fc60003f84070 */
[----:B------:R-:W-:Y:S02]  /*4c50*/  IMAD.MOV R79, RZ, RZ, -R79 ;  /* 0x000000ffff4f7224 */ /* 0x000fe400078e0a4f */
[--C-:B------:R-:W-:Y:S02]  /*4c60*/  @!P6 IMAD.IADD R77, R77, 0x1, -R4.reuse ;  /* 0x000000014d4de824 */ /* 0x100fe400078e0a04 */
[----:B------:R-:W-:Y:S01]  /*4c70*/  @!P2 IMAD.IADD R76, R76, 0x1, -R4 ;  /* 0x000000014c4ca824 */ /* 0x000fe200078e0a04 */
[C---:B------:R-:W-:Y:S01]  /*4c80*/  ISETP.GT.U32.AND P2, PT, R4.reuse, R75, PT ;  /* 0x0000004b0400720c */ /* 0x040fe20003f44070 */
[C---:B------:R-:W-:Y:S01]  /*4c90*/  IMAD R79, R4.reuse, R79, R80 ;  /* 0x0000004f044f7224 */ /* 0x040fe200078e0250 */
[----:B------:R-:W-:Y:S01]  /*4ca0*/  ISETP.GT.U32.AND P6, PT, R4, R77, PT ;  /* 0x0000004d0400720c */ /* 0x000fe20003fc4070 */
[--C-:B------:R-:W-:Y:S01]  /*4cb0*/  @!P1 IMAD.IADD R73, R73, 0x1, -R4.reuse ;  /* 0x0000000149499824 */ /* 0x100fe200078e0a04 */
[----:B------:R-:W-:Y:S01]  /*4cc0*/  ISETP.GE.AND P1, PT, R83, RZ, PT ;  /* 0x000000ff5300720c */ /* 0x000fe20003f26270 */
[----:B------:R-:W-:Y:S01]  /*4cd0*/  @!P4 IMAD.IADD R74, R74, 0x1, -R4 ;  /* 0x000000014a4ac824 */ /* 0x000fe200078e0a04 */
[----:B------:R-:W-:Y:S01]  /*4ce0*/  IABS R83, R88 ;  /* 0x0000005800537213 */ /* 0x000fe20000000000 */
[----:B------:R-:W-:Y:S01]  /*4cf0*/  @!P5 IMAD.MOV R69, RZ, RZ, -R69 ;  /* 0x000000ffff45d224 */ /* 0x000fe200078e0a45 */
[----:B------:R-:W-:Y:S01]  /*4d00*/  ISETP.GE.AND P4, PT, R84, RZ, PT ;  /* 0x000000ff5400720c */ /* 0x000fe20003f86270 */
[----:B------:R-:W-:Y:S01]  /*4d10*/  @!P0 IMAD.MOV R73, RZ, RZ, -R73 ;  /* 0x000000ffff498224 */ /* 0x000fe200078e0a49 */
[----:B------:R-:W-:Y:S01]  /*4d20*/  ISETP.GE.AND P5, PT, R81, RZ, PT ;  /* 0x000000ff5100720c */ /* 0x000fe20003fa6270 */
[----:B------:R-:W-:Y:S01]  /*4d30*/  @!P3 IMAD.MOV R71, RZ, RZ, -R71 ;  /* 0x000000ffff47b224 */ /* 0x000fe200078e0a47 */
[----:B------:R-:W-:Y:S01]  /*4d40*/  ISETP.GT.U32.AND P0, PT, R4, R76, PT ;  /* 0x0000004c0400720c */ /* 0x000fe20003f04070 */
[----:B------:R-:W-:Y:S01]  /*4d50*/  IMAD.HI.U32 R80, R3, R83, RZ ;  /* 0x0000005303507227 */ /* 0x000fe200078e00ff */
[----:B------:R-:W-:-:S02]  /*4d60*/  IABS R84, R89 ;  /* 0x0000005900547213 */ /* 0x000fc40000000000 */
[----:B------:R-:W-:Y:S01]  /*4d70*/  ISETP.GE.AND P3, PT, R82, RZ, PT ;  /* 0x000000ff5200720c */ /* 0x000fe20003f66270 */
[--C-:B------:R-:W-:Y:S01]  /*4d80*/  @!P6 IMAD.IADD R77, R77, 0x1, -R4.reuse ;  /* 0x000000014d4de824 */ /* 0x100fe200078e0a04 */
[C---:B------:R-:W-:Y:S01]  /*4d90*/  ISETP.GT.U32.AND P6, PT, R4.reuse, R79, PT ;  /* 0x0000004f0400720c */ /* 0x040fe20003fc4070 */
[----:B------:R-:W-:Y:S01]  /*4da0*/  @!P2 IMAD.IADD R75, R75, 0x1, -R4 ;  /* 0x000000014b4ba824 */ /* 0x000fe200078e0a04 */
[----:B------:R-:W-:Y:S01]  /*4db0*/  ISETP.GT.U32.AND P2, PT, R4, R78, PT ;  /* 0x0000004e0400720c */ /* 0x000fe20003f44070 */
[----:B------:R-:W-:-:S04]  /*4dc0*/  IMAD.HI.U32 R81, R3, R84, RZ ;  /* 0x0000005403517227 */ /* 0x000fc800078e00ff */
[----:B------:R-:W-:Y:S02]  /*4dd0*/  IMAD.MOV R80, RZ, RZ, -R80 ;  /* 0x000000ffff507224 */ /* 0x000fe400078e0a50 */
[----:B------:R-:W-:-:S04]  /*4de0*/  IMAD.HI.U32 R82, R3, R85, RZ ;  /* 0x0000005503527227 */ /* 0x000fc800078e00ff */
[----:B------:R-:W-:Y:S02]  /*4df0*/  IMAD.MOV R81, RZ, RZ, -R81 ;  /* 0x000000ffff517224 */ /* 0x000fe400078e0a51 */
[----:B------:R-:W-:Y:S02]  /*4e00*/  IMAD R80, R4, R80, R83 ;  /* 0x0000005004507224 */ /* 0x000fe400078e0253 */
[----:B------:R-:W-:Y:S02]  /*4e10*/  IMAD.MOV R82, RZ, RZ, -R82 ;  /* 0x000000ffff527224 */ /* 0x000fe400078e0a52 */
[--C-:B------:R-:W-:Y:S02]  /*4e20*/  @!P6 IMAD.IADD R79, R79, 0x1, -R4.reuse ;  /* 0x000000014f4fe824 */ /* 0x100fe400078e0a04 */
[----:B------:R-:W-:Y:S01]  /*4e30*/  @!P0 IMAD.IADD R76, R76, 0x1, -R4 ;  /* 0x000000014c4c8824 */ /* 0x000fe200078e0a04 */
[----:B------:R-:W-:Y:S01]  /*4e40*/  ISETP.GE.AND P0, PT, R86, RZ, PT ;  /* 0x000000ff5600720c */ /* 0x000fe20003f06270 */
[C---:B------:R-:W-:Y:S01]  /*4e50*/  IMAD R81, R4.reuse, R81, R84 ;  /* 0x0000005104517224 */ /* 0x040fe200078e0254 */
[----:B------:R-:W-:Y:S01]  /*4e60*/  IABS R86, R92 ;  /* 0x0000005c00567213 */ /* 0x000fe20000000000 */
[----:B------:R-:W-:Y:S01]  /*4e70*/  @!P5 IMAD.MOV R74, RZ, RZ, -R74 ;  /* 0x000000ffff4ad224 */ /* 0x000fe200078e0a4a */
[C---:B------:R-:W-:Y:S01]  /*4e80*/  ISETP.GT.U32.AND P5, PT, R4.reuse, R80, PT ;  /* 0x000000500400720c */ /* 0x040fe20003fa4070 */
[C---:B------:R-:W-:Y:S01]  /*4e90*/  IMAD R82, R4.reuse, R82, R85 ;  /* 0x0000005204527224 */ /* 0x040fe200078e0255 */
[----:B------:R-:W-:Y:S01]  /*4ea0*/  IABS R85, R91 ;  /* 0x0000005b00557213 */ /* 0x000fe20000000000 */
[----:B------:R-:W-:Y:S01]  /*4eb0*/  @!P3 IMAD.MOV R75, RZ, RZ, -R75 ;  /* 0x000000ffff4bb224 */ /* 0x000fe200078e0a4b */
[----:B------:R-:W-:Y:S01]  /*4ec0*/  ISETP.GT.U32.AND P3, PT, R4, R79, PT ;  /* 0x0000004f0400720c */ /* 0x000fe20003f64070 */
[----:B------:R-:W-:Y:S01]  /*4ed0*/  @!P2 IMAD.IADD R78, R78, 0x1, -R4 ;  /* 0x000000014e4ea824 */ /* 0x000fe200078e0a04 */
[----:B------:R-:W-:Y:S01]  /*4ee0*/  ISETP.GE.AND P2, PT, R87, RZ, PT ;  /* 0x000000ff5700720c */ /* 0x000fe20003f46270 */
[----:B------:R-:W-:Y:S01]  /*4ef0*/  @!P1 IMAD.MOV R76, RZ, RZ, -R76 ;  /* 0x000000ffff4c9224 */ /* 0x000fe200078e0a4c */
[C---:B------:R-:W-:Y:S01]  /*4f00*/  ISETP.GT.U32.AND P1, PT, R4.reuse, R81, PT ;  /* 0x000000510400720c */ /* 0x040fe20003f24070 */
[----:B------:R-:W-:Y:S01]  /*4f10*/  IMAD.HI.U32 R83, R3, R85, RZ ;  /* 0x0000005503537227 */ /* 0x000fe200078e00ff */
[----:B------:R-:W-:-:S03]  /*4f20*/  ISETP.GT.U32.AND P6, PT, R4, R78, PT ;  /* 0x0000004e0400720c */ /* 0x000fc60003fc4070 */
[----:B------:R-:W-:Y:S02]  /*4f30*/  IMAD.MOV R83, RZ, RZ, -R83 ;  /* 0x000000ffff537224 */ /* 0x000fe400078e0a53 */
[--C-:B------:R-:W-:Y:S01]  /*4f40*/  @!P5 IMAD.IADD R80, R80, 0x1, -R4.reuse ;  /* 0x000000015050d824 */ /* 0x100fe200078e0a04 */
[----:B------:R-:W-:Y:S01]  /*4f50*/  ISETP.GE.AND P5, PT, R90, RZ, PT ;  /* 0x000000ff5a00720c */ /* 0x000fe20003fa6270 */
[--C-:B------:R-:W-:Y:S01]  /*4f60*/  @!P3 IMAD.IADD R79, R79, 0x1, -R4.reuse ;  /* 0x000000014f4fb824 */ /* 0x100fe200078e0a04 */
        /* <DEDUP_REMOVED lines=13> */
[----:B------:R-:W-:Y:S01]  /*5040*/  IABS R88, R93 ;  /* 0x0000005d00587213 */ /* 0x000fe20000000000 */
[----:B------:R-:W-:Y:S02]  /*5050*/  IMAD.MOV R85, RZ, RZ, -R84 ;  /* 0x000000ffff557224 */ /* 0x000fe400078e0a54 */
[----:B------:R-:W-:Y:S01]  /*5060*/  @!P1 IMAD.IADD R80, R80, 0x1, -R4 ;  /* 0x0000000150509824 */ /* 0x000fe200078e0a04 */
[----:B------:R-:W-:Y:S01]  /*5070*/  ISETP.GE.AND P1, PT, R91, RZ, PT ;  /* 0x000000ff5b00720c */ /* 0x000fe20003f26270 */
[----:B------:R-:W-:Y:S01]  /*5080*/  IMAD R84, R4, R85, R86 ;  /* 0x0000005504547224 */ /* 0x000fe200078e0256 */
[----:B------:R-:W-:Y:S01]  /*5090*/  LOP3.LUT R91, R5, 0xb2, RZ, 0xfc, !PT ;  /* 0x000000b2055b7812 */ /* 0x000fe200078efcff */
[----:B------:R-:W-:Y:S01]  /*50a0*/  @!P2 IMAD.IADD R83, R83, 0x1, -R4 ;  /* 0x000000015353a824 */ /* 0x000fe200078e0a04 */
[----:B------:R-:W-:Y:S01]  /*50b0*/  ISETP.GE.AND P2, PT, R89, RZ, PT ;  /* 0x000000ff5900720c */ /* 0x000fe20003f46270 */
[----:B------:R-:W-:Y:S01]  /*50c0*/  IMAD.HI.U32 R85, R3, R87, RZ ;  /* 0x0000005703557227 */ /* 0x000fe200078e00ff */
[----:B------:R-:W-:-:S03]  /*50d0*/  IABS R90, R91 ;  /* 0x0000005b005a7213 */ /* 0x000fc60000000000 */
[----:B------:R-:W-:Y:S01]  /*50e0*/  @!P6 IMAD.IADD R82, R82, 0x1, -R4 ;  /* 0x000000015252e824 */ /* 0x000fe200078e0a04 */
[C---:B------:R-:W-:Y:S01]  /*50f0*/  ISETP.GT.U32.AND P6, PT, R4.reuse, R81, PT ;  /* 0x000000510400720c */ /* 0x040fe20003fc4070 */
[----:B------:R-:W-:Y:S01]  /*5100*/  @!P4 IMAD.MOV R80, RZ, RZ, -R80 ;  /* 0x000000ffff50c224 */ /* 0x000fe200078e0a50 */
[C---:B------:R-:W-:Y:S01]  /*5110*/  ISETP.GT.U32.AND P4, PT, R4.reuse, R83, PT ;  /* 0x000000530400720c */ /* 0x040fe20003f84070 */
[----:B------:R-:W-:Y:S02]  /*5120*/  IMAD.MOV R85, RZ, RZ, -R85 ;  /* 0x000000ffff557224 */ /* 0x000fe400078e0a55 */
[----:B------:R-:W-:Y:S01]  /*5130*/  @!P0 IMAD.MOV R78, RZ, RZ, -R78 ;  /* 0x000000ffff4e8224 */ /* 0x000fe200078e0a4e */
[C---:B------:R-:W-:Y:S01]  /*5140*/  ISETP.GT.U32.AND P0, PT, R4.reuse, R82, PT ;  /* 0x000000520400720c */ /* 0x040fe20003f04070 */
[----:B------:R-:W-:Y:S02]  /*5150*/  IMAD R85, R4, R85, R87 ;  /* 0x0000005504557224 */ /* 0x000fe400078e0257 */
[----:B------:R-:W-:-:S04]  /*5160*/  IMAD.HI.U32 R87, R3, R90, RZ ;  /* 0x0000005a03577227 */ /* 0x000fc800078e00ff */
[----:B------:R-:W-:Y:S02]  /*5170*/  IMAD.MOV R87, RZ, RZ, -R87 ;  /* 0x000000ffff577224 */ /* 0x000fe400078e0a57 */
[--C-:B------:R-:W-:Y:S01]  /*5180*/  @!P6 IMAD.IADD R81, R81, 0x1, -R4.reuse ;  /* 0x000000015151e824 */ /* 0x100fe200078e0a04 */
[C---:B------:R-:W-:Y:S01]  /*5190*/  ISETP.GT.U32.AND P6, PT, R4.reuse, R84, PT ;  /* 0x000000540400720c */ /* 0x040fe20003fc4070 */
[----:B------:R-:W-:Y:S02]  /*51a0*/  @!P4 IMAD.IADD R83, R83, 0x1, -R4 ;  /* 0x000000015353c824 */ /* 0x000fe400078e0a04 */
[C---:B------:R-:W-:Y:S02]  /*51b0*/  IMAD R87, R4.reuse, R87, R90 ;  /* 0x0000005704577224 */ /* 0x040fe400078e025a */
[----:B------:R-:W-:Y:S02]  /*51c0*/  @!P1 IMAD.MOV R83, RZ, RZ, -R83 ;  /* 0x000000ffff539224 */ /* 0x000fe400078e0a53 */
[----:B------:R-:W-:Y:S01]  /*51d0*/  IMAD.HI.U32 R86, R3, R88, RZ ;  /* 0x0000005803567227 */ /* 0x000fe200078e00ff */
[----:B------:R-:W-:-:S03]  /*51e0*/  ISETP.GT.U32.AND P1, PT, R4, R87, PT ;  /* 0x000000570400720c */ /* 0x000fc60003f24070 */
[----:B------:R-:W-:Y:S02]  /*51f0*/  IMAD.MOV R89, RZ, RZ, -R86 ;  /* 0x000000ffff597224 */ /* 0x000fe400078e0a56 */
[----:B------:R-:W-:Y:S02]  /*5200*/  @!P6 IMAD.IADD R84, R84, 0x1, -R4 ;  /* 0x000000015454e824 */ /* 0x000fe400078e0a04 */
[C---:B------:R-:W-:Y:S01]  /*5210*/  IMAD R86, R4.reuse, R89, R88 ;  /* 0x0000005904567224 */ /* 0x040fe200078e0258 */
[----:B------:R-:W-:Y:S01]  /*5220*/  LOP3.LUT R88, R5, 0xb4, RZ, 0xfc, !PT ;  /* 0x000000b405587812 */ /* 0x000fe200078efcff */
[----:B------:R-:W-:Y:S01]  /*5230*/  @!P3 IMAD.MOV R81, RZ, RZ, -R81 ;  /* 0x000000ffff51b224 */ /* 0x000fe200078e0a51 */
[----:B------:R-:W-:Y:S01]  /*5240*/  ISETP.GT.U32.AND P3, PT, R4, R85, PT ;  /* 0x000000550400720c */ /* 0x000fe20003f64070 */
[--C-:B------:R-:W-:Y:S01]  /*5250*/  @!P0 IMAD.IADD R82, R82, 0x1, -R4.reuse ;  /* 0x0000000152528824 */ /* 0x100fe200078e0a04 */
[----:B------:R-:W-:Y:S01]  /*5260*/  ISETP.GE.AND P0, PT, R92, RZ, PT ;  /* 0x000000ff5c00720c */ /* 0x000fe20003f06270 */
[----:B------:R-:W-:Y:S01]  /*5270*/  @!P1 IMAD.IADD R87, R87, 0x1, -R4 ;  /* 0x0000000157579824 */ /* 0x000fe200078e0a04 */
[C---:B------:R-:W-:Y:S01]  /*5280*/  ISETP.GT.U32.AND P6, PT, R4.reuse, R84, PT ;  /* 0x000000540400720c */ /* 0x040fe20003fc4070 */
[----:B------:R-:W-:Y:S01]  /*5290*/  @!P5 IMAD.MOV R82, RZ, RZ, -R82 ;  /* 0x000000ffff52d224 */ /* 0x000fe200078e0a52 */
[----:B------:R-:W-:-:S02]  /*52a0*/  ISETP.GT.U32.AND P4, PT, R4, R86, PT ;  /* 0x000000560400720c */ /* 0x000fc40003f84070 */
[----:B------:R-:W-:Y:S02]  /*52b0*/  IABS R92, R94 ;  /* 0x0000005e005c7213 */ /* 0x000fe40000000000 */
[----:B------:R-:W-:Y:S02]  /*52c0*/  ISETP.GT.U32.AND P1, PT, R4, R87, PT ;  /* 0x000000570400720c */ /* 0x000fe40003f24070 */
[----:B------:R-:W-:Y:S01]  /*52d0*/  ISETP.GE.AND P5, PT, R93, RZ, PT ;  /* 0x000000ff5d00720c */ /* 0x000fe20003fa6270 */
[----:B------:R-:W-:Y:S01]  /*52e0*/  IMAD.HI.U32 R89, R3, R92, RZ ;  /* 0x0000005c03597227 */ /* 0x000fe200078e00ff */
[----:B------:R-:W-:-:S03]  /*52f0*/  IABS R93, R95 ;  /* 0x0000005f005d7213 */ /* 0x000fc60000000000 */
[--C-:B------:R-:W-:Y:S02]  /*5300*/  @!P3 IMAD.IADD R85, R85, 0x1, -R4.reuse ;  /* 0x000000015555b824 */ /* 0x100fe400078e0a04 */
[----:B------:R-:W-:Y:S02]  /*5310*/  IMAD.MOV R89, RZ, RZ, -R89 ;  /* 0x000000ffff597224 */ /* 0x000fe400078e0a59 */
[--C-:B------:R-:W-:Y:S01]  /*5320*/  @!P6 IMAD.IADD R84, R84, 0x1, -R4.reuse ;  /* 0x000000015454e824 */ /* 0x100fe200078e0a04 */
[----:B------:R-:W-:Y:S01]  /*5330*/  ISETP.GE.AND P6, PT, R91, RZ, PT ;  /* 0x000000ff5b00720c */ /* 0x000fe20003fc6270 */
[----:B------:R-:W-:Y:S01]  /*5340*/  @!P4 IMAD.IADD R86, R86, 0x1, -R4 ;  /* 0x000000015656c824 */ /* 0x000fe200078e0a04 */
[----:B------:R-:W-:Y:S01]  /*5350*/  IABS R91, R88 ;  /* 0x00000058005b7213 */ /* 0x000fe20000000000 */
[C---:B------:R-:W-:Y:S01]  /*5360*/  IMAD R89, R4.reuse, R89, R92 ;  /* 0x0000005904597224 */ /* 0x040fe200078e025c */
[C---:B------:R-:W-:Y:S01]  /*5370*/  ISETP.GT.U32.AND P3, PT, R4.reuse, R85, PT ;  /* 0x000000550400720c */ /* 0x040fe20003f64070 */
[----:B------:R-:W-:Y:S01]  /*5380*/  @!P0 IMAD.MOV R84, RZ, RZ, -R84 ;  /* 0x000000ffff548224 */ /* 0x000fe200078e0a54 */
[----:B------:R-:W-:Y:S01]  /*5390*/  ISETP.GT.U32.AND P4, PT, R4, R86, PT ;  /* 0x000000560400720c */ /* 0x000fe20003f84070 */
[----:B------:R-:W-:Y:S01]  /*53a0*/  @!P1 IMAD.IADD R87, R87, 0x1, -R4 ;  /* 0x0000000157579824 */ /* 0x000fe200078e0a04 */
[----:B------:R-:W-:Y:S01]  /*53b0*/  ISETP.GE.AND P0, PT, R88, RZ, PT ;  /* 0x000000ff5800720c */ /* 0x000fe20003f06270 */
[----:B------:R-:W-:Y:S01]  /*53c0*/  IMAD.HI.U32 R88, R3, R91, RZ ;  /* 0x0000005b03587227 */ /* 0x000fe200078e00ff */
[----:B------:R-:W-:-:S03]  /*53d0*/  ISETP.GT.U32.AND P1, PT, R4, R89, PT ;  /* 0x000000590400720c */ /* 0x000fc60003f24070 */
[----:B------:R-:W-:Y:S02]  /*53e0*/  IMAD.MOV R88, RZ, RZ, -R88 ;  /* 0x000000ffff587224 */ /* 0x000fe400078e0a58 */
[----:B------:R-:W-:-:S04]  /*53f0*/  IMAD.HI.U32 R90, R3, R93, RZ ;  /* 0x0000005d035a7227 */ /* 0x000fc800078e00ff */
[--C-:B------:R-:W-:Y:S01]  /*5400*/  @!P3 IMAD.IADD R85, R85, 0x1, -R4.reuse ;  /* 0x000000015555b824 */ /* 0x100fe200078e0a04 */
[----:B------:R-:W-:Y:S01]  /*5410*/  ISETP.GE.AND P3, PT, R94, RZ, PT ;  /* 0x000000ff5e00720c */ /* 0x000fe20003f66270 */
[----:B------:R-:W-:Y:S01]  /*5420*/  IMAD R88, R4, R88, R91 ;  /* 0x0000005804587224 */ /* 0x000fe200078e025b */
[----:B------:R-:W-:Y:S01]  /*5430*/  LOP3.LUT R91, R5, 0xba, RZ, 0xfc, !PT ;  /* 0x000000ba055b7812 */ /* 0x000fe200078efcff */
[----:B------:R-:W-:Y:S01]  /*5440*/  @!P4 IMAD.IADD R86, R86, 0x1, -R4 ;  /* 0x000000015656c824 */ /* 0x000fe200078e0a04 */
[----:B------:R-:W-:Y:S01]  /*5450*/  ISETP.GE.AND P4, PT, R95, RZ, PT ;  /* 0x000000ff5f00720c */ /* 0x000fe20003f86270 */
[----:B------:R-:W-:Y:S01]  /*5460*/  IMAD.MOV R90, RZ, RZ, -R90 ;  /* 0x000000ffff5a7224 */ /* 0x000fe200078e0a5a */
[----:B------:R-:W-:Y:S01]  /*5470*/  IABS R95, R91 ;  /* 0x0000005b005f7213 */ /* 0x000fe20000000000 */
[----:B------:R-:W-:Y:S01]  /*5480*/  @!P2 IMAD.MOV R85, RZ, RZ, -R85 ;  /* 0x000000ffff55a224 */ /* 0x000fe200078e0a55 */
[----:B------:R-:W-:Y:S01]  /*5490*/  ISETP.GT.U32.AND P2, PT, R4, R88, PT ;  /* 0x000000580400720c */ /* 0x000fe20003f44070 */
[----:B------:R-:W-:-:S02]  /*54a0*/  @!P1 IMAD.IADD R89, R89, 0x1, -R4 ;  /* 0x0000000159599824 */ /* 0x000fc400078e0a04 */
[C---:B------:R-:W-:Y:S02]  /*54b0*/  IMAD R90, R4.reuse, R90, R93 ;  /* 0x0000005a045a7224 */ /* 0x040fe400078e025d */
[----:B------:R-:W-:Y:S01]  /*54c0*/  @!P5 IMAD.MOV R86, RZ, RZ, -R86 ;  /* 0x000000ffff56d224 */ /* 0x000fe200078e0a56 */
[----:B------:R-:W-:Y:S01]  /*54d0*/  ISETP.GE.AND P5, PT, R91, RZ, PT ;  /* 0x000000ff5b00720c */ /* 0x000fe20003fa6270 */
[----:B------:R-:W-:Y:S01]  /*54e0*/  IMAD.HI.U32 R91, R3, R95, RZ ;  /* 0x0000005f035b7227 */ /* 0x000fe200078e00ff */
[----:B------:R-:W-:-:S03]  /*54f0*/  ISETP.GT.U32.AND P1, PT, R4, R89, PT ;  /* 0x000000590400720c */ /* 0x000fc60003f24070 */
[----:B------:R-:W-:Y:S01]  /*5500*/  @!P6 IMAD.MOV R87, RZ, RZ, -R87 ;  /* 0x000000ffff57e224 */ /* 0x000fe200078e0a57 */
[----:B------:R-:W-:Y:S01]  /*5510*/  ISETP.GT.U32.AND P6, PT, R4, R90, PT ;  /* 0x0000005a0400720c */ /* 0x000fe20003fc4070 */
[----:B------:R-:W-:-:S04]  /*5520*/  IMAD.HI.U32 R92, R3, R96, RZ ;  /* 0x00000060035c7227 */ /* 0x000fc800078e00ff */
[----:B------:R-:W-:Y:S02]  /*5530*/  IMAD.MOV R91, RZ, RZ, -R91 ;  /* 0x000000ffff5b7224 */ /* 0x000fe400078e0a5b */
[----:B------:R-:W-:Y:S02]  /*5540*/  @!P2 IMAD.IADD R88, R88, 0x1, -R4 ;  /* 0x000000015858a824 */ /* 0x000fe400078e0a04 */
[----:B------:R-:W-:Y:S02]  /*5550*/  IMAD.MOV R97, RZ, RZ, -R92 ;  /* 0x000000ffff617224 */ /* 0x000fe400078e0a5c */
[C---:B------:R-:W-:Y:S01]  /*5560*/  IMAD R91, R4.reuse, R91, R95 ;  /* 0x0000005b045b7224 */ /* 0x040fe200078e025f */
[C---:B------:R-:W-:Y:S01]  /*5570*/  ISETP.GT.U32.AND P2, PT, R4.reuse, R88, PT ;  /* 0x000000580400720c */ /* 0x040fe20003f44070 */
[C---:B------:R-:W-:Y:S01]  /*5580*/  IMAD R92, R4.reuse, R97, R96 ;  /* 0x00000061045c7224 */ /* 0x040fe200078e0260 */
[----:B------:R-:W-:Y:S01]  /*5590*/  IABS R97, R104 ;  /* 0x0000006800617213 */ /* 0x000fe20000000000 */
[--C-:B------:R-:W-:Y:S01]  /*55a0*/  @!P1 IMAD.IADD R89, R89, 0x1, -R4.reuse ;  /* 0x0000000159599824 */ /* 0x100fe200078e0a04 */
[----:B------:R-:W-:Y:S01]  /*55b0*/  ISETP.GT.U32.AND P1, PT, R4, R91, PT ;  /* 0x0000005b0400720c */ /* 0x000fe20003f24070 */
[----:B------:R-:W-:Y:S01]  /*55c0*/  @!P6 IMAD.IADD R90, R90, 0x1, -R4 ;  /* 0x000000015a5ae824 */ /* 0x000fe200078e0a04 */
[----:B------:R-:W-:Y:S01]  /*55d0*/  ISETP.GT.U32.AND P6, PT, R4, R92, PT ;  /* 0x0000005c0400720c */ /* 0x000fe20003fc4070 */
[----:B------:R-:W-:-:S04]  /*55e0*/  IMAD.HI.U32 R94, R3, R99, RZ ;  /* 0x00000063035e7227 */ /* 0x000fc800078e00ff */
[----:B------:R-:W-:Y:S02]  /*55f0*/  IMAD.MOV R94, RZ, RZ, -R94 ;  /* 0x000000ffff5e7224 */ /* 0x000fe400078e0a5e */
[----:B------:R-:W-:Y:S01]  /*5600*/  @!P2 IMAD.IADD R88, R88, 0x1, -R4 ;  /* 0x000000015858a824 */ /* 0x000fe200078e0a04 */
[----:B------:R-:W-:Y:S01]  /*5610*/  ISETP.GE.AND P2, PT, R100, RZ, PT ;  /* 0x000000ff6400720c */ /* 0x000fe20003f46270 */
[----:B------:R-:W-:Y:S01]  /*5620*/  IMAD.HI.U32 R93, R3, R98, RZ ;  /* 0x00000062035d7227 */ /* 0x000fe200078e00ff */
[----:B------:R-:W-:-:S03]  /*5630*/  IABS R100, R106 ;  /* 0x0000006a00647213 */ /* 0x000fc60000000000 */
[--C-:B------:R-:W-:Y:S01]  /*5640*/  @!P1 IMAD.IADD R91, R91, 0x1, -R4.reuse ;  /* 0x000000015b5b9824 */ /* 0x100fe200078e0a04 */
[C---:B------:R-:W-:Y:S01]  /*5650*/  ISETP.GT.U32.AND P1, PT, R4.reuse, R90, PT ;  /* 0x0000005a0400720c */ /* 0x040fe20003f24070 */
[----:B------:R-:W-:Y:S01]  /*5660*/  IMAD R94, R4, R94, R99 ;  /* 0x0000005e045e7224 */ /* 0x000fe200078e0263 */
[----:B------:R-:W-:Y:S01]  /*5670*/  IABS R99, R105 ;  /* 0x0000006900637213 */ /* 0x000fe20000000000 */
[----:B------:R-:W-:Y:S02]  /*5680*/  @!P6 IMAD.IADD R92, R92, 0x1, -R4 ;  /* 0x000000015c5ce824 */ /* 0x000fe400078e0a04 */
[----:B------:R-:W-:Y:S01]  /*5690*/  @!P0 IMAD.MOV R88, RZ, RZ, -R88 ;  /* 0x000000ffff588224 */ /* 0x000fe200078e0a58 */
[C---:B------:R-:W-:Y:S01]  /*56a0*/  ISETP.GT.U32.AND P0, PT, R4.reuse, R91, PT ;  /* 0x0000005b0400720c */ /* 0x040fe20003f04070 */
[----:B------:R-:W-:Y:S01]  /*56b0*/  IMAD.MOV R93, RZ, RZ, -R93 ;  /* 0x000000ffff5d7224 */ /* 0x000fe200078e0a5d */
[----:B------:R-:W-:Y:S01]  /*56c0*/  ISETP.GT.U32.AND P6, PT, R4, R92, PT ;  /* 0x0000005c0400720c */ /* 0x000fe20003fc4070 */
[----:B------:R-:W-:-:S04]  /*56d0*/  IMAD.HI.U32 R95, R3, R97, RZ ;  /* 0x00000061035f7227 */ /* 0x000fc800078e00ff */
[----:B------:R-:W-:Y:S02]  /*56e0*/  IMAD R93, R4, R93, R98 ;  /* 0x0000005d045d7224 */ /* 0x000fe400078e0262 */
[----:B------:R-:W-:-:S04]  /*56f0*/  IMAD.HI.U32 R96, R3, R99, RZ ;  /* 0x0000006303607227 */ /* 0x000fc800078e00ff */
[----:B------:R-:W-:Y:S02]  /*5700*/  IMAD.MOV R95, RZ, RZ, -R95 ;  /* 0x000000ffff5f7224 */ /* 0x000fe400078e0a5f */
[----:B------:R-:W-:Y:S02]  /*5710*/  IMAD.MOV R96, RZ, RZ, -R96 ;  /* 0x000000ffff607224 */ /* 0x000fe400078e0a60 */
[----:B------:R-:W-:Y:S01]  /*5720*/  @!P3 IMAD.MOV R89, RZ, RZ, -R89 ;  /* 0x000000ffff59b224 */ /* 0x000fe200078e0a59 */
[----:B------:R-:W-:Y:S01]  /*5730*/  ISETP.GT.U32.AND P3, PT, R4, R93, PT ;  /* 0x0000005d0400720c */ /* 0x000fe20003f64070 */
[----:B------:R-:W-:Y:S01]  /*5740*/  @!P1 IMAD.IADD R90, R90, 0x1, -R4 ;  /* 0x000000015a5a9824 */ /* 0x000fe200078e0a04 */
[C---:B------:R-:W-:Y:S01]  /*5750*/  ISETP.GT.U32.AND P1, PT, R4.reuse, R94, PT ;  /* 0x0000005e0400720c */ /* 0x040fe20003f24070 */
[C---:B------:R-:W-:Y:S02]  /*5760*/  IMAD R95, R4.reuse, R95, R97 ;  /* 0x0000005f045f7224 */ /* 0x040fe400078e0261 */
[----:B------:R-:W-:-:S02]  /*5770*/  IMAD R96, R4, R96, R99 ;  /* 0x0000006004607224 */ /* 0x000fc400078e0263 */
[--C-:B------:R-:W-:Y:S01]  /*5780*/  @!P0 IMAD.IADD R91, R91, 0x1, -R4.reuse ;  /* 0x000000015b5b8824 */ /* 0x100fe200078e0a04 */
[----:B------:R-:W-:Y:S01]  /*5790*/  ISETP.GT.U32.AND P0, PT, R4, R95, PT ;  /* 0x0000005f0400720c */ /* 0x000fe20003f04070 */
[----:B------:R-:W-:Y:S01]  /*57a0*/  @!P6 IMAD.IADD R92, R92, 0x1, -R4 ;  /* 0x000000015c5ce824 */ /* 0x000fe200078e0a04 */
[----:B------:R-:W-:Y:S01]  /*57b0*/  ISETP.GT.U32.AND P6, PT, R4, R96, PT ;  /* 0x000000600400720c */ /* 0x000fe20003fc4070 */
[----:B------:R-:W-:Y:S02]  /*57c0*/  @!P4 IMAD.MOV R90, RZ, RZ, -R90 ;  /* 0x000000ffff5ac224 */ /* 0x000fe400078e0a5a */
[--C-:B------:R-:W-:Y:S01]  /*57d0*/  @!P3 IMAD.IADD R93, R93, 0x1, -R4.reuse ;  /* 0x000000015d5db824 */ /* 0x100fe200078e0a04 */
[----:B------:R-:W-:Y:S01]  /*57e0*/  ISETP.GE.AND P3, PT, R102, RZ, PT ;  /* 0x000000ff6600720c */ /* 0x000fe20003f66270 */
[----:B------:R-:W-:Y:S01]  /*57f0*/  @!P1 IMAD.IADD R94, R94, 0x1, -R4 ;  /* 0x000000015e5e9824 */ /* 0x000fe200078e0a04 */
[----:B------:R-:W-:Y:S01]  /*5800*/  IABS R102, R109 ;  /* 0x0000006d00667213 */ /* 0x000fe20000000000 */
[----:B------:R-:W-:Y:S01]  /*5810*/  IMAD.HI.U32 R98, R3, R101, RZ ;  /* 0x0000006503627227 */ /* 0x000fe200078e00ff */
[----:B------:R-:W-:-:S02]  /*5820*/  ISETP.GE.AND P1, PT, R103, RZ, PT ;  /* 0x000000ff6700720c */ /* 0x000fc40003f26270 */
[C---:B------:R-:W-:Y:S01]  /*5830*/  ISETP.GT.U32.AND P4, PT, R4.reuse, R94, PT ;  /* 0x0000005e0400720c */ /* 0x040fe20003f84070 */
[--C-:B------:R-:W-:Y:S01]  /*5840*/  @!P0 IMAD.IADD R95, R95, 0x1, -R4.reuse ;  /* 0x000000015f5f8824 */ /* 0x100fe200078e0a04 */
[----:B------:R-:W-:Y:S01]  /*5850*/  ISETP.GT.U32.AND P0, PT, R4, R93, PT ;  /* 0x0000005d0400720c */ /* 0x000fe20003f04070 */
[----:B------:R-:W-:Y:S02]  /*5860*/  @!P6 IMAD.IADD R96, R96, 0x1, -R4 ;  /* 0x000000016060e824 */ /* 0x000fe400078e0a04 */
[----:B------:R-:W-:Y:S01]  /*5870*/  IMAD.MOV R98, RZ, RZ, -R98 ;  /* 0x000000ffff627224 */ /* 0x000fe200078e0a62 */
[----:B------:R-:W-:Y:S01]  /*5880*/  ISETP.GT.U32.AND P6, PT, R4, R95, PT ;  /* 0x0000005f0400720c */ /* 0x000fe20003fc4070 */
[----:B------:R-:W-:-:S04]  /*5890*/  IMAD.HI.U32 R97, R3, R100, RZ ;  /* 0x0000006403617227 */ /* 0x000fc800078e00ff */
[C---:B------:R-:W-:Y:S01]  /*58a0*/  IMAD R98, R4.reuse, R98, R101 ;  /* 0x0000006204627224 */ /* 0x040fe200078e0265 */
[----:B------:R-:W-:Y:S01]  /*58b0*/  IABS R101, R108 ;  /* 0x0000006c00657213 */ /* 0x000fe20000000000 */
[----:B------:R-:W-:Y:S01]  /*58c0*/  @!P5 IMAD.MOV R91, RZ, RZ, -R91 ;  /* 0x000000ffff5bd224 */ /* 0x000fe200078e0a5b */
[----:B------:R-:W-:Y:S01]  /*58d0*/  ISETP.GT.U32.AND P5, PT, R4, R96, PT ;  /* 0x000000600400720c */ /* 0x000fe20003fa4070 */
[--C-:B------:R-:W-:Y:S01]  /*58e0*/  @!P0 IMAD.IADD R93, R93, 0x1, -R4.reuse ;  /* 0x000000015d5d8824 */ /* 0x100fe200078e0a04 */
[----:B------:R-:W-:Y:S01]  /*58f0*/  ISETP.GE.AND P0, PT, R104, RZ, PT ;  /* 0x000000ff6800720c */ /* 0x000fe20003f06270 */
[----:B------:R-:W-:Y:S01]  /*5900*/  @!P4 IMAD.IADD R94, R94, 0x1, -R4 ;  /* 0x000000015e5ec824 */ /* 0x000fe200078e0a04 */
[----:B------:R-:W-:Y:S01]  /*5910*/  ISETP.GT.U32.AND P4, PT, R4, R98, PT ;  /* 0x000000620400720c */ /* 0x000fe20003f84070 */
[----:B------:R-:W-:Y:S02]  /*5920*/  IMAD.MOV R97, RZ, RZ, -R97 ;  /* 0x000000ffff617224 */ /* 0x000fe400078e0a61 */
[----:B------:R-:W-:-:S04]  /*5930*/  IMAD.HI.U32 R99, R3, R101, RZ ;  /* 0x0000006503637227 */ /* 0x000fc800078e00ff */
[----:B------:R-:W-:Y:S01]  /*5940*/  @!P6 IMAD.IADD R95, R95, 0x1, -R4 ;  /* 0x000000015f5fe824 */ /* 0x000fe200078e0a04 */
[----:B------:R-:W-:Y:S01]  /*5950*/  ISETP.GE.AND P6, PT, R105, RZ, PT ;  /* 0x000000ff6900720c */ /* 0x000fe20003fc6270 */
[----:B------:R-:W-:Y:S01]  /*5960*/  IMAD R97, R4, R97, R100 ;  /* 0x0000006104617224 */ /* 0x000fe200078e0264 */
[----:B------:R-:W-:Y:S01]  /*5970*/  @!P5 IADD3 R96, R96, -R4, RZ ;  /* 0x800000046060d210 */ /* 0x000fe20007ffe0ff */
[----:B------:R-:W-:Y:S01]  /*5980*/  IMAD.HI.U32 R100, R3, R102, RZ ;  /* 0x0000006603647227 */ /* 0x000fe200078e00ff */
[----:B------:R-:W-:Y:S02]  /*5990*/  ISETP.GE.AND P5, PT, R106, RZ, PT ;  /* 0x000000ff6a00720c */ /* 0x000fe40003fa6270 */
[----:B------:R-:W-:Y:S01]  /*59a0*/  LOP3.LUT R106, R5, 0xd2, RZ, 0xfc, !PT ;  /* 0x000000d2056a7812 */ /* 0x000fe200078efcff */
[----:B------:R-:W-:Y:S02]  /*59b0*/  IMAD.MOV R99, RZ, RZ, -R99 ;  /* 0x000000ffff637224 */ /* 0x000fe400078e0a63 */
[----:B------:R-:W-:Y:S01]  /*59c0*/  @!P2 IMAD.MOV R92, RZ, RZ, -R92 ;  /* 0x000000ffff5ca224 */ /* 0x000fe200078e0a5c */
[----:B------:R-:W-:Y:S01]  /*59d0*/  ISETP.GT.U32.AND P2, PT, R4, R97, PT ;  /* 0x000000610400720c */ /* 0x000fe20003f44070 */
[----:B------:R-:W-:-:S02]  /*59e0*/  IMAD.MOV R103, RZ, RZ, -R100 ;  /* 0x000000ffff677224 */ /* 0x000fc400078e0a64 */
[----:B------:R-:W-:Y:S01]  /*59f0*/  IMAD R99, R4, R99, R101 ;  /* 0x0000006304637224 */ /* 0x000fe200078e0265 */
[----:B------:R-:W-:Y:S01]  /*5a00*/  LOP3.LUT R101, R5, 0xce, RZ, 0xfc, !PT ;  /* 0x000000ce05657812 */ /* 0x000fe200078efcff */
[----:B------:R-:W-:Y:S01]  /*5a10*/  @!P4 IMAD.IADD R98, R98, 0x1, -R4 ;  /* 0x000000016262c824 */ /* 0x000fe200078e0a04 */
[----:B------:R-:W-:Y:S01]  /*5a20*/  ISETP.GE.AND P4, PT, R108, RZ, PT ;  /* 0x000000ff6c00720c */ /* 0x000fe20003f86270 */
[C---:B------:R-:W-:Y:S01]  /*5a30*/  IMAD R100, R4.reuse, R103, R102 ;  /* 0x0000006704647224 */ /* 0x040fe200078e0266 */
[----:B------:R-:W-:Y:S01]  /*5a40*/  IABS R103, R101 ;  /* 0x0000006500677213 */ /* 0x000fe20000000000 */
[----:B------:R-:W-:Y:S01]  /*5a50*/  @!P0 IMAD.MOV R95, RZ, RZ, -R95 ;  /* 0x000000ffff5f8224 */ /* 0x000fe200078e0a5f */
[C---:B------:R-:W-:Y:S01]  /*5a60*/  ISETP.GT.U32.AND P0, PT, R4.reuse, R99, PT ;  /* 0x000000630400720c */ /* 0x040fe20003f04070 */
[----:B------:R-:W-:Y:S01]  /*5a70*/  @!P1 IMAD.MOV R94, RZ, RZ, -R94 ;  /* 0x000000ffff5e9224 */ /* 0x000fe200078e0a5e */
[C---:B------:R-:W-:Y:S01]  /*5a80*/  ISETP.GT.U32.AND P1, PT, R4.reuse, R98, PT ;  /* 0x000000620400720c */ /* 0x040fe20003f24070 */
[----:B------:R-:W-:Y:S01]  /*5a90*/  @!P6 IMAD.MOV R96, RZ, RZ, -R96 ;  /* 0x000000ffff60e224 */ /* 0x000fe200078e0a60 */
[----:B------:R-:W-:Y:S01]  /*5aa0*/  ISETP.GT.U32.AND P6, PT, R4, R100, PT ;  /* 0x000000640400720c */ /* 0x000fe20003fc4070 */
[----:B------:R-:W-:Y:S01]  /*5ab0*/  @!P2 IMAD.IADD R97, R97, 0x1, -R4 ;  /* 0x000000016161a824 */ /* 0x000fe200078e0a04 */
[----:B------:R-:W-:Y:S01]  /*5ac0*/  LOP3.LUT R102, R5, 0xd0, RZ, 0xfc, !PT ;  /* 0x000000d005667812 */ /* 0x000fe200078efcff */
[----:B------:R-:W-:Y:S01]  /*5ad0*/  @!P3 IMAD.MOV R93, RZ, RZ, -R93 ;  /* 0x000000ffff5db224 */ /* 0x000fe200078e0a5d */
[----:B------:R-:W-:-:S02]  /*5ae0*/  ISETP.GE.AND P2, PT, R107, RZ, PT ;  /* 0x000000ff6b00720c */ /* 0x000fc40003f46270 */
[----:B------:R-:W-:Y:S02]  /*5af0*/  ISETP.GT.U32.AND P3, PT, R4, R97, PT ;  /* 0x000000610400720c */ /* 0x000fe40003f64070 */
[----:B------:R-:W-:Y:S01]  /*5b00*/  IABS R104, R102 ;  /* 0x0000006600687213 */ /* 0x000fe20000000000 */
[--C-:B------:R-:W-:Y:S01]  /*5b10*/  @!P0 IMAD.IADD R99, R99, 0x1, -R4.reuse ;  /* 0x0000000163638824 */ /* 0x100fe200078e0a04 */
[----:B------:R-:W-:Y:S01]  /*5b20*/  ISETP.GE.AND P0, PT, R102, RZ, PT ;  /* 0x000000ff6600720c */ /* 0x000fe20003f06270 */
[--C-:B------:R-:W-:Y:S01]  /*5b30*/  @!P1 IMAD.IADD R98, R98, 0x1, -R4.reuse ;  /* 0x0000000162629824 */ /* 0x100fe200078e0a04 */
[----:B------:R-:W-:Y:S01]  /*5b40*/  ISETP.GE.AND P1, PT, R101, RZ, PT ;  /* 0x000000ff6500720c */ /* 0x000fe20003f26270 */
[----:B------:R-:W-:Y:S01]  /*5b50*/  @!P6 IMAD.IADD R100, R100, 0x1, -R4 ;  /* 0x000000016464e824 */ /* 0x000fe200078e0a04 */
[----:B------:R-:W-:Y:S01]  /*5b60*/  ISETP.GT.U32.AND P6, PT, R4, R99, PT ;  /* 0x000000630400720c */ /* 0x000fe20003fc4070 */
[----:B------:R-:W-:Y:S01]  /*5b70*/  IMAD.HI.U32 R101, R3, R103, RZ ;  /* 0x0000006703657227 */ /* 0x000fe200078e00ff */
[----:B------:R-:W-:-:S02]  /*5b80*/  LOP3.LUT R107, R5, 0xd6, RZ, 0xfc, !PT ;  /* 0x000000d6056b7812 */ /* 0x000fc400078efcff */
[----:B------:R-:W-:Y:S01]  /*5b90*/  IABS R108, R113 ;  /* 0x00000071006c7213 */ /* 0x000fe20000000000 */
[----:B------:R-:W-:Y:S02]  /*5ba0*/  IMAD.MOV R101, RZ, RZ, -R101 ;  /* 0x000000ffff657224 */ /* 0x000fe400078e0a65 */
[----:B------:R-:W-:Y:S01]  /*5bb0*/  @!P3 IMAD.IADD R97, R97, 0x1, -R4 ;  /* 0x000000016161b824 */ /* 0x000fe200078e0a04 */
[----:B------:R-:W-:Y:S01]  /*5bc0*/  ISETP.GE.AND P3, PT, R109, RZ, PT ;  /* 0x000000ff6d00720c */ /* 0x000fe20003f66270 */
[----:B------:R-:W-:Y:S01]  /*5bd0*/  IMAD R101, R4, R101, R103 ;  /* 0x0000006504657224 */ /* 0x000fe200078e0267 */
[----:B------:R-:W-:Y:S01]  /*5be0*/  LOP3.LUT R103, R5, 0xd4, RZ, 0xfc, !PT ;  /* 0x000000d405677812 */ /* 0x000fe200078efcff */
[----:B------:R-:W-:-:S04]  /*5bf0*/  IMAD.HI.U32 R102, R3, R104, RZ ;  /* 0x0000006803667227 */ /* 0x000fc800078e00ff */
[----:B------:R-:W-:Y:S01]  /*5c00*/  @!P5 IMAD.MOV R97, RZ, RZ, -R97 ;  /* 0x000000ffff61d224 */ /* 0x000fe200078e0a61 */
[C---:B------:R-:W-:Y:S01]  /*5c10*/  ISETP.GT.U32.AND P5, PT, R4.reuse, R100, PT ;  /* 0x000000640400720c */ /* 0x040fe20003fa4070 */
[----:B------:R-:W-:Y:S01]  /*5c20*/  @!P6 IMAD.IADD R99, R99, 0x1, -R4 ;  /* 0x000000016363e824 */ /* 0x000fe200078e0a04 */
[----:B------:R-:W-:Y:S01]  /*5c30*/  ISETP.GT.U32.AND P6, PT, R4, R101, PT ;  /* 0x000000650400720c */ /* 0x000fe20003fc4070 */
[----:B------:R-:W-:Y:S02]  /*5c40*/  IMAD.MOV R105, RZ, RZ, -R102 ;  /* 0x000000ffff697224 */ /* 0x000fe400078e0a66 */
[----:B------:R-:W-:Y:S01]  /*5c50*/  @!P2 IMAD.MOV R98, RZ, RZ, -R98 ;  /* 0x000000ffff62a224 */ /* 0x000fe200078e0a62 */
[----:B------:R-:W-:Y:S01]  /*5c60*/  ISETP.GE.AND P2, PT, R106, RZ, PT ;  /* 0x000000ff6a00720c */ /* 0x000fe20003f46270 */
[----:B------:R-:W-:Y:S01]  /*5c70*/  IMAD R102, R4, R105, R104 ;  /* 0x0000006904667224 */ /* 0x000fe200078e0268 */
[----:B------:R-:W-:Y:S01]  /*5c80*/  IABS R106, R106 ;  /* 0x0000006a006a7213 */ /* 0x000fe20000000000 */
[----:B------:R-:W-:-:S03]  /*5c90*/  @!P4 IMAD.MOV R99, RZ, RZ, -R99 ;  /* 0x000000ffff63c224 */ /* 0x000fc600078e0a63 */
[----:B------:R-:W-:Y:S01]  /*5ca0*/  ISETP.GT.U32.AND P4, PT, R4, R102, PT ;  /* 0x000000660400720c */ /* 0x000fe20003f84070 */
[----:B------:R-:W-:Y:S01]  /*5cb0*/  IMAD.MOV.U32 R105, RZ, RZ, R106 ;  /* 0x000000ffff697224 */ /* 0x000fe200078e006a */
[----:B------:R-:W-:Y:S01]  /*5cc0*/  IABS R106, R103 ;  /* 0x00000067006a7213 */ /* 0x000fe20000000000 */
[--C-:B------:R-:W-:Y:S01]  /*5cd0*/  @!P5 IMAD.IADD R100, R100, 0x1, -R4.reuse ;  /* 0x000000016464d824 */ /* 0x100fe200078e0a04 */
[----:B------:R-:W-:Y:S01]  /*5ce0*/  ISETP.GE.AND P5, PT, R103, RZ, PT ;  /* 0x000000ff6700720c */ /* 0x000fe20003fa6270 */
[----:B------:R-:W-:Y:S02]  /*5cf0*/  @!P6 IMAD.IADD R101, R101, 0x1, -R4 ;  /* 0x000000016565e824 */ /* 0x000fe400078e0a04 */
[----:B------:R-:W-:-:S03]  /*5d00*/  IMAD.HI.U32 R103, R3, R105, RZ ;  /* 0x0000006903677227 */ /* 0x000fc600078e00ff */
[----:B------:R-:W-:Y:S01]  /*5d10*/  ISETP.GT.U32.AND P6, PT, R4, R101, PT ;  /* 0x000000650400720c */ /* 0x000fe20003fc4070 */
[----:B------:R-:W-:Y:S02]  /*5d20*/  IMAD.MOV R103, RZ, RZ, -R103 ;  /* 0x000000ffff677224 */ /* 0x000fe400078e0a67 */
[----:B------:R-:W-:-:S04]  /*5d30*/  IMAD.HI.U32 R104, R3, R106, RZ ;  /* 0x0000006a03687227 */ /* 0x000fc800078e00ff */
[----:B------:R-:W-:Y:S01]  /*5d40*/  @!P3 IMAD.MOV R100, RZ, RZ, -R100 ;  /* 0x000000ffff64b224 */ /* 0x000fe200078e0a64 */
[----:B------:R-:W-:Y:S01]  /*5d50*/  ISETP.GE.AND P3, PT, R107, RZ, PT ;  /* 0x000000ff6b00720c */ /* 0x000fe20003f66270 */
[----:B------:R-:W-:Y:S01]  /*5d60*/  IMAD R103, R4, R103, R105 ;  /* 0x0000006704677224 */ /* 0x000fe200078e0269 */
[----:B------:R-:W-:Y:S01]  /*5d70*/  IABS R107, R107 ;  /* 0x0000006b006b7213 */ /* 0x000fe20000000000 */
[----:B------:R-:W-:Y:S02]  /*5d80*/  @!P4 IMAD.IADD R102, R102, 0x1, -R4 ;  /* 0x000000016666c824 */ /* 0x000fe400078e0a04 */
[----:B------:R-:W-:Y:S02]  /*5d90*/  IMAD.MOV R105, RZ, RZ, -R104 ;  /* 0x000000ffff697224 */ /* 0x000fe400078e0a68 */
[----:B------:R-:W-:Y:S01]  /*5da0*/  @!P6 IMAD.IADD R101, R101, 0x1, -R4 ;  /* 0x000000016565e824 */ /* 0x000fe200078e0a04 */
[C---:B------:R-:W-:Y:S01]  /*5db0*/  ISETP.GT.U32.AND P4, PT, R4.reuse, R102, PT ;  /* 0x000000660400720c */ /* 0x040fe20003f84070 */
[C---:B------:R-:W-:Y:S01]  /*5dc0*/  IMAD R104, R4.reuse, R105, R106 ;  /* 0x0000006904687224 */ /* 0x040fe200078e026a */
[----:B------:R-:W-:Y:S01]  /*5dd0*/  ISETP.GT.U32.AND P6, PT, R4, R103, PT ;  /* 0x000000670400720c */ /* 0x000fe20003fc4070 */
[----:B------:R-:W-:-:S04]  /*5de0*/  IMAD.HI.U32 R105, R3, R107, RZ ;  /* 0x0000006b03697227 */ /* 0x000fc800078e00ff */
[----:B------:R-:W-:-:S04]  /*5df0*/  IMAD.HI.U32 R106, R3, R108, RZ ;  /* 0x0000006c036a7227 */ /* 0x000fc800078e00ff */
[----:B------:R-:W-:Y:S02]  /*5e00*/  IMAD.MOV R105, RZ, RZ, -R105 ;  /* 0x000000ffff697224 */ /* 0x000fe400078e0a69 */
[----:B------:R-:W-:Y:S02]  /*5e10*/  IMAD.MOV R109, RZ, RZ, -R106 ;  /* 0x000000ffff6d7224 */ /* 0x000fe400078e0a6a */
[C---:B------:R-:W-:Y:S02]  /*5e20*/  IMAD R105, R4.reuse, R105, R107 ;  /* 0x0000006904697224 */ /* 0x040fe400078e026b */
[----:B------:R-:W-:Y:S01]  /*5e30*/  IMAD R106, R4, R109, R108 ;  /* 0x0000006d046a7224 */ /* 0x000fe200078e026c */
[----:B------:R-:W-:Y:S01]  /*5e40*/  IABS R109, R115 ;  /* 0x00000073006d7213 */ /* 0x000fe20000000000 */
[--C-:B------:R-:W-:Y:S01]  /*5e50*/  @!P4 IMAD.IADD R102, R102, 0x1, -R4.reuse ;  /* 0x000000016666c824 */ /* 0x100fe200078e0a04 */
[C---:B------:R-:W-:Y:S01]  /*5e60*/  ISETP.GT.U32.AND P4, PT, R4.reuse, R105, PT ;  /* 0x000000690400720c */ /* 0x040fe20003f84070 */
[----:B------:R-:W-:Y:S01]  /*5e70*/  @!P6 IMAD.IADD R103, R103, 0x1, -R4 ;  /* 0x000000016767e824 */ /* 0x000fe200078e0a04 */
[----:B------:R-:W-:Y:S01]  /*5e80*/  ISETP.GT.U32.AND P6, PT, R4, R106, PT ;  /* 0x0000006a0400720c */ /* 0x000fe20003fc4070 */
[----:B------:R-:W-:-:S04]  /*5e90*/  IMAD.HI.U32 R108, R3, R109, RZ ;  /* 0x0000006d036c7227 */ /* 0x000fc800078e00ff */
[----:B------:R-:W-:Y:S02]  /*5ea0*/  IMAD.MOV R108, RZ, RZ, -R108 ;  /* 0x000000ffff6c7224 */ /* 0x000fe400078e0a6c */
[----:B------:R-:W-:Y:S01]  /*5eb0*/  @!P1 IMAD.MOV R101, RZ, RZ, -R101 ;  /* 0x000000ffff659224 */ /* 0x000fe200078e0a65 */
[C---:B------:R-:W-:Y:S01]  /*5ec0*/  ISETP.GT.U32.AND P1, PT, R4.reuse, R104, PT ;  /* 0x000000680400720c */ /* 0x040fe20003f24070 */
[----:B------:R-:W-:Y:S02]  /*5ed0*/  IMAD R108, R4, R108, R109 ;  /* 0x0000006c046c7224 */ /* 0x000fe400078e026d */
[--C-:B------:R-:W-:Y:S02]  /*5ee0*/  @!P4 IMAD.IADD R105, R105, 0x1, -R4.reuse ;  /* 0x000000016969c824 */ /* 0x100fe400078e0a04 */
[----:B------:R-:W-:Y:S02]  /*5ef0*/  @!P6 IMAD.IADD R106, R106, 0x1, -R4 ;  /* 0x000000016a6ae824 */ /* 0x000fe400078e0a04 */
[----:B------:R-:W-:Y:S01]  /*5f00*/  @!P0 IMAD.MOV R102, RZ, RZ, -R102 ;  /* 0x000000ffff668224 */ /* 0x000fe200078e0a66 */
[C---:B------:R-:W-:Y:S01]  /*5f10*/  ISETP.GT.U32.AND P6, PT, R4.reuse, R105, PT ;  /* 0x000000690400720c */ /* 0x040fe20003fc4070 */
[----:B------:R-:W-:Y:S01]  /*5f20*/  IMAD.HI.U32 R109, R3, R111, RZ ;  /* 0x0000006f036d7227 */ /* 0x000fe200078e00ff */
[----:B------:R-:W-:-:S03]  /*5f30*/  ISETP.GT.U32.AND P0, PT, R4, R106, PT ;  /* 0x0000006a0400720c */ /* 0x000fc60003f04070 */
[----:B------:R-:W-:Y:S01]  /*5f40*/  @!P1 IMAD.IADD R104, R104, 0x1, -R4 ;  /* 0x0000000168689824 */ /* 0x000fe200078e0a04 */
[C---:B------:R-:W-:Y:S01]  /*5f50*/  ISETP.GT.U32.AND P1, PT, R4.reuse, R103, PT ;  /* 0x000000670400720c */ /* 0x040fe20003f24070 */
[----:B------:R-:W-:Y:S02]  /*5f60*/  IMAD.MOV R109, RZ, RZ, -R109 ;  /* 0x000000ffff6d7224 */ /* 0x000fe400078e0a6d */
[----:B------:R-:W-:Y:S01]  /*5f70*/  IMAD.HI.U32 R107, R3, R110, RZ ;  /* 0x0000006e036b7227 */ /* 0x000fe200078e00ff */
[----:B------:R-:W-:-:S03]  /*5f80*/  ISETP.GT.U32.AND P4, PT, R4, R104, PT ;  /* 0x000000680400720c */ /* 0x000fc60003f84070 */
[--C-:B------:R-:W-:Y:S01]  /*5f90*/  @!P6 IMAD.IADD R105, R105, 0x1, -R4.reuse ;  /* 0x000000016969e824 */ /* 0x100fe200078e0a04 */
[----:B------:R-:W-:Y:S01]  /*5fa0*/  ISETP.GT.U32.AND P6, PT, R4, R108, PT ;  /* 0x0000006c0400720c */ /* 0x000fe20003fc4070 */
[--C-:B------:R-:W-:Y:S01]  /*5fb0*/  @!P0 IMAD.IADD R106, R106, 0x1, -R4.reuse ;  /* 0x000000016a6a8824 */ /* 0x100fe200078e0a04 */
[----:B------:R-:W-:Y:S01]  /*5fc0*/  ISETP.GE.AND P0, PT, R114, RZ, PT ;  /* 0x000000ff7200720c */ /* 0x000fe20003f06270 */
[----:B------:R-:W-:Y:S01]  /*5fd0*/  IMAD R109, R4, R109, R111 ;  /* 0x0000006d046d7224 */ /* 0x000fe200078e026f */
[----:B------:R-:W-:Y:S01]  /*5fe0*/  IABS R114, R118 ;  /* 0x0000007600727213 */ /* 0x000fe20000000000 */
[----:B------:R-:W-:Y:S02]  /*5ff0*/  IMAD.MOV R107, RZ, RZ, -R107 ;  /* 0x000000ffff6b7224 */ /* 0x000fe400078e0a6b */
[----:B------:R-:W-:Y:S02]  /*6000*/  @!P1 IMAD.IADD R103, R103, 0x1, -R4 ;  /* 0x0000000167679824 */ /* 0x000fe400078e0a04 */
[----:B------:R-:W-:-:S04]  /*6010*/  IMAD.HI.U32 R111, R3, R114, RZ ;  /* 0x00000072036f7227 */ /* 0x000fc800078e00ff */
[----:B------:R-:W-:Y:S02]  /*6020*/  @!P6 IMAD.IADD R108, R108, 0x1, -R4 ;  /* 0x000000016c6ce824 */ /* 0x000fe400078e0a04 */
[C---:B------:R-:W-:Y:S02]  /*6030*/  IMAD R107, R4.reuse, R107, R110 ;  /* 0x0000006b046b7224 */ /* 0x040fe400078e026e */
[----:B------:R-:W-:Y:S01]  /*6040*/  IMAD.MOV R111, RZ, RZ, -R111 ;  /* 0x000000ffff6f7224 */ /* 0x000fe200078e0a6f */
[----:B------:R-:W-:Y:S01]  /*6050*/  ISETP.GT.U32.AND P6, PT, R4, R108, PT ;  /* 0x0000006c0400720c */ /* 0x000fe20003fc4070 */
[----:B------:R-:W-:Y:S01]  /*6060*/  @!P4 IMAD.IADD R104, R104, 0x1, -R4 ;  /* 0x000000016868c824 */ /* 0x000fe200078e0a04 */
[C---:B------:R-:W-:Y:S01]  /*6070*/  ISETP.GT.U32.AND P1, PT, R4.reuse, R107, PT ;  /* 0x0000006b0400720c */ /* 0x040fe20003f24070 */
[----:B------:R-:W-:Y:S01]  /*6080*/  IMAD R111, R4, R111, R114 ;  /* 0x0000006f046f7224 */ /* 0x000fe200078e0272 */
[----:B------:R-:W-:Y:S01]  /*6090*/  ISETP.GE.AND P4, PT, R113, RZ, PT ;  /* 0x000000ff7100720c */ /* 0x000fe20003f86270 */
[----:B------:R-:W-:Y:S01]  /*60a0*/  IMAD.HI.U32 R110, R3, R112, RZ ;  /* 0x00000070036e7227 */ /* 0x000fe200078e00ff */
[----:B------:R-:W-:-:S03]  /*60b0*/  IABS R114, R119 ;  /* 0x0000007700727213 */ /* 0x000fc60000000000 */
[----:B------:R-:W-:Y:S02]  /*60c0*/  IMAD.MOV R113, RZ, RZ, -R110 ;  /* 0x000000ffff717224 */ /* 0x000fe400078e0a6e */
[----:B------:R-:W-:Y:S01]  /*60d0*/  @!P3 IMAD.MOV R105, RZ, RZ, -R105 ;  /* 0x000000ffff69b224 */ /* 0x000fe200078e0a69 */
[----:B------:R-:W-:Y:S01]  /*60e0*/  ISETP.GE.AND P3, PT, R116, RZ, PT ;  /* 0x000000ff7400720c */ /* 0x000fe20003f66270 */
[----:B------:R-:W-:Y:S01]  /*60f0*/  @!P6 IMAD.IADD R108, R108, 0x1, -R4 ;  /* 0x000000016c6ce824 */ /* 0x000fe200078e0a04 */
[C---:B------:R-:W-:Y:S01]  /*6100*/  ISETP.GT.U32.AND P6, PT, R4.reuse, R111, PT ;  /* 0x0000006f0400720c */ /* 0x040fe20003fc4070 */
[C---:B------:R-:W-:Y:S01]  /*6110*/  IMAD R110, R4.reuse, R113, R112 ;  /* 0x00000071046e7224 */ /* 0x040fe200078e0270 */
[----:B------:R-:W-:Y:S01]  /*6120*/  IABS R116, R120 ;  /* 0x0000007800747213 */ /* 0x000fe20000000000 */
[----:B------:R-:W-:Y:S01]  /*6130*/  @!P1 IMAD.IADD R107, R107, 0x1, -R4 ;  /* 0x000000016b6b9824 */ /* 0x000fe200078e0a04 */
[----:B------:R-:W-:Y:S01]  /*6140*/  ISETP.GE.AND P1, PT, R115, RZ, PT ;  /* 0x000000ff7300720c */ /* 0x000fe20003f26270 */
[----:B------:R-:W-:Y:S01]  /*6150*/  @!P4 IMAD.MOV R106, RZ, RZ, -R106 ;  /* 0x000000ffff6ac224 */ /* 0x000fe200078e0a6a */
[C---:B------:R-:W-:Y:S01]  /*6160*/  ISETP.GT.U32.AND P4, PT, R4.reuse, R110, PT ;  /* 0x0000006e0400720c */ /* 0x040fe20003f84070 */
[----:B------:R-:W-:Y:S01]  /*6170*/  @!P2 IMAD.MOV R103, RZ, RZ, -R103 ;  /* 0x000000ffff67a224 */ /* 0x000fe200078e0a67 */
[C---:B------:R-:W-:Y:S01]  /*6180*/  ISETP.GT.U32.AND P2, PT, R4.reuse, R107, PT ;  /* 0x0000006b0400720c */ /* 0x040fe20003f44070 */
[----:B------:R-:W-:Y:S01]  /*6190*/  @!P5 IMAD.MOV R104, RZ, RZ, -R104 ;  /* 0x000000ffff68d224 */ /* 0x000fe200078e0a68 */
[----:B------:R-:W-:Y:S01]  /*61a0*/  ISETP.GT.U32.AND P5, PT, R4, R109, PT ;  /* 0x0000006d0400720c */ /* 0x000fe20003fa4070 */
[----:B------:R-:W-:-:S04]  /*61b0*/  IMAD.HI.U32 R113, R3, R116, RZ ;  /* 0x0000007403717227 */ /* 0x000fc800078e00ff */
[--C-:B------:R-:W-:Y:S02]  /*61c0*/  @!P6 IMAD.IADD R111, R111, 0x1, -R4.reuse ;  /* 0x000000016f6fe824 */ /* 0x100fe400078e0a04 */
[----:B------:R-:W-:Y:S02]  /*61d0*/  IMAD.MOV R113, RZ, RZ, -R113 ;  /* 0x000000ffff717224 */ /* 0x000fe400078e0a71 */
[--C-:B------:R-:W-:Y:S01]  /*61e0*/  @!P4 IMAD.IADD R110, R110, 0x1, -R4.reuse ;  /* 0x000000016e6ec824 */ /* 0x100fe200078e0a04 */
[C---:B------:R-:W-:Y:S01]  /*61f0*/  ISETP.GT.U32.AND P6, PT, R4.reuse, R111, PT ;  /* 0x0000006f0400720c */ /* 0x040fe20003fc4070 */
[--C-:B------:R-:W-:Y:S01]  /*6200*/  @!P2 IMAD.IADD R107, R107, 0x1, -R4.reuse ;  /* 0x000000016b6ba824 */ /* 0x100fe200078e0a04 */
[----:B------:R-:W-:Y:S01]  /*6210*/  ISETP.GE.AND P2, PT, R117, RZ, PT ;  /* 0x000000ff7500720c */ /* 0x000fe20003f46270 */
[----:B------:R-:W-:Y:S01]  /*6220*/  @!P5 IMAD.IADD R109, R109, 0x1, -R4 ;  /* 0x000000016d6dd824 */ /* 0x000fe200078e0a04 */
[C---:B------:R-:W-:Y:S01]  /*6230*/  ISETP.GT.U32.AND P4, PT, R4.reuse, R110, PT ;  /* 0x0000006e0400720c */ /* 0x040fe20003f84070 */
[C---:B------:R-:W-:Y:S01]  /*6240*/  IMAD R113, R4.reuse, R113, R116 ;  /* 0x0000007104717224 */ /* 0x040fe200078e0274 */
[----:B------:R-:W-:Y:S01]  /*6250*/  IABS R117, R121 ;  /* 0x0000007900757213 */ /* 0x000fe20000000000 */
[----:B------:R-:W-:Y:S01]  /*6260*/  @!P0 IMAD.MOV R107, RZ, RZ, -R107 ;  /* 0x000000ffff6b8224 */ /* 0x000fe200078e0a6b */
[----:B------:R-:W-:Y:S01]  /*6270*/  ISETP.GT.U32.AND P0, PT, R4, R109, PT ;  /* 0x0000006d0400720c */ /* 0x000fe20003f04070 */
[----:B------:R-:W-:Y:S01]  /*6280*/  IMAD.HI.U32 R112, R3, R114, RZ ;  /* 0x0000007203707227 */ /* 0x000fe200078e00ff */
[----:B------:R-:W-:-:S02]  /*6290*/  ISETP.GE.AND P5, PT, R118, RZ, PT ;  /* 0x000000ff7600720c */ /* 0x000fc40003fa6270 */
[----:B------:R-:W-:Y:S01]  /*62a0*/  IABS R118, R122 ;  /* 0x0000007a00767213 */ /* 0x000fe20000000000 */
[----:B------:R-:W-:Y:S01]  /*62b0*/  @!P6 IMAD.IADD R111, R111, 0x1, -R4 ;  /* 0x000000016f6fe824 */ /* 0x000fe200078e0a04 */
[----:B------:R-:W-:Y:S01]  /*62c0*/  ISETP.GT.U32.AND P6, PT, R4, R113, PT ;  /* 0x000000710400720c */ /* 0x000fe20003fc4070 */
[----:B------:R-:W-:Y:S02]  /*62d0*/  IMAD.MOV R115, RZ, RZ, -R112 ;  /* 0x000000ffff737224 */ /* 0x000fe400078e0a70 */
[----:B------:R-:W-:Y:S01]  /*62e0*/  @!P4 IMAD.IADD R110, R110, 0x1, -R4 ;  /* 0x000000016e6ec824 */ /* 0x000fe200078e0a04 */
[----:B------:R-:W-:Y:S01]  /*62f0*/  ISETP.GE.AND P4, PT, R119, RZ, PT ;  /* 0x000000ff7700720c */ /* 0x000fe20003f86270 */
[C---:B------:R-:W-:Y:S01]  /*6300*/  IMAD R112, R4.reuse, R115, R114 ;  /* 0x0000007304707224 */ /* 0x040fe200078e0272 */
[----:B------:R-:W-:Y:S01]  /*6310*/  IABS R119, R123 ;  /* 0x0000007b00777213 */ /* 0x000fe20000000000 */
[----:B------:R-:W-:Y:S02]  /*6320*/  @!P0 IMAD.IADD R109, R109, 0x1, -R4 ;  /* 0x000000016d6d8824 */ /* 0x000fe400078e0a04 */
[----:B------:R-:W-:Y:S01]  /*6330*/  IMAD.HI.U32 R114, R3, R117, RZ ;  /* 0x0000007503727227 */ /* 0x000fe200078e00ff */
[----:B------:R-:W-:-:S03]  /*6340*/  ISETP.GT.U32.AND P0, PT, R4, R112, PT ;  /* 0x000000700400720c */ /* 0x000fc60003f04070 */
[----:B------:R-:W-:Y:S02]  /*6350*/  @!P6 IMAD.IADD R113, R113, 0x1, -R4 ;  /* 0x000000017171e824 */ /* 0x000fe400078e0a04 */
[----:B------:R-:W-:Y:S02]  /*6360*/  @!P3 IMAD.MOV R109, RZ, RZ, -R109 ;  /* 0x000000ffff6db224 */ /* 0x000fe400078e0a6d */
[----:B------:R-:W-:Y:S01]  /*6370*/  IMAD.HI.U32 R116, R3, R119, RZ ;  /* 0x0000007703747227 */ /* 0x000fe200078e00ff */
[----:B------:R-:W-:-:S03]  /*6380*/  ISETP.GT.U32.AND P3, PT, R4, R113, PT ;  /* 0x000000710400720c */ /* 0x000fc60003f64070 */
[----:B------:R-:W-:Y:S02]  /*6390*/  IMAD.MOV R116, RZ, RZ, -R116 ;  /* 0x000000ffff747224 */ /* 0x000fe400078e0a74 */
[----:B------:R-:W-:-:S04]  /*63a0*/  IMAD.HI.U32 R115, R3, R118, RZ ;  /* 0x0000007603737227 */ /* 0x000fc800078e00ff */
[C---:B------:R-:W-:Y:S02]  /*63b0*/  IMAD R116, R4.reuse, R116, R119 ;  /* 0x0000007404747224 */ /* 0x040fe400078e0277 */
[----:B------:R-:W-:Y:S02]  /*63c0*/  IMAD.MOV R114, RZ, RZ, -R114 ;  /* 0x000000ffff727224 */ /* 0x000fe400078e0a72 */
[----:B------:R-:W-:Y:S01]  /*63d0*/  @!P3 IMAD.IADD R113, R113, 0x1, -R4 ;  /* 0x000000017171b824 */ /* 0x000fe200078e0a04 */
[C---:B------:R-:W-:Y:S01]  /*63e0*/  ISETP.GT.U32.AND P3, PT, R4.reuse, R116, PT ;  /* 0x000000740400720c */ /* 0x040fe20003f64070 */
[----:B------:R-:W-:Y:S02]  /*63f0*/  IMAD.MOV R115, RZ, RZ, -R115 ;  /* 0x000000ffff737224 */ /* 0x000fe400078e0a73 */
[C---:B------:R-:W-:Y:S02]  /*6400*/  IMAD R114, R4.reuse, R114, R117 ;  /* 0x0000007204727224 */ /* 0x040fe400078e0275 */
[C---:B------:R-:W-:Y:S01]  /*6410*/  IMAD R115, R4.reuse, R115, R118 ;  /* 0x0000007304737224 */ /* 0x040fe200078e0276 */
[----:B------:R-:W-:Y:S01]  /*6420*/  IABS R118, R124 ;  /* 0x0000007c00767213 */ /* 0x000fe20000000000 */
[----:B------:R-:W-:Y:S01]  /*6430*/  @!P2 IMAD.MOV R110, RZ, RZ, -R110 ;  /* 0x000000ffff6ea224 */ /* 0x000fe200078e0a6e */
[C---:B------:R-:W-:Y:S01]  /*6440*/  ISETP.GT.U32.AND P6, PT, R4.reuse, R114, PT ;  /* 0x000000720400720c */ /* 0x040fe20003fc4070 */
[----:B------:R-:W-:Y:S01]  /*6450*/  @!P5 IMAD.MOV R111, RZ, RZ, -R111 ;  /* 0x000000ffff6fd224 */ /* 0x000fe200078e0a6f */
[----:B------:R-:W-:Y:S01]  /*6460*/  ISETP.GE.AND P2, PT, R121, RZ, PT ;  /* 0x000000ff7900720c */ /* 0x000fe20003f46270 */
[----:B------:R-:W-:Y:S01]  /*6470*/  IMAD.HI.U32 R117, R3, R118, RZ ;  /* 0x0000007603757227 */ /* 0x000fe200078e00ff */
[----:B------:R-:W-:-:S02]  /*6480*/  ISETP.GT.U32.AND P5, PT, R4, R115, PT ;  /* 0x000000730400720c */ /* 0x000fc40003fa4070 */
[----:B------:R-:W-:Y:S01]  /*6490*/  LOP3.LUT R121, R5, 0xf0, RZ, 0xfc, !PT ;  /* 0x000000f005797812 */ /* 0x000fe200078efcff */
[--C-:B------:R-:W-:Y:S02]  /*64a0*/  @!P3 IMAD.IADD R116, R116, 0x1, -R4.reuse ;  /* 0x000000017474b824 */ /* 0x100fe400078e0a04 */
[----:B------:R-:W-:Y:S01]  /*64b0*/  @!P0 IMAD.IADD R112, R112, 0x1, -R4 ;  /* 0x0000000170708824 */ /* 0x000fe200078e0a04 */
[----:B------:R-:W-:Y:S01]  /*64c0*/  IABS R119, R121 ;  /* 0x0000007900777213 */ /* 0x000fe20000000000 */
[----:B------:R-:W-:Y:S01]  /*64d0*/  IMAD.MOV R117, RZ, RZ, -R117 ;  /* 0x000000ffff757224 */ /* 0x000fe200078e0a75 */
[C---:B------:R-:W-:Y:S01]  /*64e0*/  ISETP.GT.U32.AND P3, PT, R4.reuse, R116, PT ;  /* 0x000000740400720c */ /* 0x040fe20003f64070 */
[----:B------:R-:W-:Y:S01]  /*64f0*/  @!P1 IMAD.MOV R108, RZ, RZ, -R108 ;  /* 0x000000ffff6c9224 */ /* 0x000fe200078e0a6c */
[C---:B------:R-:W-:Y:S01]  /*6500*/  ISETP.GT.U32.AND P1, PT, R4.reuse, R112, PT ;  /* 0x000000700400720c */ /* 0x040fe20003f24070 */
[----:B------:R-:W-:Y:S01]  /*6510*/  IMAD R117, R4, R117, R118 ;  /* 0x0000007504757224 */ /* 0x000fe200078e0276 */
[----:B------:R-:W-:Y:S01]  /*6520*/  ISETP.GE.AND P0, PT, R120, RZ, PT ;  /* 0x000000ff7800720c */ /* 0x000fe20003f06270 */
[----:B------:R-:W-:Y:S01]  /*6530*/  @!P6 IMAD.IADD R114, R114, 0x1, -R4 ;  /* 0x000000017272e824 */ /* 0x000fe200078e0a04 */
[----:B------:R-:W-:Y:S01]  /*6540*/  ISETP.GE.AND P6, PT, R123, RZ, PT ;  /* 0x000000ff7b00720c */ /* 0x000fe20003fc6270 */
[----:B------:R-:W-:Y:S01]  /*6550*/  IMAD.HI.U32 R118, R3, R119, RZ ;  /* 0x0000007703767227 */ /* 0x000fe200078e00ff */
[----:B------:R-:W-:-:S03]  /*6560*/  LOP3.LUT R123, R5, 0xf2, RZ, 0xfc, !PT ;  /* 0x000000f2057b7812 */ /* 0x000fc600078efcff */
[----:B------:R-:W-:Y:S01]  /*6570*/  @!P5 IMAD.IADD R115, R115, 0x1, -R4 ;  /* 0x000000017373d824 */ /* 0x000fe200078e0a04 */
[----:B------:R-:W-:Y:S01]  /*6580*/  ISETP.GT.U32.AND P5, PT, R4, R114, PT ;  /* 0x000000720400720c */ /* 0x000fe20003fa4070 */
[----:B------:R-:W-:Y:S01]  /*6590*/  IMAD.MOV R118, RZ, RZ, -R118 ;  /* 0x000000ffff767224 */ /* 0x000fe200078e0a76 */
[----:B------:R-:W-:Y:S01]  /*65a0*/  IABS R120, R123 ;  /* 0x0000007b00787213 */ /* 0x000fe20000000000 */
[--C-:B------:R-:W-:Y:S02]  /*65b0*/  @!P3 IMAD.IADD R116, R116, 0x1, -R4.reuse ;  /* 0x000000017474b824 */ /* 0x100fe400078e0a04 */
[----:B------:R-:W-:Y:S02]  /*65c0*/  IMAD R118, R4, R118, R119 ;  /* 0x0000007604767224 */ /* 0x000fe400078e0277 */
[----:B------:R-:W-:Y:S01]  /*65d0*/  @!P1 IMAD.IADD R112, R112, 0x1, -R4 ;  /* 0x0000000170709824 */ /* 0x000fe200078e0a04 */
[----:B------:R-:W-:Y:S01]  /*65e0*/  ISETP.GE.AND P1, PT, R122, RZ, PT ;  /* 0x000000ff7a00720c */ /* 0x000fe20003f26270 */
[----:B------:R-:W-:Y:S01]  /*65f0*/  IMAD.HI.U32 R119, R3, R120, RZ ;  /* 0x0000007803777227 */ /* 0x000fe200078e00ff */
[----:B------:R-:W-:-:S02]  /*6600*/  ISETP.GT.U32.AND P3, PT, R4, R118, PT ;  /* 0x000000760400720c */ /* 0x000fc40003f64070 */
[----:B------:R-:W-:Y:S01]  /*6610*/  IABS R122, R125 ;  /* 0x0000007d007a7213 */ /* 0x000fe20000000000 */
[----:B------:R-:W-:Y:S01]  /*6620*/  @!P4 IMAD.MOV R112, RZ, RZ, -R112 ;  /* 0x000000ffff70c224 */ /* 0x000fe200078e0a70 */
[----:B------:R-:W-:Y:S01]  /*6630*/  ISETP.GT.U32.AND P4, PT, R4, R115, PT ;  /* 0x000000730400720c */ /* 0x000fe20003f84070 */
[----:B------:R-:W-:Y:S01]  /*6640*/  @!P5 IMAD.IADD R114, R114, 0x1, -R4 ;  /* 0x000000017272d824 */ /* 0x000fe200078e0a04 */
[C---:B------:R-:W-:Y:S01]  /*6650*/  ISETP.GT.U32.AND P5, PT, R4.reuse, R117, PT ;  /* 0x000000750400720c */ /* 0x040fe20003fa4070 */
[----:B------:R-:W-:Y:S02]  /*6660*/  IMAD.MOV R119, RZ, RZ, -R119 ;  /* 0x000000ffff777224 */ /* 0x000fe400078e0a77 */
[----:B------:R-:W-:Y:S01]  /*6670*/  @!P2 IMAD.MOV R114, RZ, RZ, -R114 ;  /* 0x000000ffff72a224 */ /* 0x000fe200078e0a72 */
[----:B------:R-:W-:Y:S01]  /*6680*/  ISETP.GE.AND P2, PT, R123, RZ, PT ;  /* 0x000000ff7b00720c */ /* 0x000fe20003f46270 */
[----:B------:R-:W-:Y:S02]  /*6690*/  IMAD R119, R4, R119, R120 ;  /* 0x0000007704777224 */ /* 0x000fe400078e0278 */
[----:B------:R-:W-:-:S02]  /*66a0*/  @!P3 IMAD.IADD R118, R118, 0x1, -R4 ;  /* 0x000000017676b824 */ /* 0x000fc400078e0a04 */
[----:B------:R-:W-:-:S03]  /*66b0*/  IMAD.HI.U32 R120, R3, R122, RZ ;  /* 0x0000007a03787227 */ /* 0x000fc600078e00ff */
[----:B------:R-:W-:Y:S01]  /*66c0*/  ISETP.GT.U32.AND P3, PT, R4, R118, PT ;  /* 0x000000760400720c */ /* 0x000fe20003f64070 */
[--C-:B------:R-:W-:Y:S01]  /*66d0*/  @!P4 IMAD.IADD R115, R115, 0x1, -R4.reuse ;  /* 0x000000017373c824 */ /* 0x100fe200078e0a04 */
[----:B------:R-:W-:Y:S01]  /*66e0*/  ISETP.GE.AND P4, PT, R121, RZ, PT ;  /* 0x000000ff7900720c */ /* 0x000fe20003f86270 */
[----:B------:R-:W-:Y:S02]  /*66f0*/  @!P5 IMAD.IADD R117, R117, 0x1, -R4 ;  /* 0x000000017575d824 */ /* 0x000fe400078e0a04 */
[----:B------:R-:W-:Y:S01]  /*6700*/  @!P0 IMAD.MOV R113, RZ, RZ, -R113 ;  /* 0x000000ffff718224 */ /* 0x000fe200078e0a71 */
[----:B------:R-:W-:Y:S01]  /*6710*/  ISETP.GE.AND P0, PT, R124, RZ, PT ;  /* 0x000000ff7c00720c */ /* 0x000fe20003f06270 */
[----:B------:R-:W-:Y:S01]  /*6720*/  @!P1 IMAD.MOV R115, RZ, RZ, -R115 ;  /* 0x000000ffff739224 */ /* 0x000fe200078e0a73 */
[C---:B------:R-:W-:Y:S01]  /*6730*/  ISETP.GT.U32.AND P1, PT, R4.reuse, R119, PT ;  /* 0x000000770400720c */ /* 0x040fe20003f24070 */
[----:B------:R-:W-:Y:S01]  /*6740*/  IMAD.MOV R123, RZ, RZ, -R120 ;  /* 0x000000ffff7b7224 */ /* 0x000fe200078e0a78 */
[----:B------:R-:W-:Y:S01]  /*6750*/  IABS R124, R126 ;  /* 0x0000007e007c7213 */ /* 0x000fe20000000000 */
[----:B------:R-:W-:Y:S01]  /*6760*/  @!P6 IMAD.MOV R116, RZ, RZ, -R116 ;  /* 0x000000ffff74e224 */ /* 0x000fe200078e0a74 */
[C---:B------:R-:W-:Y:S01]  /*6770*/  ISETP.GT.U32.AND P5, PT, R4.reuse, R117, PT ;  /* 0x000000750400720c */ /* 0x040fe20003fa4070 */
[----:B------:R-:W-:Y:S01]  /*6780*/  IMAD R120, R4, R123, R122 ;  /* 0x0000007b04787224 */ /* 0x000fe200078e027a */
[----:B------:R-:W-:Y:S01]  /*6790*/  LOP3.LUT R123, R5, 0xfa, RZ, 0xfc, !PT ;  /* 0x000000fa057b7812 */ /* 0x000fe200078efcff */
[----:B------:R-:W-:Y:S01]  /*67a0*/  IMAD.HI.U32 R121, R3, R124, RZ ;  /* 0x0000007c03797227 */ /* 0x000fe200078e00ff */
[----:B------:R-:W-:-:S02]  /*67b0*/  ISETP.GE.AND P6, PT, R125, RZ, PT ;  /* 0x000000ff7d00720c */ /* 0x000fc40003fc6270 */
[----:B------:R-:W-:Y:S01]  /*67c0*/  IABS R125, R128 ;  /* 0x00000080007d7213 */ /* 0x000fe20000000000 */
[----:B------:R-:W-:Y:S01]  /*67d0*/  @!P3 IMAD.IADD R118, R118, 0x1, -R4 ;  /* 0x000000017676b824 */ /* 0x000fe200078e0a04 */
[----:B------:R-:W-:Y:S01]  /*67e0*/  ISETP.GT.U32.AND P3, PT, R4, R120, PT ;  /* 0x000000780400720c */ /* 0x000fe20003f64070 */
[----:B------:R-:W-:Y:S01]  /*67f0*/  IMAD.MOV R121, RZ, RZ, -R121 ;  /* 0x000000ffff797224 */ /* 0x000fe200078e0a79 */
[----:B------:R-:W-:Y:S01]  /*6800*/  @!P1 IADD3 R119, R119, -R4, RZ ;  /* 0x8000000477779210 */ /* 0x000fe20007ffe0ff */
[----:B------:R-:W-:-:S03]  /*6810*/  IMAD.HI.U32 R122, R3, R125, RZ ;  /* 0x0000007d037a7227 */ /* 0x000fc600078e00ff */
[----:B------:R-:W-:Y:S01]  /*6820*/  ISETP.GT.U32.AND P1, PT, R4, R119, PT ;  /* 0x000000770400720c */ /* 0x000fe20003f24070 */
[----:B------:R-:W-:Y:S01]  /*6830*/  @!P5 IMAD.IADD R117, R117, 0x1, -R4 ;  /* 0x000000017575d824 */ /* 0x000fe200078e0a04 */
[----:B------:R-:W-:Y:S01]  /*6840*/  ISETP.GE.AND P5, PT, R126, RZ, PT ;  /* 0x000000ff7e00720c */ /* 0x000fe20003fa6270 */
[----:B------:R-:W-:Y:S01]  /*6850*/  IMAD R121, R4, R121, R124 ;  /* 0x0000007904797224 */ /* 0x000fe200078e027c */
[----:B------:R-:W-:Y:S01]  /*6860*/  IABS R126, R123 ;  /* 0x0000007b007e7213 */ /* 0x000fe20000000000 */
[----:B------:R-:W-:Y:S02]  /*6870*/  @!P0 IMAD.MOV R117, RZ, RZ, -R117 ;  /* 0x000000ffff758224 */ /* 0x000fe400078e0a75 */
[----:B------:R-:W-:Y:S01]  /*6880*/  @!P3 IMAD.IADD R120, R120, 0x1, -R4 ;  /* 0x000000017878b824 */ /* 0x000fe200078e0a04 */
[----:B------:R-:W-:Y:S01]  /*6890*/  ISETP.GT.U32.AND P0, PT, R4, R121, PT ;  /* 0x000000790400720c */ /* 0x000fe20003f04070 */
[----:B------:R-:W-:-:S03]  /*68a0*/  IMAD.HI.U32 R124, R3, R127, RZ ;  /* 0x0000007f037c7227 */ /* 0x000fc600078e00ff */
[----:B------:R-:W-:Y:S01]  /*68b0*/  ISETP.GT.U32.AND P3, PT, R4, R120, PT ;  /* 0x000000780400720c */ /* 0x000fe20003f64070 */
[----:B------:R-:W-:Y:S01]  /*68c0*/  @!P1 IMAD.IADD R119, R119, 0x1, -R4 ;  /* 0x0000000177779824 */ /* 0x000fe200078e0a04 */
[----:B------:R-:W-:Y:S01]  /*68d0*/  ISETP.GE.AND P1, PT, R123, RZ, PT ;  /* 0x000000ff7b00720c */ /* 0x000fe20003f26270 */
[----:B------:R-:W-:-:S04]  /*68e0*/  IMAD.HI.U32 R123, R3, R126, RZ ;  /* 0x0000007e037b7227 */ /* 0x000fc800078e00ff */
[----:B------:R-:W-:Y:S02]  /*68f0*/  IMAD.MOV R123, RZ, RZ, -R123 ;  /* 0x000000ffff7b7224 */ /* 0x000fe400078e0a7b */
[----:B------:R-:W-:Y:S02]  /*6900*/  @!P0 IMAD.IADD R121, R121, 0x1, -R4 ;  /* 0x0000000179798824 */ /* 0x000fe400078e0a04 */
[----:B------:R-:W-:Y:S02]  /*6910*/  IMAD R123, R4, R123, R126 ;  /* 0x0000007b047b7224 */ /* 0x000fe400078e027e */
[----:B------:R-:W-:Y:S01]  /*6920*/  @!P3 IMAD.IADD R120, R120, 0x1, -R4 ;  /* 0x000000017878b824 */ /* 0x000fe200078e0a04 */
[C---:B------:R-:W-:Y:S01]  /*6930*/  ISETP.GT.U32.AND P0, PT, R4.reuse, R121, PT ;  /* 0x000000790400720c */ /* 0x040fe20003f04070 */
[----:B------:R-:W-:Y:S02]  /*6940*/  IMAD.MOV R124, RZ, RZ, -R124 ;  /* 0x000000ffff7c7224 */ /* 0x000fe400078e0a7c */
[----:B------:R-:W-:Y:S01]  /*6950*/  @!P6 IMAD.MOV R120, RZ, RZ, -R120 ;  /* 0x000000ffff78e224 */ /* 0x000fe200078e0a78 */
[----:B------:R-:W-:Y:S01]  /*6960*/  ISETP.GT.U32.AND P6, PT, R4, R123, PT ;  /* 0x0000007b0400720c */ /* 0x000fe20003fc4070 */
[----:B------:R-:W-:-:S02]  /*6970*/  IMAD.MOV R122, RZ, RZ, -R122 ;  /* 0x000000ffff7a7224 */ /* 0x000fc400078e0a7a */
[C---:B------:R-:W-:Y:S02]  /*6980*/  IMAD R124, R4.reuse, R124, R127 ;  /* 0x0000007c047c7224 */ /* 0x040fe400078e027f */
[----:B------:R-:W-:Y:S01]  /*6990*/  IMAD R122, R4, R122, R125 ;  /* 0x0000007a047a7224 */ /* 0x000fe200078e027d */
[----:B------:R-:W-:Y:S01]  /*69a0*/  LOP3.LUT R125, R5, 0xfe, RZ, 0xfc, !PT ;  /* 0x000000fe057d7812 */ /* 0x000fe200078efcff */
[----:B------:R-:W-:Y:S01]  /*69b0*/  @!P4 IMAD.MOV R118, RZ, RZ, -R118 ;  /* 0x000000ffff76c224 */ /* 0x000fe200078e0a76 */
[----:B------:R-:W-:Y:S01]  /*69c0*/  ISETP.GE.AND P4, PT, R128, RZ, PT ;  /* 0x000000ff8000720c */ /* 0x000fe20003f86270 */
[--C-:B------:R-:W-:Y:S01]  /*69d0*/  @!P0 IMAD.IADD R121, R121, 0x1, -R4.reuse ;  /* 0x0000000179798824 */ /* 0x100fe200078e0a04 */
[----:B------:R-:W-:Y:S01]  /*69e0*/  IABS R128, R125 ;  /* 0x0000007d00807213 */ /* 0x000fe20000000000 */
[----:B------:R-:W-:Y:S01]  /*69f0*/  @!P2 IMAD.MOV R119, RZ, RZ, -R119 ;  /* 0x000000ffff77a224 */ /* 0x000fe200078e0a77 */
[----:B------:R-:W-:Y:S01]  /*6a00*/  ISETP.GE.AND P0, PT, R125, RZ, PT ;  /* 0x000000ff7d00720c */ /* 0x000fe20003f06270 */
[----:B------:R-:W-:Y:S01]  /*6a10*/  @!P5 IMAD.MOV R121, RZ, RZ, -R121 ;  /* 0x000000ffff79d224 */ /* 0x000fe200078e0a79 */
[C---:B------:R-:W-:Y:S01]  /*6a20*/  ISETP.GT.U32.AND P5, PT, R4.reuse, R124, PT ;  /* 0x0000007c0400720c */ /* 0x040fe20003fa4070 */
[----:B------:R-:W-:Y:S01]  /*6a30*/  @!P6 IMAD.IADD R123, R123, 0x1, -R4 ;  /* 0x000000017b7be824 */ /* 0x000fe200078e0a04 */
[----:B------:R-:W-:Y:S01]  /*6a40*/  ISETP.GT.U32.AND P3, PT, R4, R122, PT ;  /* 0x0000007a0400720c */ /* 0x000fe20003f64070 */
[----:B------:R-:W-:Y:S01]  /*6a50*/  IMAD.HI.U32 R125, R3, R128, RZ ;  /* 0x00000080037d7227 */ /* 0x000fe200078e00ff */
[----:B------:R-:W-:-:S02]  /*6a60*/  ISETP.GE.AND P2, PT, R129, RZ, PT ;  /* 0x000000ff8100720c */ /* 0x000fc40003f46270 */
[----:B------:R-:W-:Y:S01]  /*6a70*/  ISETP.GT.U32.AND P6, PT, R4, R123, PT ;  /* 0x0000007b0400720c */ /* 0x000fe20003fc4070 */
[----:B------:R-:W-:Y:S01]  /*6a80*/  IMAD.MOV R125, RZ, RZ, -R125 ;  /* 0x000000ffff7d7224 */ /* 0x000fe200078e0a7d */
[----:B------:R-:W-:Y:S01]  /*6a90*/  IABS R129, R132 ;  /* 0x0000008400817213 */ /* 0x000fe20000000000 */
[----:B------:R-:W-:-:S04]  /*6aa0*/  IMAD.HI.U32 R127, R3, R130, RZ ;  /* 0x00000082037f7227 */ /* 0x000fc800078e00ff */
[----:B------:R-:W-:Y:S02]  /*6ab0*/  @!P5 IMAD.IADD R124, R124, 0x1, -R4 ;  /* 0x000000017c7cd824 */ /* 0x000fe400078e0a04 */
[----:B------:R-:W-:Y:S02]  /*6ac0*/  IMAD R125, R4, R125, R128 ;  /* 0x0000007d047d7224 */ /* 0x000fe400078e0280 */
[--C-:B------:R-:W-:Y:S01]  /*6ad0*/  @!P3 IMAD.IADD R122, R122, 0x1, -R4.reuse ;  /* 0x000000017a7ab824 */ /* 0x100fe200078e0a04 */
[C---:B------:R-:W-:Y:S01]  /*6ae0*/  ISETP.GT.U32.AND P5, PT, R4.reuse, R124, PT ;  /* 0x0000007c0400720c */ /* 0x040fe20003fa4070 */
[----:B------:R-:W-:Y:S01]  /*6af0*/  @!P6 IMAD.IADD R123, R123, 0x1, -R4 ;  /* 0x000000017b7be824 */ /* 0x000fe200078e0a04 */
[C---:B------:R-:W-:Y:S01]  /*6b00*/  ISETP.GT.U32.AND P6, PT, R4.reuse, R125, PT ;  /* 0x0000007d0400720c */ /* 0x040fe20003fc4070 */
[----:B------:R-:W-:Y:S01]  /*6b10*/  IMAD.HI.U32 R128, R3, R131, RZ ;  /* 0x0000008303807227 */ /* 0x000fe200078e00ff */
[----:B------:R-:W-:-:S03]  /*6b20*/  ISETP.GT.U32.AND P3, PT, R4, R122, PT ;  /* 0x0000007a0400720c */ /* 0x000fc60003f64070 */
[----:B------:R-:W-:Y:S02]  /*6b30*/  IMAD.MOV R128, RZ, RZ, -R128 ;  /* 0x000000ffff807224 */ /* 0x000fe400078e0a80 */
[----:B------:R-:W-:-:S04]  /*6b40*/  IMAD.HI.U32 R126, R3, R129, RZ ;  /* 0x00000081037e7227 */ /* 0x000fc800078e00ff */
[----:B------:R-:W-:Y:S02]  /*6b50*/  IMAD R128, R4, R128, R131 ;  /* 0x0000008004807224 */ /* 0x000fe400078e0283 */
[--C-:B------:R-:W-:Y:S02]  /*6b60*/  @!P5 IMAD.IADD R124, R124, 0x1, -R4.reuse ;  /* 0x000000017c7cd824 */ /* 0x100fe400078e0a04 */
[----:B------:R-:W-:Y:S01]  /*6b70*/  @!P1 IMAD.MOV R123, RZ, RZ, -R123 ;  /* 0x000000ffff7b9224 */ /* 0x000fe200078e0a7b */
[----:B------:R-:W-:Y:S01]  /*6b80*/  ISETP.GE.AND P1, PT, R133, RZ, PT ;  /* 0x000000ff8500720c */ /* 0x000fe20003f26270 */
[----:B------:R-:W-:Y:S01]  /*6b90*/  @!P6 IMAD.IADD R125, R125, 0x1, -R4 ;  /* 0x000000017d7de824 */ /* 0x000fe200078e0a04 */
[----:B------:R-:W-:Y:S01]  /*6ba0*/  LOP3.LUT R133, R5, 0x106, RZ, 0xfc, !PT ;  /* 0x0000010605857812 */ /* 0x000fe200078efcff */
[----:B------:R-:W-:Y:S01]  /*6bb0*/  @!P2 IMAD.MOV R124, RZ, RZ, -R124 ;  /* 0x000000ffff7ca224 */ /* 0x000fe200078e0a7c */
[C---:B------:R-:W-:Y:S01]  /*6bc0*/  ISETP.GT.U32.AND P2, PT, R4.reuse, R128, PT ;  /* 0x000000800400720c */ /* 0x040fe20003f44070 */
[----:B------:R-:W-:Y:S01]  /*6bd0*/  IMAD.MOV R127, RZ, RZ, -R127 ;  /* 0x000000ffff7f7224 */ /* 0x000fe200078e0a7f */
[----:B------:R-:W-:Y:S01]  /*6be0*/  ISETP.GT.U32.AND P6, PT, R4, R125, PT ;  /* 0x0000007d0400720c */ /* 0x000fe20003fc4070 */
[----:B------:R-:W-:-:S02]  /*6bf0*/  IMAD.MOV R126, RZ, RZ, -R126 ;  /* 0x000000ffff7e7224 */ /* 0x000fc400078e0a7e */
[----:B------:R-:W-:Y:S01]  /*6c00*/  IMAD R127, R4, R127, R130 ;  /* 0x0000007f047f7224 */ /* 0x000fe200078e0282 */
[----:B------:R-:W-:Y:S01]  /*6c10*/  IABS R130, R133 ;  /* 0x0000008500827213 */ /* 0x000fe20000000000 */
[----:B------:R-:W-:Y:S01]  /*6c20*/  @!P3 IMAD.IADD R122, R122, 0x1, -R4 ;  /* 0x000000017a7ab824 */ /* 0x000fe200078e0a04 */
[----:B------:R-:W-:Y:S01]  /*6c30*/  ISETP.GE.AND P3, PT, R132, RZ, PT ;  /* 0x000000ff8400720c */ /* 0x000fe20003f66270 */
[C---:B------:R-:W-:Y:S01]  /*6c40*/  IMAD R126, R4.reuse, R126, R129 ;  /* 0x0000007e047e7224 */ /* 0x040fe200078e0281 */
[C---:B------:R-:W-:Y:S01]  /*6c50*/  ISETP.GT.U32.AND P5, PT, R4.reuse, R127, PT ;  /* 0x0000007f0400720c */ /* 0x040fe20003fa4070 */
[----:B------:R-:W-:Y:S01]  /*6c60*/  @!P4 IMAD.MOV R122, RZ, RZ, -R122 ;  /* 0x000000ffff7ac224 */ /* 0x000fe200078e0a7a */
[----:B------:R-:W-:Y:S01]  /*6c70*/  IABS R132, R136 ;  /* 0x0000008800847213 */ /* 0x000fe20000000000 */
[----:B------:R-:W-:Y:S01]  /*6c80*/  IMAD.HI.U32 R129, R3, R130, RZ ;  /* 0x0000008203817227 */ /* 0x000fe200078e00ff */
[----:B------:R-:W-:-:S03]  /*6c90*/  ISETP.GT.U32.AND P4, PT, R4, R126, PT ;  /* 0x0000007e0400720c */ /* 0x000fc60003f84070 */
[--C-:B------:R-:W-:Y:S02]  /*6ca0*/  @!P2 IMAD.IADD R128, R128, 0x1, -R4.reuse ;  /* 0x000000018080a824 */ /* 0x100fe400078e0a04 */
[----:B------:R-:W-:Y:S02]  /*6cb0*/  IMAD.MOV R129, RZ, RZ, -R129 ;  /* 0x000000ffff817224 */ /* 0x000fe400078e0a81 */
[----:B------:R-:W-:Y:S01]  /*6cc0*/  @!P6 IMAD.IADD R125, R125, 0x1, -R4 ;  /* 0x000000017d7de824 */ /* 0x000fe200078e0a04 */
[C---:B------:R-:W-:Y:S01]  /*6cd0*/  ISETP.GT.U32.AND P2, PT, R4.reuse, R128, PT ;  /* 0x000000800400720c */ /* 0x040fe20003f44070 */
[----:B------:R-:W-:Y:S01]  /*6ce0*/  IMAD R129, R4, R129, R130 ;  /* 0x0000008104817224 */ /* 0x000fe200078e0282 */
[----:B------:R-:W-:Y:S01]  /*6cf0*/  ISETP.GE.AND P6, PT, R135, RZ, PT ;  /* 0x000000ff8700720c */ /* 0x000fe20003fc6270 */
[----:B------:R-:W-:-:S04]  /*6d00*/  IMAD.HI.U32 R130, R3, R132, RZ ;  /* 0x0000008403827227 */ /* 0x000fc800078e00ff */
[----:B------:R-:W-:Y:S01]  /*6d10*/  @!P0 IMAD.MOV R125, RZ, RZ, -R125 ;  /* 0x000000ffff7d8224 */ /* 0x000fe200078e0a7d */
[----:B------:R-:W-:Y:S01]  /*6d20*/  ISETP.GE.AND P0, PT, R133, RZ, PT ;  /* 0x000000ff8500720c */ /* 0x000fe20003f06270 */
[----:B------:R-:W-:Y:S02]  /*6d30*/  @!P4 IMAD.IADD R126, R126, 0x1, -R4 ;  /* 0x000000017e7ec824 */ /* 0x000fe400078e0a04 */
[----:B------:R-:W-:Y:S02]  /*6d40*/  IMAD.MOV R133, RZ, RZ, -R130 ;  /* 0x000000ffff857224 */ /* 0x000fe400078e0a82 */
[----:B------:R-:W-:Y:S01]  /*6d50*/  @!P5 IMAD.IADD R127, R127, 0x1, -R4 ;  /* 0x000000017f7fd824 */ /* 0x000fe200078e0a04 */
[C---:B------:R-:W-:Y:S01]  /*6d60*/  ISETP.GT.U32.AND P4, PT, R4.reuse, R126, PT ;  /* 0x0000007e0400720c */ /* 0x040fe20003f84070 */
[----:B------:R-:W-:Y:S01]  /*6d70*/  IMAD R130, R4, R133, R132 ;  /* 0x0000008504827224 */ /* 0x000fe200078e0284 */
[----:B------:R-:W-:Y:S01]  /*6d80*/  LOP3.LUT R132, R5, 0x10c, RZ, 0xfc, !PT ;  /* 0x0000010c05847812 */ /* 0x000fe200078efcff */
[----:B------:R-:W-:Y:S01]  /*6d90*/  @!P2 IMAD.IADD R128, R128, 0x1, -R4 ;  /* 0x000000018080a824 */ /* 0x000fe200078e0a04 */
[C---:B------:R-:W-:Y:S01]  /*6da0*/  ISETP.GT.U32.AND P5, PT, R4.reuse, R127, PT ;  /* 0x0000007f0400720c */ /* 0x040fe20003fa4070 */
[----:B------:R-:W-:Y:S01]  /*6db0*/  IMAD.HI.U32 R131, R3, R134, RZ ;  /* 0x0000008603837227 */ /* 0x000fe200078e00ff */
[----:B------:R-:W-:-:S02]  /*6dc0*/  ISETP.GT.U32.AND P2, PT, R4, R130, PT ;  /* 0x000000820400720c */ /* 0x000fc40003f44070 */
[----:B------:R-:W-:Y:S01]  /*6dd0*/  LOP3.LUT R133, R5, 0x10e, RZ, 0xfc, !PT ;  /* 0x0000010e05857812 */ /* 0x000fe200078efcff */
[----:B------:R-:W-:Y:S02]  /*6de0*/  IMAD.MOV R131, RZ, RZ, -R131 ;  /* 0x000000ffff837224 */ /* 0x000fe400078e0a83 */
[----:B------:R-:W-:Y:S01]  /*6df0*/  @!P6 IMAD.MOV R128, RZ, RZ, -R128 ;  /* 0x000000ffff80e224 */ /* 0x000fe200078e0a80 */
[----:B------:R-:W-:Y:S01]  /*6e00*/  ISETP.GE.AND P6, PT, R133, RZ, PT ;  /* 0x000000ff8500720c */ /* 0x000fe20003fc6270 */
[----:B------:R-:W-:Y:S01]  /*6e10*/  @!P4 IMAD.IADD R126, R126, 0x1, -R4 ;  /* 0x000000017e7ec824 */ /* 0x000fe200078e0a04 */
[C---:B------:R-:W-:Y:S01]  /*6e20*/  ISETP.GT.U32.AND P4, PT, R4.reuse, R129, PT ;  /* 0x000000810400720c */ /* 0x040fe20003f84070 */
[----:B------:R-:W-:Y:S01]  /*6e30*/  IMAD R131, R4, R131, R134 ;  /* 0x0000008304837224 */ /* 0x000fe200078e0286 */
[----:B------:R-:W-:Y:S01]  /*6e40*/  IABS R134, R132 ;  /* 0x0000008400867213 */ /* 0x000fe20000000000 */
[--C-:B------:R-:W-:Y:S01]  /*6e50*/  @!P5 IMAD.IADD R127, R127, 0x1, -R4.reuse ;  /* 0x000000017f7fd824 */ /* 0x100fe200078e0a04 */
[----:B------:R-:W-:Y:S01]  /*6e60*/  ISETP.GE.AND P5, PT, R137, RZ, PT ;  /* 0x000000ff8900720c */ /* 0x000fe20003fa6270 */
[----:B------:R-:W-:Y:S01]  /*6e70*/  @!P2 IMAD.IADD R130, R130, 0x1, -R4 ;  /* 0x000000018282a824 */ /* 0x000fe200078e0a04 */
[----:B------:R-:W-:Y:S01]  /*6e80*/  IABS R137, R139 ;  /* 0x0000008b00897213 */ /* 0x000fe20000000000 */
[----:B------:R-:W-:Y:S01]  /*6e90*/  @!P1 IMAD.MOV R127, RZ, RZ, -R127 ;  /* 0x000000ffff7f9224 */ /* 0x000fe200078e0a7f */
[----:B------:R-:W-:Y:S01]  /*6ea0*/  ISETP.GE.AND P1, PT, R132, RZ, PT ;  /* 0x000000ff8400720c */ /* 0x000fe20003f26270 */
[----:B------:R-:W-:Y:S01]  /*6eb0*/  IMAD.HI.U32 R132, R3, R134, RZ ;  /* 0x0000008603847227 */ /* 0x000fe200078e00ff */
[----:B------:R-:W-:-:S03]  /*6ec0*/  ISETP.GT.U32.AND P2, PT, R4, R130, PT ;  /* 0x000000820400720c */ /* 0x000fc60003f44070 */
[----:B------:R-:W-:Y:S02]  /*6ed0*/  @!P4 IMAD.IADD R129, R129, 0x1, -R4 ;  /* 0x000000018181c824 */ /* 0x000fe400078e0a04 */
[----:B------:R-:W-:Y:S02]  /*6ee0*/  IMAD.MOV R135, RZ, RZ, -R132 ;  /* 0x000000ffff877224 */ /* 0x000fe400078e0a84 */
[----:B------:R-:W-:Y:S01]  /*6ef0*/  @!P3 IMAD.MOV R126, RZ, RZ, -R126 ;  /* 0x000000ffff7eb224 */ /* 0x000fe200078e0a7e */
[----:B------:R-:W-:Y:S01]  /*6f00*/  ISETP.GE.AND P3, PT, R136, RZ, PT ;  /* 0x000000ff8800720c */ /* 0x000fe20003f66270 */
[C---:B------:R-:W-:Y:S01]  /*6f10*/  IMAD R132, R4.reuse, R135, R134 ;  /* 0x0000008704847224 */ /* 0x040fe200078e0286 */
[----:B------:R-:W-:Y:S01]  /*6f20*/  ISETP.GT.U32.AND P4, PT, R4, R129, PT ;  /* 0x000000810400720c */ /* 0x000fe20003f84070 */
[----:B------:R-:W-:Y:S01]  /*6f30*/  IMAD.HI.U32 R134, R3, R137, RZ ;  /* 0x0000008903867227 */ /* 0x000fe200078e00ff */
[----:B------:R-:W-:-:S03]  /*6f40*/  IABS R136, R133 ;  /* 0x0000008500887213 */ /* 0x000fc60000000000 */
[----:B------:R-:W-:Y:S01]  /*6f50*/  @!P2 IMAD.IADD R130, R130, 0x1, -R4 ;  /* 0x000000018282a824 */ /* 0x000fe200078e0a04 */
[----:B------:R-:W-:Y:S01]  /*6f60*/  ISETP.GT.U32.AND P2, PT, R4, R132, PT ;  /* 0x000000840400720c */ /* 0x000fe20003f44070 */
[----:B------:R-:W-:-:S04]  /*6f70*/  IMAD.HI.U32 R133, R3, R136, RZ ;  /* 0x0000008803857227 */ /* 0x000fc800078e00ff */
[----:B------:R-:W-:Y:S02]  /*6f80*/  IMAD.MOV R133, RZ, RZ, -R133 ;  /* 0x000000ffff857224 */ /* 0x000fe400078e0a85 */
[----:B------:R-:W-:Y:S01]  /*6f90*/  @!P4 IMAD.IADD R129, R129, 0x1, -R4 ;  /* 0x000000018181c824 */ /* 0x000fe200078e0a04 */
[C---:B------:R-:W-:Y:S01]  /*6fa0*/  ISETP.GT.U32.AND P4, PT, R4.reuse, R131, PT ;  /* 0x000000830400720c */ /* 0x040fe20003f84070 */
[----:B------:R-:W-:Y:S02]  /*6fb0*/  IMAD R133, R4, R133, R136 ;  /* 0x0000008504857224 */ /* 0x000fe400078e0288 */
[----:B------:R-:W-:Y:S02]  /*6fc0*/  @!P0 IMAD.MOV R129, RZ, RZ, -R129 ;  /* 0x000000ffff818224 */ /* 0x000fe400078e0a81 */
[----:B------:R-:W-:Y:S01]  /*6fd0*/  @!P2 IMAD.IADD R132, R132, 0x1, -R4 ;  /* 0x000000018484a824 */ /* 0x000fe200078e0a04 */
[----:B------:R-:W-:Y:S01]  /*6fe0*/  ISETP.GT.U32.AND P0, PT, R4, R133, PT ;  /* 0x000000850400720c */ /* 0x000fe20003f04070 */
[----:B------:R-:W-:-:S02]  /*6ff0*/  IMAD.MOV R134, RZ, RZ, -R134 ;  /* 0x000000ffff867224 */ /* 0x000fc400078e0a86 */
[----:B------:R-:W-:Y:S01]  /*7000*/  @!P3 IMAD.MOV R130, RZ, RZ, -R130 ;  /* 0x000000ffff82b224 */ /* 0x000fe200078e0a82 */
[C---:B------:R-:W-:Y:S01]  /*7010*/  ISETP.GT.U32.AND P2, PT, R4.reuse, R132, PT ;  /* 0x000000840400720c */ /* 0x040fe20003f44070 */
[----:B------:R-:W-:Y:S01]  /*7020*/  IMAD R134, R4, R134, R137 ;  /* 0x0000008604867224 */ /* 0x000fe200078e0289 */
[----:B------:R-:W-:Y:S01]  /*7030*/  ISETP.GE.AND P3, PT, R139, RZ, PT ;  /* 0x000000ff8b00720c */ /* 0x000fe20003f66270 */
[----:B------:R-:W-:Y:S01]  /*7040*/  IMAD.HI.U32 R135, R3, R138, RZ ;  /* 0x0000008a03877227 */ /* 0x000fe200078e00ff */
[----:B------:R-:W-:-:S03]  /*7050*/  IABS R139, R146 ;  /* 0x00000092008b7213 */ /* 0x000fc60000000000 */
[----:B------:R-:W-:Y:S02]  /*7060*/  IMAD.MOV R135, RZ, RZ, -R135 ;  /* 0x000000ffff877224 */ /* 0x000fe400078e0a87 */
[----:B------:R-:W-:Y:S02]  /*7070*/  @!P0 IMAD.IADD R133, R133, 0x1, -R4 ;  /* 0x0000000185858824 */ /* 0x000fe400078e0a04 */
[----:B------:R-:W-:-:S03]  /*7080*/  IMAD.HI.U32 R136, R3, R139, RZ ;  /* 0x0000008b03887227 */ /* 0x000fc600078e00ff */
[----:B------:R-:W-:Y:S01]  /*7090*/  ISETP.GT.U32.AND P0, PT, R4, R133, PT ;  /* 0x000000850400720c */ /* 0x000fe20003f04070 */
[----:B------:R-:W-:Y:S01]  /*70a0*/  @!P2 IMAD.IADD R132, R132, 0x1, -R4 ;  /* 0x000000018484a824 */ /* 0x000fe200078e0a04 */
[C---:B------:R-:W-:Y:S01]  /*70b0*/  ISETP.GT.U32.AND P2, PT, R4.reuse, R134, PT ;  /* 0x000000860400720c */ /* 0x040fe20003f44070 */
[----:B------:R-:W-:Y:S02]  /*70c0*/  IMAD.MOV R136, RZ, RZ, -R136 ;  /* 0x000000ffff887224 */ /* 0x000fe400078e0a88 */
[C---:B------:R-:W-:Y:S02]  /*70d0*/  IMAD R135, R4.reuse, R135, R138 ;  /* 0x0000008704877224 */ /* 0x040fe400078e028a */
[----:B------:R-:W-:Y:S02]  /*70e0*/  IMAD R136, R4, R136, R139 ;  /* 0x0000008804887224 */ /* 0x000fe400078e028b */
[----:B------:R-:W-:Y:S02]  /*70f0*/  @!P4 IMAD.IADD R131, R131, 0x1, -R4 ;  /* 0x000000018383c824 */ /* 0x000fe400078e0a04 */
[----:B------:R-:W-:-:S03]  /*7100*/  IMAD.HI.U32 R137, R3, R141, RZ ;  /* 0x0000008d03897227 */ /* 0x000fc600078e00ff */
[C---:B------:R-:W-:Y:S01]  /*7110*/  ISETP.GT.U32.AND P4, PT, R4.reuse, R131, PT ;  /* 0x000000830400720c */ /* 0x040fe20003f84070 */
[--C-:B------:R-:W-:Y:S01]  /*7120*/  @!P0 IMAD.IADD R133, R133, 0x1, -R4.reuse ;  /* 0x0000000185858824 */ /* 0x100fe200078e0a04 */
[----:B------:R-:W-:Y:S01]  /*7130*/  ISETP.GT.U32.AND P0, PT, R4, R135, PT ;  /* 0x000000870400720c */ /* 0x000fe20003f04070 */
[----:B------:R-:W-:Y:S01]  /*7140*/  @!P2 IMAD.IADD R134, R134, 0x1, -R4 ;  /* 0x000000018686a824 */ /* 0x000fe200078e0a04 */
[----:B------:R-:W-:Y:S01]  /*7150*/  ISETP.GT.U32.AND P2, PT, R4, R136, PT ;  /* 0x000000880400720c */ /* 0x000fe20003f44070 */
[----:B------:R-:W-:Y:S02]  /*7160*/  IMAD.MOV R137, RZ, RZ, -R137 ;  /* 0x000000ffff897224 */ /* 0x000fe400078e0a89 */
[----:B------:R-:W-:-:S04]  /*7170*/  IMAD.HI.U32 R138, R3, R142, RZ ;  /* 0x0000008e038a7227 */ /* 0x000fc800078e00ff */
[----:B------:R-:W-:Y:S02]  /*7180*/  IMAD R137, R4, R137, R141 ;  /* 0x0000008904897224 */ /* 0x000fe400078e028d */
[--C-:B------:R-:W-:Y:S01]  /*7190*/  @!P4 IMAD.IADD R131, R131, 0x1, -R4.reuse ;  /* 0x000000018383c824 */ /* 0x100fe200078e0a04 */
[----:B------:R-:W-:Y:S01]  /*71a0*/  ISETP.GE.AND P4, PT, R140, RZ, PT ;  /* 0x000000ff8c00720c */ /* 0x000fe20003f86270 */
[--C-:B------:R-:W-:Y:S01]  /*71b0*/  @!P0 IMAD.IADD R135, R135, 0x1, -R4.reuse ;  /* 0x0000000187878824 */ /* 0x100fe200078e0a04 */
[----:B------:R-:W-:Y:S01]  /*71c0*/  ISETP.GT.U32.AND P0, PT, R4, R137, PT ;  /* 0x000000890400720c */ /* 0x000fe20003f04070 */
[----:B------:R-:W-:Y:S01]  /*71d0*/  @!P2 IMAD.IADD R136, R136, 0x1, -R4 ;  /* 0x000000018888a824 */ /* 0x000fe200078e0a04 */
[C---:B------:R-:W-:Y:S01]  /*71e0*/  ISETP.GT.U32.AND P2, PT, R4.reuse, R134, PT ;  /* 0x000000860400720c */ /* 0x040fe20003f44070 */
[----:B------:R-:W-:Y:S02]  /*71f0*/  @!P1 IMAD.MOV R132, RZ, RZ, -R132 ;  /* 0x000000ffff849224 */ /* 0x000fe400078e0a84 */
[----:B------:R-:W-:Y:S01]  /*7200*/  IMAD.HI.U32 R140, R3, R145, RZ ;  /* 0x00000091038c7227 */ /* 0x000fe200078e00ff */
[----:B------:R-:W-:-:S03]  /*7210*/  ISETP.GT.U32.AND P1, PT, R4, R136, PT ;  /* 0x000000880400720c */ /* 0x000fc60003f24070 */
[----:B------:R-:W-:Y:S02]  /*7220*/  IMAD.MOV R143, RZ, RZ, -R138 ;  /* 0x000000ffff8f7224 */ /* 0x000fe400078e0a8a */
[----:B------:R-:W-:Y:S02]  /*7230*/  IMAD.MOV R140, RZ, RZ, -R140 ;  /* 0x000000ffff8c7224 */ /* 0x000fe400078e0a8c */
[C---:B------:R-:W-:Y:S01]  /*7240*/  IMAD R138, R4.reuse, R143, R142 ;  /* 0x0000008f048a7224 */ /* 0x040fe200078e028e */
[----:B------:R-:W-:Y:S01]  /*7250*/  IABS R143, R151 ;  /* 0x00000097008f7213 */ /* 0x000fe20000000000 */
[C---:B------:R-:W-:Y:S02]  /*7260*/  IMAD R140, R4.reuse, R140, R145 ;  /* 0x0000008c048c7224 */ /* 0x040fe400078e0291 */
[----:B------:R-:W-:Y:S02]  /*7270*/  @!P0 IMAD.IADD R137, R137, 0x1, -R4 ;  /* 0x0000000189898824 */ /* 0x000fe400078e0a04 */
[----:B------:R-:W-:Y:S01]  /*7280*/  @!P6 IMAD.MOV R133, RZ, RZ, -R133 ;  /* 0x000000ffff85e224 */ /* 0x000fe200078e0a85 */
[C---:B------:R-:W-:Y:S01]  /*7290*/  ISETP.GT.U32.AND P6, PT, R4.reuse, R138, PT ;  /* 0x0000008a0400720c */ /* 0x040fe20003fc4070 */
[----:B------:R-:W-:Y:S01]  /*72a0*/  IMAD.HI.U32 R139, R3, R144, RZ ;  /* 0x00000090038b7227 */ /* 0x000fe200078e00ff */
[----:B------:R-:W-:-:S03]  /*72b0*/  ISETP.GT.U32.AND P0, PT, R4, R137, PT ;  /* 0x000000890400720c */ /* 0x000fc60003f04070 */
[----:B------:R-:W-:Y:S01]  /*72c0*/  @!P5 IMAD.MOV R131, RZ, RZ, -R131 ;  /* 0x000000ffff83d224 */ /* 0x000fe200078e0a83 */
[----:B------:R-:W-:Y:S01]  /*72d0*/  ISETP.GT.U32.AND P5, PT, R4, R135, PT ;  /* 0x000000870400720c */ /* 0x000fe20003fa4070 */
[--C-:B------:R-:W-:Y:S01]  /*72e0*/  @!P1 IMAD.IADD R136, R136, 0x1, -R4.reuse ;  /* 0x0000000188889824 */ /* 0x100fe200078e0a04 */
[----:B------:R-:W-:Y:S01]  /*72f0*/  ISETP.GT.U32.AND P1, PT, R4, R140, PT ;  /* 0x0000008c0400720c */ /* 0x000fe20003f24070 */
[----:B------:R-:W-:Y:S02]  /*7300*/  IMAD.MOV R139, RZ, RZ, -R139 ;  /* 0x000000ffff8b7224 */ /* 0x000fe400078e0a8b */
[----:B------:R-:W-:Y:S02]  /*7310*/  @!P2 IMAD.IADD R134, R134, 0x1, -R4 ;  /* 0x000000018686a824 */ /* 0x000fe400078e0a04 */
[----:B------:R-:W-:Y:S01]  /*7320*/  IMAD R139, R4, R139, R144 ;  /* 0x0000008b048b7224 */ /* 0x000fe200078e0290 */
[----:B------:R-:W-:Y:S01]  /*7330*/  IABS R144, R152 ;  /* 0x0000009800907213 */ /* 0x000fe20000000000 */
[--C-:B------:R-:W-:Y:S01]  /*7340*/  @!P6 IMAD.IADD R138, R138, 0x1, -R4.reuse ;  /* 0x000000018a8ae824 */ /* 0x100fe200078e0a04 */
[----:B------:R-:W-:Y:S01]  /*7350*/  ISETP.GE.AND P6, PT, R148, RZ, PT ;  /* 0x000000ff9400720c */ /* 0x000fe20003fc6270 */
[----:B------:R-:W-:Y:S01]  /*7360*/  @!P0 IMAD.IADD R137, R137, 0x1, -R4 ;  /* 0x0000000189898824 */ /* 0x000fe200078e0a04 */
[----:B------:R-:W-:Y:S01]  /*7370*/  ISETP.GT.U32.AND P2, PT, R4, R139, PT ;  /* 0x0000008b0400720c */ /* 0x000fe20003f44070 */
[----:B------:R-:W-:Y:S01]  /*7380*/  IMAD.HI.U32 R142, R3, R144, RZ ;  /* 0x00000090038e7227 */ /* 0x000fe200078e00ff */
[----:B------:R-:W-:-:S02]  /*7390*/  ISETP.GE.AND P0, PT, R147, RZ, PT ;  /* 0x000000ff9300720c */ /* 0x000fc40003f06270 */
[----:B------:R-:W-:Y:S01]  /*73a0*/  LOP3.LUT R148, R5, 0x124, RZ, 0xfc, !PT ;  /* 0x0000012405947812 */ /* 0x000fe200078efcff */
[--C-:B------:R-:W-:Y:S01]  /*73b0*/  @!P5 IMAD.IADD R135, R135, 0x1, -R4.reuse ;  /* 0x000000018787d824 */ /* 0x100fe200078e0a04 */
[----:B------:R-:W-:Y:S01]  /*73c0*/  ISETP.GE.AND P5, PT, R146, RZ, PT ;  /* 0x000000ff9200720c */ /* 0x000fe20003fa6270 */
[----:B------:R-:W-:Y:S01]  /*73d0*/  @!P1 IMAD.IADD R140, R140, 0x1, -R4 ;  /* 0x000000018c8c9824 */ /* 0x000fe200078e0a04 */
[----:B------:R-:W-:Y:S01]  /*73e0*/  ISETP.GT.U32.AND P1, PT, R4, R138, PT ;  /* 0x0000008a0400720c */ /* 0x000fe20003f24070 */
[----:B------:R-:W-:Y:S01]  /*73f0*/  IMAD.HI.U32 R141, R3, R143, RZ ;  /* 0x0000008f038d7227 */ /* 0x000fe200078e00ff */
[----:B------:R-:W-:-:S03]  /*7400*/  IABS R146, R148 ;  /* 0x0000009400927213 */ /* 0x000fc60000000000 */
[----:B------:R-:W-:Y:S02]  /*7410*/  IMAD.MOV R145, RZ, RZ, -R142 ;  /* 0x000000ffff917224 */ /* 0x000fe400078e0a8e */
[----:B------:R-:W-:Y:S02]  /*7420*/  IMAD.MOV R141, RZ, RZ, -R141 ;  /* 0x000000ffff8d7224 */ /* 0x000fe400078e0a8d */
        /* <DEDUP_REMOVED lines=12> */
[----:B------:R-:W-:Y:S01]  /*74f0*/  @!P0 IMAD.MOV R137, RZ, RZ, -R137 ;  /* 0x000000ffff898224 */ /* 0x000fe200078e0a89 */
[----:B------:R-:W-:Y:S01]  /*7500*/  ISETP.GE.AND P0, PT, R150, RZ, PT ;  /* 0x000000ff9600720c */ /* 0x000fe20003f06270 */
[----:B------:R-:W-:Y:S01]  /*7510*/  @!P1 IMAD.IADD R138, R138, 0x1, -R4 ;  /* 0x000000018a8a9824 */ /* 0x000fe200078e0a04 */
[----:B------:R-:W-:Y:S01]  /*7520*/  ISETP.GT.U32.AND P1, PT, R4, R142, PT ;  /* 0x0000008e0400720c */ /* 0x000fe20003f24070 */
[----:B------:R-:W-:-:S04]  /*7530*/  IMAD.HI.U32 R143, R3, R145, RZ ;  /* 0x00000091038f7227 */ /* 0x000fc800078e00ff */
[----:B------:R-:W-:Y:S02]  /*7540*/  IMAD.MOV R143, RZ, RZ, -R143 ;  /* 0x000000ffff8f7224 */ /* 0x000fe400078e0a8f */
[--C-:B------:R-:W-:Y:S01]  /*7550*/  @!P4 IMAD.IADD R140, R140, 0x1, -R4.reuse ;  /* 0x000000018c8cc824 */ /* 0x100fe200078e0a04 */
[----:B------:R-:W-:Y:S01]  /*7560*/  ISETP.GE.AND P4, PT, R152, RZ, PT ;  /* 0x000000ff9800720c */ /* 0x000fe20003f86270 */
[----:B------:R-:W-:Y:S01]  /*7570*/  IMAD R143, R4, R143, R145 ;  /* 0x0000008f048f7224 */ /* 0x000fe200078e0291 */
[----:B------:R-:W-:Y:S01]  /*7580*/  LOP3.LUT R145, R5, 0x126, RZ, 0xfc, !PT ;  /* 0x0000012605917812 */ /* 0x000fe200078efcff */
[--C-:B------:R-:W-:Y:S01]  /*7590*/  @!P3 IMAD.IADD R139, R139, 0x1, -R4.reuse ;  /* 0x000000018b8bb824 */ /* 0x100fe200078e0a04 */
[----:B------:R-:W-:Y:S01]  /*75a0*/  ISETP.GE.AND P3, PT, R151, RZ, PT ;  /* 0x000000ff9700720c */ /* 0x000fe20003f66270 */
[--C-:B------:R-:W-:Y:S01]  /*75b0*/  @!P5 IMAD.IADD R141, R141, 0x1, -R4.reuse ;  /* 0x000000018d8dd824 */ /* 0x100fe200078e0a04 */
[----:B------:R-:W-:Y:S01]  /*75c0*/  ISETP.GE.AND P5, PT, R144, RZ, PT ;  /* 0x000000ff9000720c */ /* 0x000fe20003fa6270 */
[----:B------:R-:W-:Y:S01]  /*75d0*/  @!P1 IMAD.IADD R142, R142, 0x1, -R4 ;  /* 0x000000018e8e9824 */ /* 0x000fe200078e0a04 */
[----:B------:R-:W-:Y:S01]  /*75e0*/  LOP3.LUT R151, R5, 0x12a, RZ, 0xfc, !PT ;  /* 0x0000012a05977812 */ /* 0x000fe200078efcff */
[----:B------:R-:W-:Y:S01]  /*75f0*/  @!P0 IMAD.MOV R140, RZ, RZ, -R140 ;  /* 0x000000ffff8c8224 */ /* 0x000fe200078e0a8c */
[C---:B------:R-:W-:Y:S01]  /*7600*/  ISETP.GT.U32.AND P0, PT, R4.reuse, R143, PT ;  /* 0x0000008f0400720c */ /* 0x040fe20003f04070 */
[----:B------:R-:W-:Y:S01]  /*7610*/  @!P2 IMAD.MOV R139, RZ, RZ, -R139 ;  /* 0x000000ffff8ba224 */ /* 0x000fe200078e0a8b */
[C---:B------:R-:W-:Y:S01]  /*7620*/  ISETP.GT.U32.AND P1, PT, R4.reuse, R141, PT ;  /* 0x0000008d0400720c */ /* 0x040fe20003f24070 */
[----:B------:R-:W-:Y:S01]  /*7630*/  IMAD.HI.U32 R144, R3, R146, RZ ;  /* 0x0000009203907227 */ /* 0x000fe200078e00ff */
[----:B------:R-:W-:-:S02]  /*7640*/  ISETP.GT.U32.AND P2, PT, R4, R142, PT ;  /* 0x0000008e0400720c */ /* 0x000fc40003f44070 */
[----:B------:R-:W-:Y:S01]  /*7650*/  IABS R150, R151 ;  /* 0x0000009700967213 */ /* 0x000fe20000000000 */
[----:B------:R-:W-:Y:S01]  /*7660*/  IMAD.MOV R147, RZ, RZ, -R144 ;  /* 0x000000ffff937224 */ /* 0x000fe200078e0a90 */
[----:B------:R-:W-:Y:S01]  /*7670*/  IABS R152, R155 ;  /* 0x0000009b00987213 */ /* 0x000fe20000000000 */
[----:B------:R-:W-:Y:S01]  /*7680*/  @!P6 IMAD.MOV R138, RZ, RZ, -R138 ;  /* 0x000000ffff8ae224 */ /* 0x000fe200078e0a8a */
[----:B------:R-:W-:Y:S01]  /*7690*/  ISETP.GE.AND P6, PT, R148, RZ, PT ;  /* 0x000000ff9400720c */ /* 0x000fe20003fc6270 */
[----:B------:R-:W-:Y:S01]  /*76a0*/  IMAD R144, R4, R147, R146 ;  /* 0x0000009304907224 */ /* 0x000fe200078e0292 */
[----:B------:R-:W-:Y:S01]  /*76b0*/  IABS R148, R145 ;  /* 0x0000009100947213 */ /* 0x000fe20000000000 */
[----:B------:R-:W-:Y:S01]  /*76c0*/  @!P0 IMAD.IADD R143, R143, 0x1, -R4 ;  /* 0x000000018f8f8824 */ /* 0x000fe200078e0a04 */
[----:B------:R-:W-:Y:S01]  /*76d0*/  LOP3.LUT R146, R5, 0x128, RZ, 0xfc, !PT ;  /* 0x0000012805927812 */ /* 0x000fe200078efcff */
[----:B------:R-:W-:Y:S01]  /*76e0*/  IMAD.HI.U32 R147, R3, R150, RZ ;  /* 0x0000009603937227 */ /* 0x000fe200078e00ff */
[----:B------:R-:W-:-:S02]  /*76f0*/  @!P1 IADD3 R141, R141, -R4, RZ ;  /* 0x800000048d8d9210 */ /* 0x000fc40007ffe0ff */
[----:B------:R-:W-:Y:S01]  /*7700*/  ISETP.GE.AND P1, PT, R145, RZ, PT ;  /* 0x000000ff9100720c */ /* 0x000fe20003f26270 */
[----:B------:R-:W-:Y:S01]  /*7710*/  @!P2 IMAD.IADD R142, R142, 0x1, -R4 ;  /* 0x000000018e8ea824 */ /* 0x000fe200078e0a04 */
[C---:B------:R-:W-:Y:S01]  /*7720*/  ISETP.GT.U32.AND P2, PT, R4.reuse, R144, PT ;  /* 0x000000900400720c */ /* 0x040fe20003f44070 */
[----:B------:R-:W-:Y:S01]  /*7730*/  IMAD.HI.U32 R145, R3, R148, RZ ;  /* 0x0000009403917227 */ /* 0x000fe200078e00ff */
[----:B------:R-:W-:Y:S02]  /*7740*/  ISETP.GT.U32.AND P0, PT, R4, R143, PT ;  /* 0x0000008f0400720c */ /* 0x000fe40003f04070 */
[----:B------:R-:W-:Y:S01]  /*7750*/  IABS R149, R146 ;  /* 0x0000009200957213 */ /* 0x000fe20000000000 */
[----:B------:R-:W-:Y:S02]  /*7760*/  IMAD.MOV R145, RZ, RZ, -R145 ;  /* 0x000000ffff917224 */ /* 0x000fe400078e0a91 */
[----:B------:R-:W-:Y:S01]  /*7770*/  @!P3 IMAD.MOV R141, RZ, RZ, -R141 ;  /* 0x000000ffff8db224 */ /* 0x000fe200078e0a8d */
[----:B------:R-:W-:Y:S01]  /*7780*/  ISETP.GE.AND P3, PT, R146, RZ, PT ;  /* 0x000000ff9200720c */ /* 0x000fe20003f66270 */
[----:B------:R-:W-:-:S02]  /*7790*/  IMAD R145, R4, R145, R148 ;  /* 0x0000009104917224 */ /* 0x000fc400078e0294 */
[----:B------:R-:W-:-:S04]  /*77a0*/  IMAD.HI.U32 R146, R3, R149, RZ ;  /* 0x0000009503927227 */ /* 0x000fc800078e00ff */
[--C-:B------:R-:W-:Y:S02]  /*77b0*/  @!P2 IMAD.IADD R144, R144, 0x1, -R4.reuse ;  /* 0x000000019090a824 */ /* 0x100fe400078e0a04 */
[----:B------:R-:W-:Y:S01]  /*77c0*/  @!P0 IMAD.IADD R143, R143, 0x1, -R4 ;  /* 0x000000018f8f8824 */ /* 0x000fe200078e0a04 */
[C---:B------:R-:W-:Y:S01]  /*77d0*/  ISETP.GT.U32.AND P0, PT, R4.reuse, R145, PT ;  /* 0x000000910400720c */ /* 0x040fe20003f04070 */
[----:B------:R-:W-:Y:S01]  /*77e0*/  @!P4 IMAD.MOV R142, RZ, RZ, -R142 ;  /* 0x000000ffff8ec224 */ /* 0x000fe200078e0a8e */
[C---:B------:R-:W-:Y:S01]  /*77f0*/  ISETP.GT.U32.AND P2, PT, R4.reuse, R144, PT ;  /* 0x000000900400720c */ /* 0x040fe20003f44070 */
[----:B------:R-:W-:Y:S01]  /*7800*/  IMAD.MOV R146, RZ, RZ, -R146 ;  /* 0x000000ffff927224 */ /* 0x000fe200078e0a92 */
[----:B------:R-:W-:Y:S01]  /*7810*/  ISETP.GE.AND P4, PT, R151, RZ, PT ;  /* 0x000000ff9700720c */ /* 0x000fe20003f86270 */
[----:B------:R-:W-:Y:S01]  /*7820*/  IMAD.MOV R147, RZ, RZ, -R147 ;  /* 0x000000ffff937224 */ /* 0x000fe200078e0a93 */
[----:B------:R-:W-:Y:S01]  /*7830*/  LOP3.LUT R151, R5, 0x12c, RZ, 0xfc, !PT ;  /* 0x0000012c05977812 */ /* 0x000fe200078efcff */
[----:B------:R-:W-:-:S02]  /*7840*/  IMAD R146, R4, R146, R149 ;  /* 0x0000009204927224 */ /* 0x000fc400078e0295 */
[C---:B------:R-:W-:Y:S01]  /*7850*/  IMAD R147, R4.reuse, R147, R150 ;  /* 0x0000009304937224 */ /* 0x040fe200078e0296 */
[----:B------:R-:W-:Y:S01]  /*7860*/  IABS R149, R151 ;  /* 0x0000009700957213 */ /* 0x000fe20000000000 */
[----:B------:R-:W-:Y:S02]  /*7870*/  @!P5 IMAD.MOV R143, RZ, RZ, -R143 ;  /* 0x000000ffff8fd224 */ /* 0x000fe400078e0a8f */
[--C-:B------:R-:W-:Y:S01]  /*7880*/  @!P0 IMAD.IADD R145, R145, 0x1, -R4.reuse ;  /* 0x0000000191918824 */ /* 0x100fe200078e0a04 */
[----:B------:R-:W-:Y:S01]  /*7890*/  ISETP.GT.U32.AND P0, PT, R4, R147, PT ;  /* 0x000000930400720c */ /* 0x000fe20003f04070 */
        /* <DEDUP_REMOVED lines=8> */
[--C-:B------:R-:W-:Y:S01]  /*7920*/  @!P5 IMAD.IADD R145, R145, 0x1, -R4.reuse ;  /* 0x000000019191d824 */ /* 0x100fe200078e0a04 */
[C---:B------:R-:W-:Y:S01]  /*7930*/  ISETP.GT.U32.AND P5, PT, R4.reuse, R148, PT ;  /* 0x000000940400720c */ /* 0x040fe20003fa4070 */
[----:B------:R-:W-:Y:S01]  /*7940*/  @!P0 IMAD.IADD R147, R147, 0x1, -R4 ;  /* 0x0000000193938824 */ /* 0x000fe200078e0a04 */
[----:B------:R-:W-:Y:S01]  /*7950*/  ISETP.GT.U32.AND P2, PT, R4, R146, PT ;  /* 0x000000920400720c */ /* 0x000fe20003f44070 */
[----:B------:R-:W-:-:S03]  /*7960*/  IMAD.HI.U32 R149, R3, R152, RZ ;  /* 0x0000009803957227 */ /* 0x000fc600078e00ff */
[C---:B------:R-:W-:Y:S01]  /*7970*/  ISETP.GT.U32.AND P0, PT, R4.reuse, R147, PT ;  /* 0x000000930400720c */ /* 0x040fe20003f04070 */
[----:B------:R-:W-:Y:S02]  /*7980*/  IMAD.MOV R150, RZ, RZ, -R150 ;  /* 0x000000ffff967224 */ /* 0x000fe400078e0a96 */
[----:B------:R-:W-:Y:S02]  /*7990*/  IMAD.MOV R149, RZ, RZ, -R149 ;  /* 0x000000ffff957224 */ /* 0x000fe400078e0a95 */
[----:B------:R-:W-:Y:S01]  /*79a0*/  @!P6 IMAD.MOV R144, RZ, RZ, -R144 ;  /* 0x000000ffff90e224 */ /* 0x000fe200078e0a90 */
[----:B------:R-:W-:Y:S01]  /*79b0*/  ISETP.GE.AND P6, PT, R151, RZ, PT ;  /* 0x000000ff9700720c */ /* 0x000fe20003fc6270 */
[----:B------:R-:W-:Y:S02]  /*79c0*/  IMAD R150, R4, R150, R153 ;  /* 0x0000009604967224 */ /* 0x000fe400078e0299 */
[----:B------:R-:W-:Y:S02]  /*79d0*/  @!P5 IMAD.IADD R148, R148, 0x1, -R4 ;  /* 0x000000019494d824 */ /* 0x000fe400078e0a04 */
[----:B------:R-:W-:-:S04]  /*79e0*/  IMAD.HI.U32 R151, R3, R154, RZ ;  /* 0x0000009a03977227 */ /* 0x000fc800078e00ff */
[----:B------:R-:W-:Y:S02]  /*79f0*/  IMAD R149, R4, R149, R152 ;  /* 0x0000009504957224 */ /* 0x000fe400078e0298 */
[--C-:B------:R-:W-:Y:S01]  /*7a00*/  @!P2 IMAD.IADD R146, R146, 0x1, -R4.reuse ;  /* 0x000000019292a824 */ /* 0x100fe200078e0a04 */
[----:B------:R-:W-:Y:S01]  /*7a10*/  ISETP.GE.AND P2, PT, R155, RZ, PT ;  /* 0x000000ff9b00720c */ /* 0x000fe20003f46270 */
[----:B------:R-:W-:Y:S01]  /*7a20*/  @!P1 IMAD.MOV R145, RZ, RZ, -R145 ;  /* 0x000000ffff919224 */ /* 0x000fe200078e0a91 */
[C---:B------:R-:W-:Y:S01]  /*7a30*/  ISETP.GT.U32.AND P1, PT, R4.reuse, R148, PT ;  /* 0x000000940400720c */ /* 0x040fe20003f24070 */
[----:B------:R-:W-:Y:S01]  /*7a40*/  @!P0 IMAD.IADD R147, R147, 0x1, -R4 ;  /* 0x0000000193938824 */ /* 0x000fe200078e0a04 */
[C---:B------:R-:W-:Y:S01]  /*7a50*/  ISETP.GT.U32.AND P0, PT, R4.reuse, R150, PT ;  /* 0x000000960400720c */ /* 0x040fe20003f04070 */
[----:B------:R-:W-:Y:S01]  /*7a60*/  IMAD.MOV R151, RZ, RZ, -R151 ;  /* 0x000000ffff977224 */ /* 0x000fe200078e0a97 */
[----:B------:R-:W-:Y:S01]  /*7a70*/  LOP3.LUT R155, R5, 0x134, RZ, 0xfc, !PT ;  /* 0x00000134059b7812 */ /* 0x000fe200078efcff */
[----:B------:R-:W-:Y:S01]  /*7a80*/  @!P3 IMAD.MOV R146, RZ, RZ, -R146 ;  /* 0x000000ffff92b224 */ /* 0x000fe200078e0a92 */
[C---:B------:R-:W-:Y:S01]  /*7a90*/  ISETP.GT.U32.AND P5, PT, R4.reuse, R149, PT ;  /* 0x000000950400720c */ /* 0x040fe20003fa4070 */
[----:B------:R-:W-:Y:S01]  /*7aa0*/  IMAD R151, R4, R151, R154 ;  /* 0x0000009704977224 */ /* 0x000fe200078e029a */
[----:B------:R-:W-:Y:S01]  /*7ab0*/  IABS R153, R155 ;  /* 0x0000009b00997213 */ /* 0x000fe20000000000 */
[----:B------:R-:W-:Y:S01]  /*7ac0*/  @!P4 IMAD.MOV R147, RZ, RZ, -R147 ;  /* 0x000000ffff93c224 */ /* 0x000fe200078e0a93 */
[----:B------:R-:W-:-:S02]  /*7ad0*/  ISETP.GE.AND P3, PT, R156, RZ, PT ;  /* 0x000000ff9c00720c */ /* 0x000fc40003f66270 */
[----:B------:R-:W-:Y:S01]  /*7ae0*/  LOP3.LUT R156, R5, 0x136, RZ, 0xfc, !PT ;  /* 0x00000136059c7812 */ /* 0x000fe200078efcff */
[----:B------:R-:W-:Y:S01]  /*7af0*/  IMAD.HI.U32 R152, R3, R153, RZ ;  /* 0x0000009903987227 */ /* 0x000fe200078e00ff */
[----:B------:R-:W-:Y:S02]  /*7b00*/  ISETP.GT.U32.AND P4, PT, R4, R151, PT ;  /* 0x000000970400720c */ /* 0x000fe40003f84070 */
[----:B------:R-:W-:Y:S01]  /*7b10*/  IABS R154, R156 ;  /* 0x0000009c009a7213 */ /* 0x000fe20000000000 */
[--C-:B------:R-:W-:Y:S01]  /*7b20*/  @!P1 IMAD.IADD R148, R148, 0x1, -R4.reuse ;  /* 0x0000000194949824 */ /* 0x100fe200078e0a04 */
[----:B------:R-:W-:Y:S01]  /*7b30*/  ISETP.GE.AND P1, PT, R157, RZ, PT ;  /* 0x000000ff9d00720c */ /* 0x000fe20003f26270 */
[----:B------:R-:W-:Y:S01]  /*7b40*/  @!P0 IMAD.IADD R150, R150, 0x1, -R4 ;  /* 0x0000000196968824 */ /* 0x000fe200078e0a04 */
[----:B------:R-:W-:Y:S01]  /*7b50*/  IABS R157, R160 ;  /* 0x000000a0009d7213 */ /* 0x000fe20000000000 */
[----:B------:R-:W-:Y:S02]  /*7b60*/  IMAD.MOV R152, RZ, RZ, -R152 ;  /* 0x000000ffff987224 */ /* 0x000fe400078e0a98 */
[----:B------:R-:W-:Y:S01]  /*7b70*/  @!P5 IMAD.IADD R149, R149, 0x1, -R4 ;  /* 0x000000019595d824 */ /* 0x000fe200078e0a04 */
[----:B------:R-:W-:Y:S01]  /*7b80*/  ISETP.GE.AND P5, PT, R155, RZ, PT ;  /* 0x000000ff9b00720c */ /* 0x000fe20003fa6270 */
[----:B------:R-:W-:Y:S01]  /*7b90*/  @!P6 IMAD.MOV R148, RZ, RZ, -R148 ;  /* 0x000000ffff94e224 */ /* 0x000fe200078e0a94 */
[C---:B------:R-:W-:Y:S01]  /*7ba0*/  ISETP.GT.U32.AND P6, PT, R4.reuse, R150, PT ;  /* 0x000000960400720c */ /* 0x040fe20003fc4070 */
[C---:B------:R-:W-:Y:S01]  /*7bb0*/  IMAD R152, R4.reuse, R152, R153 ;  /* 0x0000009804987224 */ /* 0x040fe200078e0299 */
[----:B------:R-:W-:Y:S01]  /*7bc0*/  ISETP.GT.U32.AND P0, PT, R4, R149, PT ;  /* 0x000000950400720c */ /* 0x000fe20003f04070 */
[----:B------:R-:W-:-:S04]  /*7bd0*/  IMAD.HI.U32 R153, R3, R154, RZ ;  /* 0x0000009a03997227 */ /* 0x000fc800078e00ff */
[----:B------:R-:W-:Y:S02]  /*7be0*/  @!P4 IMAD.IADD R151, R151, 0x1, -R4 ;  /* 0x000000019797c824 */ /* 0x000fe400078e0a04 */
[----:B------:R-:W-:Y:S02]  /*7bf0*/  IMAD.MOV R153, RZ, RZ, -R153 ;  /* 0x000000ffff997224 */ /* 0x000fe400078e0a99 */
[----:B------:R-:W-:Y:S01]  /*7c00*/  IMAD.HI.U32 R155, R3, R158, RZ ;  /* 0x0000009e039b7227 */ /* 0x000fe200078e00ff */
[----:B------:R-:W-:-:S03]  /*7c10*/  ISETP.GT.U32.AND P4, PT, R4, R151, PT ;  /* 0x000000970400720c */ /* 0x000fc60003f84070 */
[----:B------:R-:W-:Y:S02]  /*7c20*/  IMAD R153, R4, R153, R154 ;  /* 0x0000009904997224 */ /* 0x000fe400078e029a */
[----:B------:R-:W-:-:S04]  /*7c30*/  IMAD.HI.U32 R154, R3, R157, RZ ;  /* 0x0000009d039a7227 */ /* 0x000fc800078e00ff */
[--C-:B------:R-:W-:Y:S01]  /*7c40*/  @!P6 IMAD.IADD R150, R150, 0x1, -R4.reuse ;  /* 0x000000019696e824 */ /* 0x100fe200078e0a04 */
[C---:B------:R-:W-:Y:S01]  /*7c50*/  ISETP.GT.U32.AND P6, PT, R4.reuse, R153, PT ;  /* 0x000000990400720c */ /* 0x040fe20003fc4070 */
[----:B------:R-:W-:Y:S01]  /*7c60*/  @!P0 IMAD.IADD R149, R149, 0x1, -R4 ;  /* 0x0000000195958824 */ /* 0x000fe200078e0a04 */
[C---:B------:R-:W-:Y:S01]  /*7c70*/  ISETP.GT.U32.AND P0, PT, R4.reuse, R152, PT ;  /* 0x000000980400720c */ /* 0x040fe20003f04070 */
[----:B------:R-:W-:Y:S02]  /*7c80*/  IMAD.MOV R154, RZ, RZ, -R154 ;  /* 0x000000ffff9a7224 */ /* 0x000fe400078e0a9a */
[----:B------:R-:W-:Y:S02]  /*7c90*/  IMAD.MOV R155, RZ, RZ, -R155 ;  /* 0x000000ffff9b7224 */ /* 0x000fe400078e0a9b */
[----:B------:R-:W-:Y:S02]  /*7ca0*/  IMAD R154, R4, R154, R157 ;  /* 0x0000009a049a7224 */ /* 0x000fe400078e029d */
[----:B------:R-:W-:Y:S01]  /*7cb0*/  @!P4 IMAD.IADD R151, R151, 0x1, -R4 ;  /* 0x000000019797c824 */ /* 0x000fe200078e0a04 */
[----:B------:R-:W-:Y:S01]  /*7cc0*/  ISETP.GE.AND P4, PT, R156, RZ, PT ;  /* 0x000000ff9c00720c */ /* 0x000fe20003f86270 */
[----:B------:R-:W-:-:S02]  /*7cd0*/  IMAD R155, R4, R155, R158 ;  /* 0x0000009b049b7224 */ /* 0x000fc400078e029e */
[----:B------:R-:W-:Y:S01]  /*7ce0*/  @!P3 IMAD.MOV R150, RZ, RZ, -R150 ;  /* 0x000000ffff96b224 */ /* 0x000fe200078e0a96 */
[C---:B------:R-:W-:Y:S01]  /*7cf0*/  ISETP.GT.U32.AND P3, PT, R4.reuse, R154, PT ;  /* 0x0000009a0400720c */ /* 0x040fe20003f64070 */
[--C-:B------:R-:W-:Y:S02]  /*7d00*/  @!P6 IMAD.IADD R153, R153, 0x1, -R4.reuse ;  /* 0x000000019999e824 */ /* 0x100fe400078e0a04 */
[----:B------:R-:W-:Y:S01]  /*7d10*/  @!P1 IMAD.MOV R151, RZ, RZ, -R151 ;  /* 0x000000ffff979224 */ /* 0x000fe200078e0a97 */
[----:B------:R-:W-:Y:S01]  /*7d20*/  ISETP.GT.U32.AND P1, PT, R4, R155, PT ;  /* 0x0000009b0400720c */ /* 0x000fe20003f24070 */
[----:B------:R-:W-:Y:S01]  /*7d30*/  @!P0 IMAD.IADD R152, R152, 0x1, -R4 ;  /* 0x0000000198988824 */ /* 0x000fe200078e0a04 */
[----:B------:R-:W-:Y:S01]  /*7d40*/  ISETP.GE.AND P0, PT, R160, RZ, PT ;  /* 0x000000ffa000720c */ /* 0x000fe20003f06270 */
[----:B------:R-:W-:Y:S01]  /*7d50*/  IMAD.HI.U32 R156, R3, R159, RZ ;  /* 0x0000009f039c7227 */ /* 0x000fe200078e00ff */
[----:B------:R-:W-:Y:S02]  /*7d60*/  IABS R160, R165 ;  /* 0x000000a500a07213 */ /* 0x000fe40000000000 */
[C---:B------:R-:W-:Y:S01]  /*7d70*/  ISETP.GT.U32.AND P6, PT, R4.reuse, R152, PT ;  /* 0x000000980400720c */ /* 0x040fe20003fc4070 */
[----:B------:R-:W-:Y:S01]  /*7d80*/  @!P2 IMAD.MOV R149, RZ, RZ, -R149 ;  /* 0x000000ffff95a224 */ /* 0x000fe200078e0a95 */
[----:B------:R-:W-:Y:S01]  /*7d90*/  ISETP.GT.U32.AND P2, PT, R4, R153, PT ;  /* 0x000000990400720c */ /* 0x000fe20003f44070 */
[----:B------:R-:W-:-:S02]  /*7da0*/  IMAD.MOV R156, RZ, RZ, -R156 ;  /* 0x000000ffff9c7224 */ /* 0x000fc400078e0a9c */
[--C-:B------:R-:W-:Y:S01]  /*7db0*/  @!P3 IMAD.IADD R154, R154, 0x1, -R4.reuse ;  /* 0x000000019a9ab824 */ /* 0x100fe200078e0a04 */
[----:B------:R-:W-:Y:S01]  /*7dc0*/  ISETP.GE.AND P3, PT, R162, RZ, PT ;  /* 0x000000ffa200720c */ /* 0x000fe20003f66270 */
[C---:B------:R-:W-:Y:S01]  /*7dd0*/  IMAD R156, R4.reuse, R156, R159 ;  /* 0x0000009c049c7224 */ /* 0x040fe200078e029f */
[----:B------:R-:W-:Y:S01]  /*7de0*/  IABS R159, R163 ;  /* 0x000000a3009f7213 */ /* 0x000fe20000000000 */
[----:B------:R-:W-:Y:S01]  /*7df0*/  @!P1 IMAD.IADD R155, R155, 0x1, -R4 ;  /* 0x000000019b9b9824 */ /* 0x000fe200078e0a04 */
[----:B------:R-:W-:Y:S01]  /*7e00*/  ISETP.GT.U32.AND P1, PT, R4, R154, PT ;  /* 0x0000009a0400720c */ /* 0x000fe20003f24070 */
[----:B------:R-:W-:Y:S01]  /*7e10*/  IMAD.HI.U32 R158, R3, R160, RZ ;  /* 0x000000a0039e7227 */ /* 0x000fe200078e00ff */
[----:B------:R-:W-:-:S03]  /*7e20*/  IABS R162, R167 ;  /* 0x000000a700a27213 */ /* 0x000fc60000000000 */
[----:B------:R-:W-:-:S04]  /*7e30*/  IMAD.HI.U32 R157, R3, R159, RZ ;  /* 0x0000009f039d7227 */ /* 0x000fc800078e00ff */
[--C-:B------:R-:W-:Y:S01]  /*7e40*/  @!P2 IMAD.IADD R153, R153, 0x1, -R4.reuse ;  /* 0x000000019999a824 */ /* 0x100fe200078e0a04 */
[----:B------:R-:W-:Y:S01]  /*7e50*/  ISETP.GT.U32.AND P2, PT, R4, R156, PT ;  /* 0x0000009c0400720c */ /* 0x000fe20003f44070 */
[----:B------:R-:W-:Y:S01]  /*7e60*/  @!P6 IMAD.IADD R152, R152, 0x1, -R4 ;  /* 0x000000019898e824 */ /* 0x000fe200078e0a04 */
[----:B------:R-:W-:Y:S01]  /*7e70*/  ISETP.GE.AND P6, PT, R161, RZ, PT ;  /* 0x000000ffa100720c */ /* 0x000fe20003fc6270 */
[----:B------:R-:W-:Y:S01]  /*7e80*/  IMAD.MOV R157, RZ, RZ, -R157 ;  /* 0x000000ffff9d7224 */ /* 0x000fe200078e0a9d */
[----:B------:R-:W-:Y:S01]  /*7e90*/  IABS R161, R166 ;  /* 0x000000a600a17213 */ /* 0x000fe20000000000 */
[----:B------:R-:W-:Y:S01]  /*7ea0*/  @!P5 IMAD.MOV R152, RZ, RZ, -R152 ;  /* 0x000000ffff98d224 */ /* 0x000fe200078e0a98 */
[C---:B------:R-:W-:Y:S01]  /*7eb0*/  ISETP.GT.U32.AND P5, PT, R4.reuse, R155, PT ;  /* 0x0000009b0400720c */ /* 0x040fe20003fa4070 */
[----:B------:R-:W-:Y:S02]  /*7ec0*/  IMAD R157, R4, R157, R159 ;  /* 0x0000009d049d7224 */ /* 0x000fe400078e029f */
[----:B------:R-:W-:-:S02]  /*7ed0*/  @!P1 IMAD.IADD R154, R154, 0x1, -R4 ;  /* 0x000000019a9a9824 */ /* 0x000fc400078e0a04 */
[----:B------:R-:W-:Y:S01]  /*7ee0*/  IMAD.MOV R159, RZ, RZ, -R158 ;  /* 0x000000ffff9f7224 */ /* 0x000fe200078e0a9e */
[----:B------:R-:W-:Y:S01]  /*7ef0*/  ISETP.GT.U32.AND P1, PT, R4, R157, PT ;  /* 0x0000009d0400720c */ /* 0x000fe20003f24070 */
[----:B------:R-:W-:Y:S02]  /*7f00*/  @!P2 IMAD.IADD R156, R156, 0x1, -R4 ;  /* 0x000000019c9ca824 */ /* 0x000fe400078e0a04 */
[C---:B------:R-:W-:Y:S02]  /*7f10*/  IMAD R158, R4.reuse, R159, R160 ;  /* 0x0000009f049e7224 */ /* 0x040fe400078e02a0 */
[----:B------:R-:W-:Y:S01]  /*7f20*/  IMAD.HI.U32 R159, R3, R161, RZ ;  /* 0x000000a1039f7227 */ /* 0x000fe200078e00ff */
[----:B------:R-:W-:-:S03]  /*7f30*/  ISETP.GT.U32.AND P2, PT, R4, R156, PT ;  /* 0x0000009c0400720c */ /* 0x000fc60003f44070 */
[--C-:B------:R-:W-:Y:S01]  /*7f40*/  @!P5 IMAD.IADD R155, R155, 0x1, -R4.reuse ;  /* 0x000000019b9bd824 */ /* 0x100fe200078e0a04 */
[C---:B------:R-:W-:Y:S01]  /*7f50*/  ISETP.GT.U32.AND P5, PT, R4.reuse, R158, PT ;  /* 0x0000009e0400720c */ /* 0x040fe20003fa4070 */
[----:B------:R-:W-:Y:S02]  /*7f60*/  @!P4 IMAD.MOV R153, RZ, RZ, -R153 ;  /* 0x000000ffff99c224 */ /* 0x000fe400078e0a99 */
[----:B------:R-:W-:Y:S01]  /*7f70*/  @!P1 IMAD.IADD R157, R157, 0x1, -R4 ;  /* 0x000000019d9d9824 */ /* 0x000fe200078e0a04 */
[----:B------:R-:W-:Y:S01]  /*7f80*/  ISETP.GE.AND P1, PT, R165, RZ, PT ;  /* 0x000000ffa500720c */ /* 0x000fe20003f26270 */
[----:B------:R-:W-:Y:S01]  /*7f90*/  IMAD.MOV R159, RZ, RZ, -R159 ;  /* 0x000000ffff9f7224 */ /* 0x000fe200078e0a9f */
[----:B------:R-:W-:Y:S01]  /*7fa0*/  LOP3.LUT R165, R5, 0x14a, RZ, 0xfc, !PT ;  /* 0x0000014a05a57812 */ /* 0x000fe200078efcff */
[----:B------:R-:W-:Y:S01]  /*7fb0*/  IMAD.HI.U32 R160, R3, R162, RZ ;  /* 0x000000a203a07227 */ /* 0x000fe200078e00ff */
[----:B------:R-:W-:-:S03]  /*7fc0*/  ISETP.GT.U32.AND P4, PT, R4, R157, PT ;  /* 0x0000009d0400720c */ /* 0x000fc60003f84070 */
[----:B------:R-:W-:Y:S01]  /*7fd0*/  @!P2 IMAD.IADD R156, R156, 0x1, -R4 ;  /* 0x000000019c9ca824 */ /* 0x000fe200078e0a04 */
[----:B------:R-:W-:Y:S01]  /*7fe0*/  ISETP.GE.AND P2, PT, R163, RZ, PT ;  /* 0x000000ffa300720c */ /* 0x000fe20003f46270 */
[----:B------:R-:W-:Y:S02]  /*7ff0*/  IMAD R159, R4, R159, R161 ;  /* 0x0000009f049f7224 */ /* 0x000fe400078e02a1 */
[----:B------:R-:W-:Y:S02]  /*8000*/  IMAD.MOV R163, RZ, RZ, -R160 ;  /* 0x000000ffffa37224 */ /* 0x000fe400078e0aa0 */
[----:B------:R-:W-:Y:S02]  /*8010*/  @!P5 IMAD.IADD R158, R158, 0x1, -R4 ;  /* 0x000000019e9ed824 */ /* 0x000fe400078e0a04 */
[----:B------:R-:W-:Y:S01]  /*8020*/  @!P0 IMAD.MOV R154, RZ, RZ, -R154 ;  /* 0x000000ffff9a8224 */ /* 0x000fe200078e0a9a */
[C---:B------:R-:W-:Y:S01]  /*8030*/  ISETP.GT.U32.AND P0, PT, R4.reuse, R159, PT ;  /* 0x0000009f0400720c */ /* 0x040fe20003f04070 */
[C---:B------:R-:W-:Y:S01]  /*8040*/  IMAD R160, R4.reuse, R163, R162 ;  /* 0x000000a304a07224 */ /* 0x040fe200078e02a2 */
[C---:B------:R-:W-:Y:S01]  /*8050*/  ISETP.GT.U32.AND P5, PT, R4.reuse, R158, PT ;  /* 0x0000009e0400720c */ /* 0x040fe20003fa4070 */
[----:B------:R-:W-:Y:S01]  /*8060*/  @!P4 IMAD.IADD R157, R157, 0x1, -R4 ;  /* 0x000000019d9dc824 */ /* 0x000fe200078e0a04 */
[----:B------:R-:W-:Y:S01]  /*8070*/  LOP3.LUT R162, R5, 0x148, RZ, 0xfc, !PT ;  /* 0x0000014805a27812 */ /* 0x000fe200078efcff */
[----:B------:R-:W-:Y:S01]  /*8080*/  IMAD.HI.U32 R161, R3, R164, RZ ;  /* 0x000000a403a17227 */ /* 0x000fe200078e00ff */
[----:B------:R-:W-:-:S02]  /*8090*/  ISETP.GT.U32.AND P4, PT, R4, R160, PT ;  /* 0x000000a00400720c */ /* 0x000fc40003f84070 */
[----:B------:R-:W-:Y:S01]  /*80a0*/  IABS R163, R162 ;  /* 0x000000a200a37213 */ /* 0x000fe20000000000 */
[----:B------:R-:W-:Y:S02]  /*80b0*/  IMAD.MOV R161, RZ, RZ, -R161 ;  /* 0x000000ffffa17224 */ /* 0x000fe400078e0aa1 */
[----:B------:R-:W-:Y:S01]  /*80c0*/  @!P6 IMAD.MOV R155, RZ, RZ, -R155 ;  /* 0x000000ffff9be224 */ /* 0x000fe200078e0a9b */
[----:B------:R-:W-:Y:S01]  /*80d0*/  ISETP.GE.AND P6, PT, R166, RZ, PT ;  /* 0x000000ffa600720c */ /* 0x000fe20003fc6270 */
[--C-:B------:R-:W-:Y:S01]  /*80e0*/  @!P0 IMAD.IADD R159, R159, 0x1, -R4.reuse ;  /* 0x000000019f9f8824 */ /* 0x100fe200078e0a04 */
[----:B------:R-:W-:Y:S01]  /*80f0*/  ISETP.GE.AND P0, PT, R162, RZ, PT ;  /* 0x000000ffa200720c */ /* 0x000fe20003f06270 */
[----:B------:R-:W-:Y:S01]  /*8100*/  @!P5 IMAD.IADD R158, R158, 0x1, -R4 ;  /* 0x000000019e9ed824 */ /* 0x000fe200078e0a04 */
[----:B------:R-:W-:Y:S01]  /*8110*/  IABS R166, R165 ;  /* 0x000000a500a67213 */ /* 0x000fe20000000000 */
[----:B------:R-:W-:Y:S01]  /*8120*/  IMAD R161, R4, R161, R164 ;  /* 0x000000a104a17224 */ /* 0x000fe200078e02a4 */
[----:B------:R-:W-:Y:S01]  /*8130*/  ISETP.GE.AND P5, PT, R168, RZ, PT ;  /* 0x000000ffa800720c */ /* 0x000fe20003fa6270 */
[----:B------:R-:W-:Y:S01]  /*8140*/  @!P4 IMAD.IADD R160, R160, 0x1, -R4 ;  /* 0x00000001a0a0c824 */ /* 0x000fe200078e0a04 */
[C---:B------:R-:W-:Y:S01]  /*8150*/  ISETP.GT.U32.AND P4, PT, R4.reuse, R159, PT ;  /* 0x0000009f0400720c */ /* 0x040fe20003f84070 */
[----:B------:R-:W-:Y:S01]  /*8160*/  @!P1 IMAD.MOV R158, RZ, RZ, -R158 ;  /* 0x000000ffff9e9224 */ /* 0x000fe200078e0a9e */
[----:B------:R-:W-:Y:S01]  /*8170*/  ISETP.GT.U32.AND P1, PT, R4, R161, PT ;  /* 0x000000a10400720c */ /* 0x000fe20003f24070 */
[----:B------:R-:W-:Y:S01]  /*8180*/  @!P3 IMAD.MOV R156, RZ, RZ, -R156 ;  /* 0x000000ffff9cb224 */ /* 0x000fe200078e0a9c */
[----:B------:R-:W-:Y:S01]  /*8190*/  ISETP.GE.AND P3, PT, R167, RZ, PT ;  /* 0x000000ffa700720c */ /* 0x000fe20003f66270 */
[----:B------:R-:W-:Y:S01]  /*81a0*/  IMAD.HI.U32 R162, R3, R163, RZ ;  /* 0x000000a303a27227 */ /* 0x000fe200078e00ff */
[----:B------:R-:W-:-:S02]  /*81b0*/  IABS R167, R169 ;  /* 0x000000a900a77213 */ /* 0x000fc40000000000 */
[----:B------:R-:W-:Y:S01]  /*81c0*/  IABS R168, R173 ;  /* 0x000000ad00a87213 */ /* 0x000fe20000000000 */
[----:B------:R-:W-:Y:S02]  /*81d0*/  IMAD.MOV R162, RZ, RZ, -R162 ;  /* 0x000000ffffa27224 */ /* 0x000fe400078e0aa2 */
[----:B------:R-:W-:-:S04]  /*81e0*/  IMAD.HI.U32 R164, R3, R167, RZ ;  /* 0x000000a703a47227 */ /* 0x000fc800078e00ff */
[--C-:B------:R-:W-:Y:S02]  /*81f0*/  @!P4 IMAD.IADD R159, R159, 0x1, -R4.reuse ;  /* 0x000000019f9fc824 */ /* 0x100fe400078e0a04 */
[----:B------:R-:W-:Y:S01]  /*8200*/  @!P1 IMAD.IADD R161, R161, 0x1, -R4 ;  /* 0x00000001a1a19824 */ /* 0x000fe200078e0a04 */
[----:B------:R-:W-:Y:S01]  /*8210*/  ISETP.GE.AND P1, PT, R169, RZ, PT ;  /* 0x000000ffa900720c */ /* 0x000fe20003f26270 */
[----:B------:R-:W-:Y:S02]  /*8220*/  @!P6 IMAD.MOV R159, RZ, RZ, -R159 ;  /* 0x000000ffff9fe224 */ /* 0x000fe400078e0a9f */
[----:B------:R-:W-:Y:S01]  /*8230*/  IMAD.MOV R164, RZ, RZ, -R164 ;  /* 0x000000ffffa47224 */ /* 0x000fe200078e0aa4 */
[C---:B------:R-:W-:Y:S01]  /*8240*/  ISETP.GT.U32.AND P6, PT, R4.reuse, R161, PT ;  /* 0x000000a10400720c */ /* 0x040fe20003fc4070 */
[----:B------:R-:W-:Y:S01]  /*8250*/  @!P2 IMAD.MOV R157, RZ, RZ, -R157 ;  /* 0x000000ffff9da224 */ /* 0x000fe200078e0a9d */
[C---:B------:R-:W-:Y:S01]  /*8260*/  ISETP.GT.U32.AND P2, PT, R4.reuse, R160, PT ;  /* 0x000000a00400720c */ /* 0x040fe20003f44070 */
[----:B------:R-:W-:-:S02]  /*8270*/  IMAD R164, R4, R164, R167 ;  /* 0x000000a404a47224 */ /* 0x000fc400078e02a7 */
[----:B------:R-:W-:Y:S02]  /*8280*/  IMAD R162, R4, R162, R163 ;  /* 0x000000a204a27224 */ /* 0x000fe400078e02a3 */
[----:B------:R-:W-:-:S03]  /*8290*/  IMAD.HI.U32 R163, R3, R166, RZ ;  /* 0x000000a603a37227 */ /* 0x000fc600078e00ff */
[C---:B------:R-:W-:Y:S01]  /*82a0*/  ISETP.GT.U32.AND P4, PT, R4.reuse, R162, PT ;  /* 0x000000a20400720c */ /* 0x040fe20003f84070 */
[----:B------:R-:W-:Y:S02]  /*82b0*/  IMAD.MOV R163, RZ, RZ, -R163 ;  /* 0x000000ffffa37224 */ /* 0x000fe400078e0aa3 */
[--C-:B------:R-:W-:Y:S01]  /*82c0*/  @!P6 IMAD.IADD R161, R161, 0x1, -R4.reuse ;  /* 0x00000001a1a1e824 */ /* 0x100fe200078e0a04 */
[----:B------:R-:W-:Y:S01]  /*82d0*/  ISETP.GT.U32.AND P6, PT, R4, R164, PT ;  /* 0x000000a40400720c */ /* 0x000fe20003fc4070 */
[----:B------:R-:W-:Y:S01]  /*82e0*/  @!P2 IMAD.IADD R160, R160, 0x1, -R4 ;  /* 0x00000001a0a0a824 */ /* 0x000fe200078e0a04 */
[----:B------:R-:W-:Y:S01]  /*82f0*/  ISETP.GE.AND P2, PT, R165, RZ, PT ;  /* 0x000000ffa500720c */ /* 0x000fe20003f46270 */
[----:B------:R-:W-:Y:S02]  /*8300*/  IMAD R163, R4, R163, R166 ;  /* 0x000000a304a37224 */ /* 0x000fe400078e02a6 */
[----:B------:R-:W-:-:S04]  /*8310*/  IMAD.HI.U32 R165, R3, R168, RZ ;  /* 0x000000a803a57227 */ /* 0x000fc800078e00ff */
[----:B------:R-:W-:Y:S02]  /*8320*/  @!P4 IMAD.IADD R162, R162, 0x1, -R4 ;  /* 0x00000001a2a2c824 */ /* 0x000fe400078e0a04 */
[----:B------:R-:W-:Y:S01]  /*8330*/  @!P3 IMAD.MOV R160, RZ, RZ, -R160 ;  /* 0x000000ffffa0b224 */ /* 0x000fe200078e0aa0 */
[----:B------:R-:W-:Y:S01]  /*8340*/  ISETP.GT.U32.AND P3, PT, R4, R163, PT ;  /* 0x000000a30400720c */ /* 0x000fe20003f64070 */
[----:B------:R-:W-:Y:S01]  /*8350*/  @!P6 IMAD.IADD R164, R164, 0x1, -R4 ;  /* 0x00000001a4a4e824 */ /* 0x000fe200078e0a04 */
[C---:B------:R-:W-:Y:S01]  /*8360*/  ISETP.GT.U32.AND P4, PT, R4.reuse, R162, PT ;  /* 0x000000a20400720c */ /* 0x040fe20003f84070 */
[----:B------:R-:W-:Y:S02]  /*8370*/  @!P5 IMAD.MOV R161, RZ, RZ, -R161 ;  /* 0x000000ffffa1d224 */ /* 0x000fe400078e0aa1 */
[----:B------:R-:W-:Y:S01]  /*8380*/  IMAD.MOV R165, RZ, RZ, -R165 ;  /* 0x000000ffffa57224 */ /* 0x000fe200078e0aa5 */
[----:B------:R-:W-:Y:S01]  /*8390*/  ISETP.GT.U32.AND P5, PT, R4, R164, PT ;  /* 0x000000a40400720c */ /* 0x000fe20003fa4070 */
[----:B------:R-:W-:-:S04]  /*83a0*/  IMAD.HI.U32 R167, R3, R170, RZ ;  /* 0x000000aa03a77227 */ /* 0x000fc800078e00ff */
[C---:B------:R-:W-:Y:S01]  /*83b0*/  IMAD R165, R4.reuse, R165, R168 ;  /* 0x000000a504a57224 */ /* 0x040fe200078e02a8 */
[----:B------:R-:W-:Y:S01]  /*83c0*/  IABS R168, R174 ;  /* 0x000000ae00a87213 */ /* 0x000fe20000000000 */
[----:B------:R-:W-:Y:S02]  /*83d0*/  IMAD.MOV R167, RZ, RZ, -R167 ;  /* 0x000000ffffa77224 */ /* 0x000fe400078e0aa7 */
[----:B------:R-:W-:Y:S01]  /*83e0*/  @!P3 IMAD.IADD R163, R163, 0x1, -R4 ;  /* 0x00000001a3a3b824 */ /* 0x000fe200078e0a04 */
[----:B------:R-:W-:Y:S01]  /*83f0*/  ISETP.GE.AND P3, PT, R173, RZ, PT ;  /* 0x000000ffad00720c */ /* 0x000fe20003f66270 */
[----:B------:R-:W-:Y:S01]  /*8400*/  IMAD R167, R4, R167, R170 ;  /* 0x000000a704a77224 */ /* 0x000fe200078e02aa */
[----:B------:R-:W-:Y:S01]  /*8410*/  LOP3.LUT R173, R5, 0x158, RZ, 0xfc, !PT ;  /* 0x0000015805ad7812 */ /* 0x000fe200078efcff */
[C---:B------:R-:W-:Y:S01]  /*8420*/  IMAD.HI.U32 R166, R3.reuse, R168, RZ ;  /* 0x000000a803a67227 */ /* 0x040fe200078e00ff */
[----:B------:R-:W-:Y:S02]  /*8430*/  @!P5 IADD3 R164, R164, -R4, RZ ;  /* 0x80000004a4a4d210 */ /* 0x000fe40007ffe0ff */
[C---:B------:R-:W-:Y:S01]  /*8440*/  ISETP.GT.U32.AND P5, PT, R4.reuse, R167, PT ;  /* 0x000000a70400720c */ /* 0x040fe20003fa4070 */
[----:B------:R-:W-:Y:S01]  /*8450*/  IMAD.MOV R169, RZ, RZ, -R166 ;  /* 0x000000ffffa97224 */ /* 0x000fe200078e0aa6 */
[----:B------:R-:W-:Y:S01]  /*8460*/  ISETP.GT.U32.AND P6, PT, R4, R163, PT ;  /* 0x000000a30400720c */ /* 0x000fe20003fc4070 */
[----:B------:R-:W-:Y:S01]  /*8470*/  @!P4 IMAD.IADD R162, R162, 0x1, -R4 ;  /* 0x00000001a2a2c824 */ /* 0x000fe200078e0a04 */
[C---:B------:R-:W-:Y:S01]  /*8480*/  ISETP.GT.U32.AND P4, PT, R4.reuse, R165, PT ;  /* 0x000000a50400720c */ /* 0x040fe20003f84070 */
[----:B------:R-:W-:Y:S01]  /*8490*/  IMAD R166, R4, R169, R168 ;  /* 0x000000a904a67224 */ /* 0x000fe200078e02a8 */
[----:B------:R-:W-:Y:S01]  /*84a0*/  IABS R170, R173 ;  /* 0x000000ad00aa7213 */ /* 0x000fe20000000000 */
[----:B------:R-:W-:-:S04]  /*84b0*/  IMAD.HI.U32 R168, R3, R171, RZ ;  /* 0x000000ab03a87227 */ /* 0x000fc800078e00ff */
[----:B------:R-:W-:Y:S02]  /*84c0*/  IMAD.MOV R168, RZ, RZ, -R168 ;  /* 0x000000ffffa87224 */ /* 0x000fe400078e0aa8 */
[----:B------:R-:W-:Y:S02]  /*84d0*/  @!P5 IMAD.IADD R167, R167, 0x1, -R4 ;  /* 0x00000001a7a7d824 */ /* 0x000fe400078e0a04 */
[C---:B------:R-:W-:Y:S02]  /*84e0*/  IMAD R168, R4.reuse, R168, R171 ;  /* 0x000000a804a87224 */ /* 0x040fe400078e02ab */
[----:B------:R-:W-:Y:S01]  /*84f0*/  IMAD.MOV.U32 R171, RZ, RZ, R170 ;  /* 0x000000ffffab7224 */ /* 0x000fe200078e00aa */
[C---:B------:R-:W-:Y:S01]  /*8500*/  ISETP.GT.U32.AND P5, PT, R4.reuse, R167, PT ;  /* 0x000000a70400720c */ /* 0x040fe20003fa4070 */
[--C-:B------:R-:W-:Y:S02]  /*8510*/  @!P4 IMAD.IADD R165, R165, 0x1, -R4.reuse ;  /* 0x00000001a5a5c824 */ /* 0x100fe400078e0a04 */
[----:B------:R-:W-:Y:S01]  /*8520*/  @!P6 IMAD.IADD R163, R163, 0x1, -R4 ;  /* 0x00000001a3a3e824 */ /* 0x000fe200078e0a04 */
[C---:B------:R-:W-:Y:S01]  /*8530*/  ISETP.GT.U32.AND P6, PT, R4.reuse, R166, PT ;  /* 0x000000a60400720c */ /* 0x040fe20003fc4070 */
[----:B------:R-:W-:Y:S01]  /*8540*/  IMAD.HI.U32 R170, R3, R171, RZ ;  /* 0x000000ab03aa7227 */ /* 0x000fe200078e00ff */
[----:B------:R-:W-:-:S03]  /*8550*/  ISETP.GT.U32.AND P4, PT, R4, R165, PT ;  /* 0x000000a50400720c */ /* 0x000fc60003f84070 */
[----:B------:R-:W-:-:S04]  /*8560*/  IMAD.HI.U32 R169, R3, R172, RZ ;  /* 0x000000ac03a97227 */ /* 0x000fc800078e00ff */
[----:B------:R-:W-:Y:S02]  /*8570*/  IMAD.MOV R170, RZ, RZ, -R170 ;  /* 0x000000ffffaa7224 */ /* 0x000fe400078e0aaa */
[----:B------:R-:W-:Y:S01]  /*8580*/  @!P0 IMAD.MOV R162, RZ, RZ, -R162 ;  /* 0x000000ffffa28224 */ /* 0x000fe200078e0aa2 */
[----:B------:R-:W-:Y:S01]  /*8590*/  ISETP.GE.AND P0, PT, R174, RZ, PT ;  /* 0x000000ffae00720c */ /* 0x000fe20003f06270 */
[----:B------:R-:W-:Y:S01]  /*85a0*/  IMAD.MOV R169, RZ, RZ, -R169 ;  /* 0x000000ffffa97224 */ /* 0x000fe200078e0aa9 */
[----:B------:R-:W-:Y:S01]  /*85b0*/  LOP3.LUT R174, R5, 0x15a, RZ, 0xfc, !PT ;  /* 0x0000015a05ae7812 */ /* 0x000fe200078efcff */
[C---:B------:R-:W-:Y:S02]  /*85c0*/  IMAD R170, R4.reuse, R170, R171 ;  /* 0x000000aa04aa7224 */ /* 0x040fe400078e02ab */
[----:B------:R-:W-:Y:S01]  /*85d0*/  IMAD R169, R4, R169, R172 ;  /* 0x000000a904a97224 */ /* 0x000fe200078e02ac */
[----:B------:R-:W-:Y:S01]  /*85e0*/  IABS R172, R174 ;  /* 0x000000ae00ac7213 */ /* 0x000fe20000000000 */
[--C-:B------:R-:W-:Y:S01]  /*85f0*/  @!P6 IMAD.IADD R166, R166, 0x1, -R4.reuse ;  /* 0x00000001a6a6e824 */ /* 0x100fe200078e0a04 */
[C---:B------:R-:W-:Y:S01]  /*8600*/  ISETP.GT.U32.AND P6, PT, R4.reuse, R168, PT ;  /* 0x000000a80400720c */ /* 0x040fe20003fc4070 */
[----:B------:R-:W-:Y:S01]  /*8610*/  @!P5 IMAD.IADD R167, R167, 0x1, -R4 ;  /* 0x00000001a7a7d824 */ /* 0x000fe200078e0a04 */
[C---:B------:R-:W-:Y:S01]  /*8620*/  ISETP.GT.U32.AND P5, PT, R4.reuse, R170, PT ;  /* 0x000000aa0400720c */ /* 0x040fe20003fa4070 */
[----:B------:R-:W-:Y:S01]  /*8630*/  @!P1 IMAD.MOV R164, RZ, RZ, -R164 ;  /* 0x000000ffffa49224 */ /* 0x000fe200078e0aa4 */
[C---:B------:R-:W-:Y:S01]  /*8640*/  ISETP.GT.U32.AND P1, PT, R4.reuse, R169, PT ;  /* 0x000000a90400720c */ /* 0x040fe20003f24070 */
[----:B------:R-:W-:Y:S01]  /*8650*/  @!P4 IMAD.IADD R165, R165, 0x1, -R4 ;  /* 0x00000001a5a5c824 */ /* 0x000fe200078e0a04 */
[----:B------:R-:W-:Y:S01]  /*8660*/  ISETP.GE.AND P4, PT, R175, RZ, PT ;  /* 0x000000ffaf00720c */ /* 0x000fe20003f86270 */
[----:B------:R-:W-:Y:S01]  /*8670*/  @!P2 IMAD.MOV R163, RZ, RZ, -R163 ;  /* 0x000000ffffa3a224 */ /* 0x000fe200078e0aa3 */
[----:B------:R-:W-:Y:S01]  /*8680*/  ISETP.GT.U32.AND P2, PT, R4, R166, PT ;  /* 0x000000a60400720c */ /* 0x000fe20003f44070 */
[----:B------:R-:W-:-:S04]  /*8690*/  IMAD.HI.U32 R171, R3, R172, RZ ;  /* 0x000000ac03ab7227 */ /* 0x000fc800078e00ff */
[----:B------:R-:W-:Y:S02]  /*86a0*/  IMAD.MOV R171, RZ, RZ, -R171 ;  /* 0x000000ffffab7224 */ /* 0x000fe400078e0aab */
[----:B------:R-:W-:Y:S02]  /*86b0*/  @!P5 IMAD.IADD R170, R170, 0x1, -R4 ;  /* 0x00000001aaaad824 */ /* 0x000fe400078e0a04 */
[----:B------:R-:W-:Y:S01]  /*86c0*/  IMAD R171, R4, R171, R172 ;  /* 0x000000ab04ab7224 */ /* 0x000fe200078e02ac */
[----:B------:R-:W-:Y:S01]  /*86d0*/  LOP3.LUT R172, R5, 0x15c, RZ, 0xfc, !PT ;  /* 0x0000015c05ac7812 */ /* 0x000fe200078efcff */
[--C-:B------:R-:W-:Y:S02]  /*86e0*/  @!P1 IMAD.IADD R169, R169, 0x1, -R4.reuse ;  /* 0x00000001a9a99824 */ /* 0x100fe400078e0a04 */
[----:B------:R-:W-:Y:S01]  /*86f0*/  @!P2 IMAD.IADD R166, R166, 0x1, -R4 ;  /* 0x00000001a6a6a824 */ /* 0x000fe200078e0a04 */
[----:B------:R-:W-:Y:S01]  /*8700*/  IABS R175, R172 ;  /* 0x000000ac00af7213 */ /* 0x000fe20000000000 */
[----:B------:R-:W-:Y:S01]  /*8710*/  @!P4 IMAD.MOV R167, RZ, RZ, -R167 ;  /* 0x000000ffffa7c224 */ /* 0x000fe200078e0aa7 */
[C---:B------:R-:W-:Y:S01]  /*8720*/  ISETP.GT.U32.AND P4, PT, R4.reuse, R170, PT ;  /* 0x000000aa0400720c */ /* 0x040fe20003f84070 */
[----:B------:R-:W-:Y:S01]  /*8730*/  @!P0 IMAD.MOV R166, RZ, RZ, -R166 ;  /* 0x000000ffffa68224 */ /* 0x000fe200078e0aa6 */
[----:B------:R-:W-:Y:S01]  /*8740*/  ISETP.GT.U32.AND P1, PT, R4, R169, PT ;  /* 0x000000a90400720c */ /* 0x000fe20003f24070 */
[----:B------:R-:W-:Y:S01]  /*8750*/  @!P6 IMAD.IADD R168, R168, 0x1, -R4 ;  /* 0x00000001a8a8e824 */ /* 0x000fe200078e0a04 */
[----:B------:R-:W-:Y:S01]  /*8760*/  ISETP.GE.AND P0, PT, R173, RZ, PT ;  /* 0x000000ffad00720c */ /* 0x000fe20003f06270 */
[----:B------:R-:W-:Y:S01]  /*8770*/  @!P3 IMAD.MOV R165, RZ, RZ, -R165 ;  /* 0x000000ffffa5b224 */ /* 0x000fe200078e0aa5 */
[----:B------:R-:W-:Y:S01]  /*8780*/  ISETP.GE.AND P5, PT, R172, RZ, PT ;  /* 0x000000ffac00720c */ /* 0x000fe20003fa6270 */
[----:B------:R-:W-:Y:S01]  /*8790*/  IMAD.HI.U32 R172, R3, R175, RZ ;  /* 0x000000af03ac7227 */ /* 0x000fe200078e00ff */
[----:B------:R-:W-:-:S02]  /*87a0*/  ISETP.GT.U32.AND P6, PT, R4, R168, PT ;  /* 0x000000a80400720c */ /* 0x000fc40003fc4070 */
[----:B------:R-:W-:Y:S01]  /*87b0*/  ISETP.GE.AND P2, PT, R177, RZ, PT ;  /* 0x000000ffb100720c */ /* 0x000fe20003f46270 */
[----:B------:R-:W-:Y:S01]  /*87c0*/  IMAD.MOV R172, RZ, RZ, -R172 ;  /* 0x000000ffffac7224 */ /* 0x000fe200078e0aac */
[----:B------:R-:W-:Y:S01]  /*87d0*/  ISETP.GE.AND P3, PT, R176, RZ, PT ;  /* 0x000000ffb000720c */ /* 0x000fe20003f66270 */
[--C-:B------:R-:W-:Y:S01]  /*87e0*/  @!P4 IMAD.IADD R170, R170, 0x1, -R4.reuse ;  /* 0x00000001aaaac824 */ /* 0x100fe200078e0a04 */
[C---:B------:R-:W-:Y:S01]  /*87f0*/  LOP3.LUT R177, R5.reuse, 0x162, RZ, 0xfc, !PT ;  /* 0x0000016205b17812 */ /* 0x040fe200078efcff */
[C---:B------:R-:W-:Y:S01]  /*8800*/  IMAD R172, R4.reuse, R172, R175 ;  /* 0x000000ac04ac7224 */ /* 0x040fe200078e02af */
[----:B------:R-:W-:Y:S01]  /*8810*/  LOP3.LUT R173, R5, 0x15e, RZ, 0xfc, !PT ;  /* 0x0000015e05ad7812 */ /* 0x000fe200078efcff */
[----:B------:R-:W-:Y:S01]  /*8820*/  @!P1 IMAD.IADD R169, R169, 0x1, -R4 ;  /* 0x00000001a9a99824 */ /* 0x000fe200078e0a04 */
[C---:B------:R-:W-:Y:S01]  /*8830*/  ISETP.GT.U32.AND P1, PT, R4.reuse, R171, PT ;  /* 0x000000ab0400720c */ /* 0x040fe20003f24070 */
[----:B------:R-:W-:Y:S01]  /*8840*/  @!P0 IMAD.MOV R170, RZ, RZ, -R170 ;  /* 0x000000ffffaa8224 */ /* 0x000fe200078e0aaa */
[----:B------:R-:W-:Y:S01]  /*8850*/  ISETP.GT.U32.AND P0, PT, R4, R172, PT ;  /* 0x000000ac0400720c */ /* 0x000fe20003f04070 */
[----:B------:R-:W-:Y:S01]  /*8860*/  @!P6 IMAD.IADD R168, R168, 0x1, -R4 ;  /* 0x00000001a8a8e824 */ /* 0x000fe200078e0a04 */
[----:B------:R-:W-:Y:S01]  /*8870*/  ISETP.GE.AND P6, PT, R174, RZ, PT ;  /* 0x000000ffae00720c */ /* 0x000fe20003fc6270 */
[----:B------:R-:W-:Y:S01]  /*8880*/  @!P2 IMAD.MOV R169, RZ, RZ, -R169 ;  /* 0x000000ffffa9a224 */ /* 0x000fe200078e0aa9 */
[----:B------:R-:W-:Y:S01]  /*8890*/  LOP3.LUT R174, R5, 0x160, RZ, 0xfc, !PT ;  /* 0x0000016005ae7812 */ /* 0x000fe200078efcff */
[----:B------:R-:W-:Y:S01]  /*88a0*/  @!P3 IMAD.MOV R168, RZ, RZ, -R168 ;  /* 0x000000ffffa8b224 */ /* 0x000fe200078e0aa8 */
[----:B------:R-:W-:-:S02]  /*88b0*/  IABS R178, R177 ;  /* 0x000000b100b27213 */ /* 0x000fc40000000000 */
[----:B------:R-:W-:Y:S02]  /*88c0*/  ISETP.GE.AND P2, PT, R174, RZ, PT ;  /* 0x000000ffae00720c */ /* 0x000fe40003f46270 */
[----:B------:R-:W-:Y:S01]  /*88d0*/  IABS R174, R174 ;  /* 0x000000ae00ae7213 */ /* 0x000fe20000000000 */
[--C-:B------:R-:W-:Y:S01]  /*88e0*/  @!P1 IMAD.IADD R171, R171, 0x1, -R4.reuse ;  /* 0x00000001abab9824 */ /* 0x100fe200078e0a04 */
[----:B------:R-:W-:Y:S01]  /*88f0*/  ISETP.GE.AND P4, PT, R177, RZ, PT ;  /* 0x000000ffb100720c */ /* 0x000fe20003f86270 */
[----:B------:R-:W-:Y:S01]  /*8900*/  @!P0 IMAD.IADD R172, R172, 0x1, -R4 ;  /* 0x00000001acac8824 */ /* 0x000fe200078e0a04 */
[----:B------:R-:W-:Y:S01]  /*8910*/  IABS R176, R173 ;  /* 0x000000ad00b07213 */ /* 0x000fe20000000000 */
[----:B------:R-:W-:Y:S01]  /*8920*/  IMAD.MOV.U32 R177, RZ, RZ, R174 ;  /* 0x000000ffffb17224 */ /* 0x000fe200078e00ae */
[C---:B------:R-:W-:Y:S01]  /*8930*/  ISETP.GT.U32.AND P1, PT, R4.reuse, R171, PT ;  /* 0x000000ab0400720c */ /* 0x040fe20003f24070 */
[----:B------:R-:W-:Y:S01]  /*8940*/  IMAD.HI.U32 R175, R3, R178, RZ ;  /* 0x000000b203af7227 */ /* 0x000fe200078e00ff */
[----:B------:R-:W-:-:S02]  /*8950*/  ISETP.GT.U32.AND P0, PT, R4, R172, PT ;  /* 0x000000ac0400720c */ /* 0x000fc40003f04070 */
[----:B------:R-:W-:Y:S01]  /*8960*/  ISETP.GE.AND P3, PT, R173, RZ, PT ;  /* 0x000000ffad00720c */ /* 0x000fe20003f66270 */
[----:B------:R-:W-:-:S04]  /*8970*/  IMAD.HI.U32 R174, R3, R177, RZ ;  /* 0x000000b103ae7227 */ /* 0x000fc800078e00ff */
[----:B------:R-:W-:-:S04]  /*8980*/  IMAD.HI.U32 R173, R3, R176, RZ ;  /* 0x000000b003ad7227 */ /* 0x000fc800078e00ff */
[----:B------:R-:W-:Y:S02]  /*8990*/  IMAD.MOV R175, RZ, RZ, -R175 ;  /* 0x000000ffffaf7224 */ /* 0x000fe400078e0aaf */
[----:B------:R-:W-:Y:S02]  /*89a0*/  IMAD.MOV R174, RZ, RZ, -R174 ;  /* 0x000000ffffae7224 */ /* 0x000fe400078e0aae */
[----:B------:R-:W-:Y:S02]  /*89b0*/  IMAD.MOV R173, RZ, RZ, -R173 ;  /* 0x000000ffffad7224 */ /* 0x000fe400078e0aad */
[C---:B------:R-:W-:Y:S01]  /*89c0*/  IMAD R175, R4.reuse, R175, R178 ;  /* 0x000000af04af7224 */ /* 0x040fe200078e02b2 */
[----:B------:R-:W-:Y:S01]  /*89d0*/  IABS R178, R183 ;  /* 0x000000b700b27213 */ /* 0x000fe20000000000 */
[----:B------:R-:W-:Y:S02]  /*89e0*/  @!P1 IMAD.IADD R171, R171, 0x1, -R4 ;  /* 0x00000001abab9824 */ /* 0x000fe400078e0a04 */
[----:B------:R-:W-:-:S02]  /*89f0*/  IMAD R174, R4, R174, R177 ;  /* 0x000000ae04ae7224 */ /* 0x000fc400078e02b1 */
[----:B------:R-:W-:Y:S02]  /*8a00*/  IMAD R173, R4, R173, R176 ;  /* 0x000000ad04ad7224 */ /* 0x000fe400078e02b0 */
[----:B------:R-:W-:Y:S01]  /*8a10*/  @!P0 IMAD.IADD R172, R172, 0x1, -R4 ;  /* 0x00000001acac8824 */ /* 0x000fe200078e0a04 */
[C---:B------:R-:W-:Y:S01]  /*8a20*/  ISETP.GT.U32.AND P0, PT, R4.reuse, R175, PT ;  /* 0x000000af0400720c */ /* 0x040fe20003f04070 */
[----:B------:R-:W-:Y:S01]  /*8a30*/  @!P6 IMAD.MOV R171, RZ, RZ, -R171 ;  /* 0x000000ffffabe224 */ /* 0x000fe200078e0aab */
[C---:B------:R-:W-:Y:S01]  /*8a40*/  ISETP.GT.U32.AND P6, PT, R4.reuse, R174, PT ;  /* 0x000000ae0400720c */ /* 0x040fe20003fc4070 */
[----:B------:R-:W-:Y:S01]  /*8a50*/  IMAD.HI.U32 R177, R3, R180, RZ ;  /* 0x000000b403b17227 */ /* 0x000fe200078e00ff */
[----:B------:R-:W-:-:S03]  /*8a60*/  ISETP.GT.U32.AND P1, PT, R4, R173, PT ;  /* 0x000000ad0400720c */ /* 0x000fc60003f24070 */
[----:B------:R-:W-:-:S04]  /*8a70*/  IMAD.HI.U32 R176, R3, R178, RZ ;  /* 0x000000b203b07227 */ /* 0x000fc800078e00ff */
[----:B------:R-:W-:Y:S02]  /*8a80*/  IMAD.MOV R177, RZ, RZ, -R177 ;  /* 0x000000ffffb17224 */ /* 0x000fe400078e0ab1 */
[----:B------:R-:W-:Y:S02]  /*8a90*/  @!P0 IMAD.IADD R175, R175, 0x1, -R4 ;  /* 0x00000001afaf8824 */ /* 0x000fe400078e0a04 */
[----:B------:R-:W-:Y:S02]  /*8aa0*/  IMAD.MOV R179, RZ, RZ, -R176 ;  /* 0x000000ffffb37224 */ /* 0x000fe400078e0ab0 */
[C---:B------:R-:W-:Y:S01]  /*8ab0*/  IMAD R177, R4.reuse, R177, R180 ;  /* 0x000000b104b17224 */ /* 0x040fe200078e02b4 */
[----:B------:R-:W-:Y:S01]  /*8ac0*/  ISETP.GT.U32.AND P0, PT, R4, R175, PT ;  /* 0x000000af0400720c */ /* 0x000fe20003f04070 */
[----:B------:R-:W-:Y:S02]  /*8ad0*/  IMAD.MOV.U32 R180, RZ, RZ, R181 ;  /* 0x000000ffffb47224 */ /* 0x000fe400078e00b5 */
[----:B------:R-:W-:-:S02]  /*8ae0*/  @!P6 IMAD.IADD R174, R174, 0x1, -R4 ;  /* 0x00000001aeaee824 */ /* 0x000fc400078e0a04 */
[----:B------:R-:W-:Y:S02]  /*8af0*/  @!P1 IMAD.IADD R173, R173, 0x1, -R4 ;  /* 0x00000001adad9824 */ /* 0x000fe400078e0a04 */
[C---:B------:R-:W-:Y:S01]  /*8b00*/  IMAD R176, R4.reuse, R179, R178 ;  /* 0x000000b304b07224 */ /* 0x040fe200078e02b2 */
[C---:B------:R-:W-:Y:S01]  /*8b10*/  ISETP.GT.U32.AND P6, PT, R4.reuse, R174, PT ;  /* 0x000000ae0400720c */ /* 0x040fe20003fc4070 */
[----:B------:R-:W-:Y:S01]  /*8b20*/  IMAD.HI.U32 R178, R3, R180, RZ ;  /* 0x000000b403b27227 */ /* 0x000fe200078e00ff */
[----:B------:R-:W-:-:S03]  /*8b30*/  ISETP.GT.U32.AND P1, PT, R4, R173, PT ;  /* 0x000000ad0400720c */ /* 0x000fc60003f24070 */
[----:B------:R-:W-:-:S04]  /*8b40*/  IMAD.HI.U32 R179, R3, R182, RZ ;  /* 0x000000b603b37227 */ /* 0x000fc800078e00ff */
[----:B------:R-:W-:Y:S02]  /*8b50*/  IMAD.MOV R181, RZ, RZ, -R178 ;  /* 0x000000ffffb57224 */ /* 0x000fe400078e0ab2 */
[----:B------:R-:W-:Y:S02]  /*8b60*/  IMAD.MOV R179, RZ, RZ, -R179 ;  /* 0x000000ffffb37224 */ /* 0x000fe400078e0ab3 */
[C---:B------:R-:W-:Y:S02]  /*8b70*/  IMAD R178, R4.reuse, R181, R180 ;  /* 0x000000b504b27224 */ /* 0x040fe400078e02b4 */
[----:B------:R-:W-:Y:S01]  /*8b80*/  @!P5 IMAD.MOV R172, RZ, RZ, -R172 ;  /* 0x000000ffffacd224 */ /* 0x000fe200078e0aac */
[----:B------:R-:W-:Y:S01]  /*8b90*/  ISETP.GE.AND P5, PT, R183, RZ, PT ;  /* 0x000000ffb700720c */ /* 0x000fe20003fa6270 */
[C---:B------:R-:W-:Y:S01]  /*8ba0*/  IMAD R179, R4.reuse, R179, R182 ;  /* 0x000000b304b37224 */ /* 0x040fe200078e02b6 */
[----:B------:R-:W-:Y:S01]  /*8bb0*/  IABS R183, R187 ;  /* 0x000000bb00b77213 */ /* 0x000fe20000000000 */
[--C-:B------:R-:W-:Y:S01]  /*8bc0*/  @!P0 IMAD.IADD R175, R175, 0x1, -R4.reuse ;  /* 0x00000001afaf8824 */ /* 0x100fe200078e0a04 */
[----:B------:R-:W-:Y:S01]  /*8bd0*/  ISETP.GT.U32.AND P0, PT, R4, R178, PT ;  /* 0x000000b20400720c */ /* 0x000fe20003f04070 */
[--C-:B------:R-:W-:Y:S01]  /*8be0*/  @!P6 IMAD.IADD R174, R174, 0x1, -R4.reuse ;  /* 0x00000001aeaee824 */ /* 0x100fe200078e0a04 */
[C---:B------:R-:W-:Y:S01]  /*8bf0*/  ISETP.GT.U32.AND P6, PT, R4.reuse, R177, PT ;  /* 0x000000b10400720c */ /* 0x040fe20003fc4070 */
[----:B------:R-:W-:Y:S01]  /*8c00*/  @!P1 IMAD.IADD R173, R173, 0x1, -R4 ;  /* 0x00000001adad9824 */ /* 0x000fe200078e0a04 */
[C---:B------:R-:W-:Y:S01]  /*8c10*/  ISETP.GT.U32.AND P1, PT, R4.reuse, R176, PT ;  /* 0x000000b00400720c */ /* 0x040fe20003f24070 */
[----:B------:R-:W-:Y:S01]  /*8c20*/  @!P4 IMAD.MOV R175, RZ, RZ, -R175 ;  /* 0x000000ffffafc224 */ /* 0x000fe200078e0aaf */
[----:B------:R-:W-:Y:S01]  /*8c30*/  ISETP.GT.U32.AND P4, PT, R4, R179, PT ;  /* 0x000000b30400720c */ /* 0x000fe20003f84070 */
[----:B------:R-:W-:-:S04]  /*8c40*/  IMAD.HI.U32 R180, R3, R183, RZ ;  /* 0x000000b703b47227 */ /* 0x000fc800078e00ff */
[----:B------:R-:W-:Y:S02]  /*8c50*/  IMAD.MOV R180, RZ, RZ, -R180 ;  /* 0x000000ffffb47224 */ /* 0x000fe400078e0ab4 */
[--C-:B------:R-:W-:Y:S01]  /*8c60*/  @!P0 IMAD.IADD R178, R178, 0x1, -R4.reuse ;  /* 0x00000001b2b28824 */ /* 0x100fe200078e0a04 */
[----:B------:R-:W-:Y:S01]  /*8c70*/  ISETP.GE.AND P0, PT, R187, RZ, PT ;  /* 0x000000ffbb00720c */ /* 0x000fe20003f06270 */
[----:B------:R-:W-:Y:S01]  /*8c80*/  IMAD R180, R4, R180, R183 ;  /* 0x000000b404b47224 */ /* 0x000fe200078e02b7 */
[----:B------:R-:W-:Y:S01]  /*8c90*/  IABS R183, R188 ;  /* 0x000000bc00b77213 */ /* 0x000fe20000000000 */
[--C-:B------:R-:W-:Y:S02]  /*8ca0*/  @!P6 IMAD.IADD R177, R177, 0x1, -R4.reuse ;  /* 0x00000001b1b1e824 */ /* 0x100fe400078e0a04 */
[--C-:B------:R-:W-:Y:S01]  /*8cb0*/  @!P1 IMAD.IADD R176, R176, 0x1, -R4.reuse ;  /* 0x00000001b0b09824 */ /* 0x100fe200078e0a04 */
[----:B------:R-:W-:Y:S01]  /*8cc0*/  ISETP.GE.AND P1, PT, R184, RZ, PT ;  /* 0x000000ffb800720c */ /* 0x000fe20003f26270 */
[----:B------:R-:W-:Y:S01]  /*8cd0*/  @!P4 IMAD.IADD R179, R179, 0x1, -R4 ;  /* 0x00000001b3b3c824 */ /* 0x000fe200078e0a04 */
[C---:B------:R-:W-:Y:S01]  /*8ce0*/  ISETP.GT.U32.AND P4, PT, R4.reuse, R178, PT ;  /* 0x000000b20400720c */ /* 0x040fe20003f84070 */
[----:B------:R-:W-:Y:S01]  /*8cf0*/  IMAD.HI.U32 R181, R3, R183, RZ ;  /* 0x000000b703b57227 */ /* 0x000fe200078e00ff */
[----:B------:R-:W-:-:S02]  /*8d00*/  ISETP.GT.U32.AND P6, PT, R4, R176, PT ;  /* 0x000000b00400720c */ /* 0x000fc40003fc4070 */
[----:B------:R-:W-:Y:S01]  /*8d10*/  IABS R184, R189 ;  /* 0x000000bd00b87213 */ /* 0x000fe20000000000 */
[----:B------:R-:W-:Y:S01]  /*8d20*/  @!P3 IMAD.MOV R173, RZ, RZ, -R173 ;  /* 0x000000ffffadb224 */ /* 0x000fe200078e0aad */
[----:B------:R-:W-:Y:S01]  /*8d30*/  ISETP.GT.U32.AND P3, PT, R4, R177, PT ;  /* 0x000000b10400720c */ /* 0x000fe20003f64070 */
[----:B------:R-:W-:Y:S02]  /*8d40*/  IMAD.MOV R181, RZ, RZ, -R181 ;  /* 0x000000ffffb57224 */ /* 0x000fe400078e0ab5 */
[----:B------:R-:W-:-:S04]  /*8d50*/  IMAD.HI.U32 R182, R3, R184, RZ ;  /* 0x000000b803b67227 */ /* 0x000fc800078e00ff */
[----:B------:R-:W-:Y:S02]  /*8d60*/  IMAD R181, R4, R181, R183 ;  /* 0x000000b504b57224 */ /* 0x000fe400078e02b7 */
[----:B------:R-:W-:Y:S01]  /*8d70*/  @!P2 IMAD.MOV R174, RZ, RZ, -R174 ;  /* 0x000000ffffaea224 */ /* 0x000fe200078e0aae */
[----:B------:R-:W-:Y:S01]  /*8d80*/  ISETP.GE.AND P2, PT, R185, RZ, PT ;  /* 0x000000ffb900720c */ /* 0x000fe20003f46270 */
[----:B------:R-:W-:Y:S01]  /*8d90*/  @!P4 IMAD.IADD R178, R178, 0x1, -R4 ;  /* 0x00000001b2b2c824 */ /* 0x000fe200078e0a04 */
[----:B------:R-:W-:Y:S01]  /*8da0*/  IABS R185, R190 ;  /* 0x000000be00b97213 */ /* 0x000fe20000000000 */
[----:B------:R-:W-:Y:S01]  /*8db0*/  IMAD.MOV R183, RZ, RZ, -R182 ;  /* 0x000000ffffb77224 */ /* 0x000fe200078e0ab6 */
[C---:B------:R-:W-:Y:S01]  /*8dc0*/  ISETP.GT.U32.AND P4, PT, R4.reuse, R181, PT ;  /* 0x000000b50400720c */ /* 0x040fe20003f84070 */
[--C-:B------:R-:W-:Y:S01]  /*8dd0*/  @!P3 IMAD.IADD R177, R177, 0x1, -R4.reuse ;  /* 0x00000001b1b1b824 */ /* 0x100fe200078e0a04 */
[----:B------:R-:W-:Y:S01]  /*8de0*/  ISETP.GT.U32.AND P3, PT, R4, R180, PT ;  /* 0x000000b40400720c */ /* 0x000fe20003f64070 */
[----:B------:R-:W-:Y:S01]  /*8df0*/  @!P6 IMAD.IADD R176, R176, 0x1, -R4 ;  /* 0x00000001b0b0e824 */ /* 0x000fe200078e0a04 */
[----:B------:R-:W-:Y:S01]  /*8e00*/  ISETP.GE.AND P6, PT, R186, RZ, PT ;  /* 0x000000ffba00720c */ /* 0x000fe20003fc6270 */
[----:B------:R-:W-:Y:S01]  /*8e10*/  IMAD R182, R4, R183, R184 ;  /* 0x000000b704b67224 */ /* 0x000fe200078e02b8 */
[----:B------:R-:W-:Y:S01]  /*8e20*/  IABS R186, R191 ;  /* 0x000000bf00ba7213 */ /* 0x000fe20000000000 */
[----:B------:R-:W-:-:S04]  /*8e30*/  IMAD.HI.U32 R183, R3, R185, RZ ;  /* 0x000000b903b77227 */ /* 0x000fc800078e00ff */
[----:B------:R-:W-:Y:S01]  /*8e40*/  @!P5 IMAD.MOV R176, RZ, RZ, -R176 ;  /* 0x000000ffffb0d224 */ /* 0x000fe200078e0ab0 */
[----:B------:R-:W-:Y:S01]  /*8e50*/  ISETP.GT.U32.AND P5, PT, R4, R179, PT ;  /* 0x000000b30400720c */ /* 0x000fe20003fa4070 */
[----:B------:R-:W-:Y:S02]  /*8e60*/  IMAD.MOV R183, RZ, RZ, -R183 ;  /* 0x000000ffffb77224 */ /* 0x000fe400078e0ab7 */
[----:B------:R-:W-:-:S04]  /*8e70*/  IMAD.HI.U32 R184, R3, R186, RZ ;  /* 0x000000ba03b87227 */ /* 0x000fc800078e00ff */
[----:B------:R-:W-:Y:S01]  /*8e80*/  @!P4 IMAD.IADD R181, R181, 0x1, -R4 ;  /* 0x00000001b5b5c824 */ /* 0x000fe200078e0a04 */
[----:B------:R-:W-:Y:S01]  /*8e90*/  ISETP.GE.AND P4, PT, R189, RZ, PT ;  /* 0x000000ffbd00720c */ /* 0x000fe20003f86270 */
[----:B------:R-:W-:Y:S01]  /*8ea0*/  IMAD R183, R4, R183, R185 ;  /* 0x000000b704b77224 */ /* 0x000fe200078e02b9 */
[----:B------:R-:W-:Y:S01]  /*8eb0*/  IABS R185, R192 ;  /* 0x000000c000b97213 */ /* 0x000fe20000000000 */
[----:B------:R-:W-:Y:S02]  /*8ec0*/  IMAD.MOV R187, RZ, RZ, -R184 ;  /* 0x000000ffffbb7224 */ /* 0x000fe400078e0ab8 */
[----:B------:R-:W-:Y:S02]  /*8ed0*/  @!P3 IMAD.IADD R180, R180, 0x1, -R4 ;  /* 0x00000001b4b4b824 */ /* 0x000fe400078e0a04 */
[----:B------:R-:W-:Y:S01]  /*8ee0*/  @!P1 IMAD.MOV R177, RZ, RZ, -R177 ;  /* 0x000000ffffb19224 */ /* 0x000fe200078e0ab1 */
[C---:B------:R-:W-:Y:S01]  /*8ef0*/  ISETP.GT.U32.AND P1, PT, R4.reuse, R181, PT ;  /* 0x000000b50400720c */ /* 0x040fe20003f24070 */
[C---:B------:R-:W-:Y:S01]  /*8f00*/  IMAD R184, R4.reuse, R187, R186 ;  /* 0x000000bb04b87224 */ /* 0x040fe200078e02ba */
[----:B------:R-:W-:Y:S01]  /*8f10*/  ISETP.GT.U32.AND P3, PT, R4, R180, PT ;  /* 0x000000b40400720c */ /* 0x000fe20003f64070 */
[----:B------:R-:W-:-:S02]  /*8f20*/  IMAD.MOV.U32 R187, RZ, RZ, R185 ;  /* 0x000000ffffbb7224 */ /* 0x000fc400078e00b9 */
[----:B------:R-:W-:Y:S01]  /*8f30*/  @!P5 IMAD.IADD R179, R179, 0x1, -R4 ;  /* 0x00000001b3b3d824 */ /* 0x000fe200078e0a04 */
[----:B------:R-:W-:Y:S01]  /*8f40*/  ISETP.GE.AND P5, PT, R188, RZ, PT ;  /* 0x000000ffbc00720c */ /* 0x000fe20003fa6270 */
[----:B------:R-:W-:Y:S01]  /*8f50*/  IMAD.HI.U32 R185, R3, R187, RZ ;  /* 0x000000bb03b97227 */ /* 0x000fe200078e00ff */
[----:B------:R-:W-:-:S03]  /*8f60*/  IABS R188, R193 ;  /* 0x000000c100bc7213 */ /* 0x000fc60000000000 */
[----:B------:R-:W-:Y:S02]  /*8f70*/  IMAD.MOV R185, RZ, RZ, -R185 ;  /* 0x000000ffffb97224 */ /* 0x000fe400078e0ab9 */
[--C-:B------:R-:W-:Y:S01]  /*8f80*/  @!P1 IMAD.IADD R181, R181, 0x1, -R4.reuse ;  /* 0x00000001b5b59824 */ /* 0x100fe200078e0a04 */
[----:B------:R-:W-:Y:S01]  /*8f90*/  ISETP.GE.AND P1, PT, R191, RZ, PT ;  /* 0x000000ffbf00720c */ /* 0x000fe20003f26270 */
[----:B------:R-:W-:Y:S02]  /*8fa0*/  IMAD R185, R4, R185, R187 ;  /* 0x000000b904b97224 */ /* 0x000fe400078e02bb */
[----:B------:R-:W-:Y:S01]  /*8fb0*/  @!P3 IMAD.IADD R180, R180, 0x1, -R4 ;  /* 0x00000001b4b4b824 */ /* 0x000fe200078e0a04 */
[C---:B------:R-:W-:Y:S01]  /*8fc0*/  ISETP.GT.U32.AND P3, PT, R4.reuse, R182, PT ;  /* 0x000000b60400720c */ /* 0x040fe20003f64070 */
[----:B------:R-:W-:Y:S01]  /*8fd0*/  @!P5 IMAD.MOV R181, RZ, RZ, -R181 ;  /* 0x000000ffffb5d224 */ /* 0x000fe200078e0ab5 */
[----:B------:R-:W-:Y:S01]  /*8fe0*/  ISETP.GT.U32.AND P5, PT, R4, R185, PT ;  /* 0x000000b90400720c */ /* 0x000fe20003fa4070 */
[----:B------:R-:W-:-:S04]  /*8ff0*/  IMAD.HI.U32 R186, R3, R188, RZ ;  /* 0x000000bc03ba7227 */ /* 0x000fc800078e00ff */
[----:B------:R-:W-:Y:S02]  /*9000*/  IMAD.MOV R189, RZ, RZ, -R186 ;  /* 0x000000ffffbd7224 */ /* 0x000fe400078e0aba */
[----:B------:R-:W-:Y:S01]  /*9010*/  @!P6 IMAD.MOV R179, RZ, RZ, -R179 ;  /* 0x000000ffffb3e224 */ /* 0x000fe200078e0ab3 */
[C---:B------:R-:W-:Y:S01]  /*9020*/  ISETP.GT.U32.AND P6, PT, R4.reuse, R184, PT ;  /* 0x000000b80400720c */ /* 0x040fe20003fc4070 */
[----:B------:R-:W-:Y:S01]  /*9030*/  IMAD R186, R4, R189, R188 ;  /* 0x000000bd04ba7224 */ /* 0x000fe200078e02bc */
[----:B------:R-:W-:Y:S01]  /*9040*/  LOP3.LUT R188, R5, 0x17a, RZ, 0xfc, !PT ;  /* 0x0000017a05bc7812 */ /* 0x000fe200078efcff */
[--C-:B------:R-:W-:Y:S01]  /*9050*/  @!P3 IMAD.IADD R182, R182, 0x1, -R4.reuse ;  /* 0x00000001b6b6b824 */ /* 0x100fe200078e0a04 */
[C---:B------:R-:W-:Y:S01]  /*9060*/  ISETP.GT.U32.AND P3, PT, R4.reuse, R183, PT ;  /* 0x000000b70400720c */ /* 0x040fe20003f64070 */
[----:B------:R-:W-:Y:S01]  /*9070*/  @!P5 IMAD.IADD R185, R185, 0x1, -R4 ;  /* 0x00000001b9b9d824 */ /* 0x000fe200078e0a04 */
[----:B------:R-:W-:Y:S01]  /*9080*/  IABS R189, R188 ;  /* 0x000000bc00bd7213 */ /* 0x000fe20000000000 */
[----:B------:R-:W-:Y:S01]  /*9090*/  @!P2 IMAD.MOV R178, RZ, RZ, -R178 ;  /* 0x000000ffffb2a224 */ /* 0x000fe200078e0ab2 */
[C---:B------:R-:W-:Y:S01]  /*90a0*/  ISETP.GT.U32.AND P2, PT, R4.reuse, R182, PT ;  /* 0x000000b60400720c */ /* 0x040fe20003f44070 */
[----:B------:R-:W-:Y:S01]  /*90b0*/  @!P0 IMAD.MOV R180, RZ, RZ, -R180 ;  /* 0x000000ffffb48224 */ /* 0x000fe200078e0ab4 */
[----:B------:R-:W-:Y:S01]  /*90c0*/  ISETP.GT.U32.AND P5, PT, R4, R185, PT ;  /* 0x000000b90400720c */ /* 0x000fe20003fa4070 */
[----:B------:R-:W-:Y:S01]  /*90d0*/  IMAD.HI.U32 R187, R3, R189, RZ ;  /* 0x000000bd03bb7227 */ /* 0x000fe200078e00ff */
[----:B------:R-:W-:-:S02]  /*90e0*/  ISETP.GE.AND P0, PT, R190, RZ, PT ;  /* 0x000000ffbe00720c */ /* 0x000fc40003f06270 */
[----:B------:R-:W-:Y:S01]  /*90f0*/  IABS R190, R194 ;  /* 0x000000c200be7213 */ /* 0x000fe20000000000 */
[--C-:B------:R-:W-:Y:S02]  /*9100*/  @!P6 IMAD.IADD R184, R184, 0x1, -R4.reuse ;  /* 0x00000001b8b8e824 */ /* 0x100fe400078e0a04 */
[----:B------:R-:W-:Y:S02]  /*9110*/  IMAD.MOV R187, RZ, RZ, -R187 ;  /* 0x000000ffffbb7224 */ /* 0x000fe400078e0abb */
[--C-:B------:R-:W-:Y:S01]  /*9120*/  @!P3 IMAD.IADD R183, R183, 0x1, -R4.reuse ;  /* 0x00000001b7b7b824 */ /* 0x100fe200078e0a04 */
[C---:B------:R-:W-:Y:S01]  /*9130*/  ISETP.GT.U32.AND P6, PT, R4.reuse, R184, PT ;  /* 0x000000b80400720c */ /* 0x040fe20003fc4070 */
[C---:B------:R-:W-:Y:S02]  /*9140*/  IMAD R187, R4.reuse, R187, R189 ;  /* 0x000000bb04bb7224 */ /* 0x040fe400078e02bd */
[--C-:B------:R-:W-:Y:S01]  /*9150*/  @!P5 IMAD.IADD R185, R185, 0x1, -R4.reuse ;  /* 0x00000001b9b9d824 */ /* 0x100fe200078e0a04 */
[----:B------:R-:W-:Y:S01]  /*9160*/  ISETP.GT.U32.AND P3, PT, R4, R183, PT ;  /* 0x000000b70400720c */ /* 0x000fe20003f64070 */
[----:B------:R-:W-:Y:S01]  /*9170*/  @!P2 IMAD.IADD R182, R182, 0x1, -R4 ;  /* 0x00000001b6b6a824 */ /* 0x000fe200078e0a04 */
[----:B------:R-:W-:-:S02]  /*9180*/  ISETP.GT.U32.AND P5, PT, R4, R187, PT ;  /* 0x000000bb0400720c */ /* 0x000fc40003fa4070 */
[----:B------:R-:W-:Y:S01]  /*9190*/  ISETP.GE.AND P2, PT, R192, RZ, PT ;  /* 0x000000ffc000720c */ /* 0x000fe20003f46270 */
[----:B------:R-:W-:Y:S01]  /*91a0*/  @!P4 IMAD.MOV R182, RZ, RZ, -R182 ;  /* 0x000000ffffb6c224 */ /* 0x000fe200078e0ab6 */
[----:B------:R-:W-:Y:S02]  /*91b0*/  IABS R192, R196 ;  /* 0x000000c400c07213 */ /* 0x000fe40000000000 */
[----:B------:R-:W-:Y:S01]  /*91c0*/  ISETP.GT.U32.AND P4, PT, R4, R186, PT ;  /* 0x000000ba0400720c */ /* 0x000fe20003f84070 */
[----:B------:R-:W-:Y:S01]  /*91d0*/  @!P6 IMAD.IADD R184, R184, 0x1, -R4 ;  /* 0x00000001b8b8e824 */ /* 0x000fe200078e0a04 */
[----:B------:R-:W-:Y:S01]  /*91e0*/  ISETP.GE.AND P6, PT, R188, RZ, PT ;  /* 0x000000ffbc00720c */ /* 0x000fe20003fc6270 */
[----:B------:R-:W-:-:S03]  /*91f0*/  IMAD.HI.U32 R188, R3, R190, RZ ;  /* 0x000000be03bc7227 */ /* 0x000fc600078e00ff */
[----:B------:R-:W-:Y:S01]  /*9200*/  @!P1 IADD3 R184, -R184, RZ, RZ ;  /* 0x000000ffb8b89210 */ /* 0x000fe20007ffe1ff */
[--C-:B------:R-:W-:Y:S01]  /*9210*/  @!P3 IMAD.IADD R183, R183, 0x1, -R4.reuse ;  /* 0x00000001b7b7b824 */ /* 0x100fe200078e0a04 */
[----:B------:R-:W-:Y:S01]  /*9220*/  ISETP.GE.AND P3, PT, R193, RZ, PT ;  /* 0x000000ffc100720c */ /* 0x000fe20003f66270 */
[----:B------:R-:W-:Y:S01]  /*9230*/  @!P5 IMAD.IADD R187, R187, 0x1, -R4 ;  /* 0x00000001bbbbd824 */ /* 0x000fe200078e0a04 */
[----:B------:R-:W-:Y:S01]  /*9240*/  IABS R193, R197 ;  /* 0x000000c500c17213 */ /* 0x000fe20000000000 */
[----:B------:R-:W-:Y:S02]  /*9250*/  IMAD.MOV R191, RZ, RZ, -R188 ;  /* 0x000000ffffbf7224 */ /* 0x000fe400078e0abc */
[----:B------:R-:W-:Y:S01]  /*9260*/  @!P0 IMAD.MOV R183, RZ, RZ, -R183 ;  /* 0x000000ffffb78224 */ /* 0x000fe200078e0ab7 */
[----:B------:R-:W-:Y:S01]  /*9270*/  ISETP.GE.AND P0, PT, R194, RZ, PT ;  /* 0x000000ffc200720c */ /* 0x000fe20003f06270 */
[C---:B------:R-:W-:Y:S01]  /*9280*/  IMAD R188, R4.reuse, R191, R190 ;  /* 0x000000bf04bc7224 */ /* 0x040fe200078e02be */
[----:B------:R-:W-:Y:S01]  /*9290*/  IABS R194, R198 ;  /* 0x000000c600c27213 */ /* 0x000fe20000000000 */
[----:B------:R-:W-:Y:S01]  /*92a0*/  IMAD.HI.U32 R189, R3, R192, RZ ;  /* 0x000000c003bd7227 */ /* 0x000fe200078e00ff */
[----:B------:R-:W-:-:S03]  /*92b0*/  ISETP.GT.U32.AND P1, PT, R4, R187, PT ;  /* 0x000000bb0400720c */ /* 0x000fc60003f24070 */
[----:B------:R-:W-:-:S04]  /*92c0*/  IMAD.HI.U32 R190, R3, R193, RZ ;  /* 0x000000c103be7227 */ /* 0x000fc800078e00ff */
[----:B------:R-:W-:Y:S02]  /*92d0*/  IMAD.MOV R189, RZ, RZ, -R189 ;  /* 0x000000ffffbd7224 */ /* 0x000fe400078e0abd */
[----:B------:R-:W-:-:S04]  /*92e0*/  IMAD.HI.U32 R191, R3, R194, RZ ;  /* 0x000000c203bf7227 */ /* 0x000fc800078e00ff */
[----:B------:R-:W-:Y:S02]  /*92f0*/  IMAD.MOV R190, RZ, RZ, -R190 ;  /* 0x000000ffffbe7224 */ /* 0x000fe400078e0abe */
[C---:B------:R-:W-:Y:S01]  /*9300*/  IMAD R189, R4.reuse, R189, R192 ;  /* 0x000000bd04bd7224 */ /* 0x040fe200078e02c0 */
[----:B------:R-:W-:Y:S01]  /*9310*/  IABS R192, R201 ;  /* 0x000000c900c07213 */ /* 0x000fe20000000000 */
[----:B------:R-:W-:Y:S02]  /*9320*/  IMAD.MOV R191, RZ, RZ, -R191 ;  /* 0x000000ffffbf7224 */ /* 0x000fe400078e0abf */
[C---:B------:R-:W-:Y:S01]  /*9330*/  IMAD R190, R4.reuse, R190, R193 ;  /* 0x000000be04be7224 */ /* 0x040fe200078e02c1 */
[----:B------:R-:W-:Y:S01]  /*9340*/  ISETP.GT.U32.AND P5, PT, R4, R189, PT ;  /* 0x000000bd0400720c */ /* 0x000fe20003fa4070 */
[----:B------:R-:W-:Y:S02]  /*9350*/  @!P4 IMAD.IADD R186, R186, 0x1, -R4 ;  /* 0x00000001babac824 */ /* 0x000fe400078e0a04 */
[----:B------:R-:W-:-:S02]  /*9360*/  IMAD R191, R4, R191, R194 ;  /* 0x000000bf04bf7224 */ /* 0x000fc400078e02c2 */
[----:B------:R-:W-:Y:S01]  /*9370*/  @!P1 IMAD.IADD R187, R187, 0x1, -R4 ;  /* 0x00000001bbbb9824 */ /* 0x000fe200078e0a04 */
[C---:B------:R-:W-:Y:S01]  /*9380*/  ISETP.GT.U32.AND P1, PT, R4.reuse, R190, PT ;  /* 0x000000be0400720c */ /* 0x040fe20003f24070 */
[----:B------:R-:W-:Y:S01]  /*9390*/  IMAD.MOV.U32 R194, RZ, RZ, R192 ;  /* 0x000000ffffc27224 */ /* 0x000fe200078e00c0 */
[----:B------:R-:W-:Y:S01]  /*93a0*/  ISETP.GT.U32.AND P4, PT, R4, R186, PT ;  /* 0x000000ba0400720c */ /* 0x000fe20003f84070 */
[----:B------:R-:W-:-:S04]  /*93b0*/  IMAD.HI.U32 R192, R3, R195, RZ ;  /* 0x000000c303c07227 */ /* 0x000fc800078e00ff */
[----:B------:R-:W-:Y:S02]  /*93c0*/  IMAD.MOV R192, RZ, RZ, -R192 ;  /* 0x000000ffffc07224 */ /* 0x000fe400078e0ac0 */
[----:B------:R-:W-:Y:S01]  /*93d0*/  @!P6 IMAD.MOV R187, RZ, RZ, -R187 ;  /* 0x000000ffffbbe224 */ /* 0x000fe200078e0abb */
[C---:B------:R-:W-:Y:S01]  /*93e0*/  ISETP.GT.U32.AND P6, PT, R4.reuse, R191, PT ;  /* 0x000000bf0400720c */ /* 0x040fe20003fc4070 */
[----:B------:R-:W-:Y:S01]  /*93f0*/  IMAD R192, R4, R192, R195 ;  /* 0x000000c004c07224 */ /* 0x000fe200078e02c3 */
[----:B------:R-:W-:Y:S01]  /*9400*/  IABS R195, R202 ;  /* 0x000000ca00c37213 */ /* 0x000fe20000000000 */
[--C-:B------:R-:W-:Y:S02]  /*9410*/  @!P1 IMAD.IADD R190, R190, 0x1, -R4.reuse ;  /* 0x00000001bebe9824 */ /* 0x100fe400078e0a04 */
[----:B------:R-:W-:Y:S01]  /*9420*/  @!P4 IMAD.IADD R186, R186, 0x1, -R4 ;  /* 0x00000001babac824 */ /* 0x000fe200078e0a04 */
[C---:B------:R-:W-:Y:S01]  /*9430*/  ISETP.GT.U32.AND P1, PT, R4.reuse, R192, PT ;  /* 0x000000c00400720c */ /* 0x040fe20003f24070 */
[----:B------:R-:W-:Y:S01]  /*9440*/  IMAD.HI.U32 R193, R3, R194, RZ ;  /* 0x000000c203c17227 */ /* 0x000fe200078e00ff */
[----:B------:R-:W-:-:S03]  /*9450*/  ISETP.GT.U32.AND P4, PT, R4, R188, PT ;  /* 0x000000bc0400720c */ /* 0x000fc60003f84070 */
[----:B------:R-:W-:Y:S02]  /*9460*/  IMAD.MOV R193, RZ, RZ, -R193 ;  /* 0x000000ffffc17224 */ /* 0x000fe400078e0ac1 */
[--C-:B------:R-:W-:Y:S01]  /*9470*/  @!P6 IMAD.IADD R191, R191, 0x1, -R4.reuse ;  /* 0x00000001bfbfe824 */ /* 0x100fe200078e0a04 */
[C---:B------:R-:W-:Y:S01]  /*9480*/  ISETP.GT.U32.AND P6, PT, R4.reuse, R190, PT ;  /* 0x000000be0400720c */ /* 0x040fe20003fc4070 */
[----:B------:R-:W-:Y:S02]  /*9490*/  @!P5 IMAD.IADD R189, R189, 0x1, -R4 ;  /* 0x00000001bdbdd824 */ /* 0x000fe400078e0a04 */
[----:B------:R-:W-:Y:S02]  /*94a0*/  IMAD R193, R4, R193, R194 ;  /* 0x000000c104c17224 */ /* 0x000fe400078e02c2 */
[--C-:B------:R-:W-:Y:S01]  /*94b0*/  @!P1 IMAD.IADD R192, R192, 0x1, -R4.reuse ;  /* 0x00000001c0c09824 */ /* 0x100fe200078e0a04 */
        /* <DEDUP_REMOVED lines=9> */
[C---:B------:R-:W-:Y:S01]  /*9550*/  ISETP.GT.U32.AND P6, PT, R4.reuse, R193, PT ;  /* 0x000000c10400720c */ /* 0x040fe20003fc4070 */
[----:B------:R-:W-:Y:S02]  /*9560*/  IMAD R194, R4, R194, R195 ;  /* 0x000000c204c27224 */ /* 0x000fe400078e02c3 */
[--C-:B------:R-:W-:Y:S01]  /*9570*/  @!P5 IMAD.IADD R189, R189, 0x1, -R4.reuse ;  /* 0x00000001bdbdd824 */ /* 0x100fe200078e0a04 */
[----:B------:R-:W-:Y:S01]  /*9580*/  ISETP.GE.AND P5, PT, R199, RZ, PT ;  /* 0x000000ffc700720c */ /* 0x000fe20003fa6270 */
[--C-:B------:R-:W-:Y:S01]  /*9590*/  @!P1 IMAD.IADD R192, R192, 0x1, -R4.reuse ;  /* 0x00000001c0c09824 */ /* 0x100fe200078e0a04 */
[----:B------:R-:W-:Y:S01]  /*95a0*/  ISETP.GT.U32.AND P1, PT, R4, R194, PT ;  /* 0x000000c20400720c */ /* 0x000fe20003f24070 */
[----:B------:R-:W-:Y:S01]  /*95b0*/  @!P2 IMAD.IADD R188, R188, 0x1, -R4 ;  /* 0x00000001bcbca824 */ /* 0x000fe200078e0a04 */
[----:B------:R-:W-:Y:S01]  /*95c0*/  ISETP.GE.AND P2, PT, R198, RZ, PT ;  /* 0x000000ffc600720c */ /* 0x000fe20003f46270 */
[----:B------:R-:W-:Y:S01]  /*95d0*/  @!P3 IMAD.MOV R186, RZ, RZ, -R186 ;  /* 0x000000ffffbab224 */ /* 0x000fe200078e0aba */
[----:B------:R-:W-:Y:S01]  /*95e0*/  IABS R198, R203 ;  /* 0x000000cb00c67213 */ /* 0x000fe20000000000 */
[----:B------:R-:W-:Y:S01]  /*95f0*/  @!P0 IMAD.MOV R188, RZ, RZ, -R188 ;  /* 0x000000ffffbc8224 */ /* 0x000fe200078e0abc */
[----:B------:R-:W-:Y:S01]  /*9600*/  ISETP.GT.U32.AND P0, PT, R4, R191, PT ;  /* 0x000000bf0400720c */ /* 0x000fe20003f04070 */
[----:B------:R-:W-:Y:S01]  /*9610*/  @!P6 IMAD.IADD R193, R193, 0x1, -R4 ;  /* 0x00000001c1c1e824 */ /* 0x000fe200078e0a04 */
[----:B------:R-:W-:Y:S01]  /*9620*/  IABS R199, R204 ;  /* 0x000000cc00c77213 */ /* 0x000fe20000000000 */
[----:B------:R-:W-:Y:S01]  /*9630*/  IMAD.HI.U32 R195, R3, R198, RZ ;  /* 0x000000c603c37227 */ /* 0x000fe200078e00ff */
[----:B------:R-:W-:-:S02]  /*9640*/  ISETP.GE.AND P3, PT, R197, RZ, PT ;  /* 0x000000ffc500720c */ /* 0x000fc40003f66270 */
[----:B------:R-:W-:Y:S01]  /*9650*/  ISETP.GE.AND P6, PT, R202, RZ, PT ;  /* 0x000000ffca00720c */ /* 0x000fe20003fc6270 */
[----:B------:R-:W-:Y:S01]  /*9660*/  IMAD.HI.U32 R196, R3, R199, RZ ;  /* 0x000000c703c47227 */ /* 0x000fe200078e00ff */
[----:B------:R-:W-:-:S03]  /*9670*/  IABS R202, R207 ;  /* 0x000000cf00ca7213 */ /* 0x000fc60000000000 */
[----:B------:R-:W-:-:S04]  /*9680*/  IMAD.HI.U32 R197, R3, R200, RZ ;  /* 0x000000c803c57227 */ /* 0x000fc800078e00ff */
[----:B------:R-:W-:Y:S02]  /*9690*/  IMAD.MOV R195, RZ, RZ, -R195 ;  /* 0x000000ffffc37224 */ /* 0x000fe400078e0ac3 */
[----:B------:R-:W-:Y:S01]  /*96a0*/  @!P1 IMAD.IADD R194, R194, 0x1, -R4 ;  /* 0x00000001c2c29824 */ /* 0x000fe200078e0a04 */
[C---:B------:R-:W-:Y:S01]  /*96b0*/  ISETP.GT.U32.AND P1, PT, R4.reuse, R193, PT ;  /* 0x000000c10400720c */ /* 0x040fe20003f24070 */
[----:B------:R-:W-:Y:S02]  /*96c0*/  IMAD.MOV R196, RZ, RZ, -R196 ;  /* 0x000000ffffc47224 */ /* 0x000fe400078e0ac4 */
[----:B------:R-:W-:Y:S02]  /*96d0*/  IMAD.MOV R197, RZ, RZ, -R197 ;  /* 0x000000ffffc57224 */ /* 0x000fe400078e0ac5 */
[C---:B------:R-:W-:Y:S02]  /*96e0*/  IMAD R195, R4.reuse, R195, R198 ;  /* 0x000000c304c37224 */ /* 0x040fe400078e02c6 */
[----:B------:R-:W-:Y:S01]  /*96f0*/  @!P0 IMAD.IADD R191, R191, 0x1, -R4 ;  /* 0x00000001bfbf8824 */ /* 0x000fe200078e0a04 */
[----:B------:R-:W-:Y:S01]  /*9700*/  ISETP.GE.AND P0, PT, R201, RZ, PT ;  /* 0x000000ffc900720c */ /* 0x000fe20003f06270 */
[----:B------:R-:W-:-:S02]  /*9710*/  IMAD R196, R4, R196, R199 ;  /* 0x000000c404c47224 */ /* 0x000fc400078e02c7 */
        /* <DEDUP_REMOVED lines=8> */
[----:B------:R-:W-:-:S04]  /*97a0*/  IMAD.HI.U32 R198, R3, R200, RZ ;  /* 0x000000c803c67227 */ /* 0x000fc800078e00ff */
[----:B------:R-:W-:Y:S01]  /*97b0*/  @!P1 IMAD.IADD R193, R193, 0x1, -R4 ;  /* 0x00000001c1c19824 */ /* 0x000fe200078e0a04 */
[----:B------:R-:W-:Y:S01]  /*97c0*/  ISETP.GT.U32.AND P1, PT, R4, R197, PT ;  /* 0x000000c50400720c */ /* 0x000fe20003f24070 */
[----:B------:R-:W-:Y:S02]  /*97d0*/  IMAD.MOV R201, RZ, RZ, -R198 ;  /* 0x000000ffffc97224 */ /* 0x000fe400078e0ac6 */
        /* <DEDUP_REMOVED lines=9> */
[C---:B------:R-:W-:Y:S01]  /*9870*/  ISETP.GT.U32.AND P6, PT, R4.reuse, R198, PT ;  /* 0x000000c60400720c */ /* 0x040fe20003fc4070 */
[----:B------:R-:W-:Y:S01]  /*9880*/  @!P1 IMAD.IADD R197, R197, 0x1, -R4 ;  /* 0x00000001c5c59824 */ /* 0x000fe200078e0a04 */
[----:B------:R-:W-:Y:S01]  /*9890*/  ISETP.GT.U32.AND P1, PT, R4, R196, PT ;  /* 0x000000c40400720c */ /* 0x000fe20003f24070 */
[----:B------:R-:W-:Y:S01]  /*98a0*/  @!P5 IMAD.MOV R192, RZ, RZ, -R192 ;  /* 0x000000ffffc0d224 */ /* 0x000fe200078e0ac0 */
[----:B------:R-:W-:Y:S01]  /*98b0*/  ISETP.GE.AND P5, PT, R203, RZ, PT ;  /* 0x000000ffcb00720c */ /* 0x000fe20003fa6270 */
[----:B------:R-:W-:Y:S01]  /*98c0*/  IMAD.HI.U32 R199, R3, R202, RZ ;  /* 0x000000ca03c77227 */ /* 0x000fe200078e00ff */
[----:B------:R-:W-:-:S03]  /*98d0*/  LOP3.LUT R203, R5, 0x194, RZ, 0xfc, !PT ;  /* 0x0000019405cb7812 */ /* 0x000fc600078efcff */
[----:B------:R-:W-:Y:S02]  /*98e0*/  IMAD.MOV R199, RZ, RZ, -R199 ;  /* 0x000000ffffc77224 */ /* 0x000fe400078e0ac7 */
[----:B------:R-:W-:Y:S01]  /*98f0*/  @!P2 IMAD.IADD R195, R195, 0x1, -R4 ;  /* 0x00000001c3c3a824 */ /* 0x000fe200078e0a04 */
[----:B------:R-:W-:Y:S01]  /*9900*/  ISETP.GE.AND P2, PT, R206, RZ, PT ;  /* 0x000000ffce00720c */ /* 0x000fe20003f46270 */
[----:B------:R-:W-:Y:S01]  /*9910*/  IMAD R199, R4, R199, R202 ;  /* 0x000000c704c77224 */ /* 0x000fe200078e02ca */
        /* <DEDUP_REMOVED lines=8> */
[----:B------:R-:W-:-:S03]  /*99a0*/  LOP3.LUT R206, R5, 0x198, RZ, 0xfc, !PT ;  /* 0x0000019805ce7812 */ /* 0x000fc600078efcff */
[----:B------:R-:W-:Y:S01]  /*99b0*/  IMAD.MOV R201, RZ, RZ, -R201 ;  /* 0x000000ffffc97224 */ /* 0x000fe200078e0ac9 */
[----:B------:R-:W-:Y:S01]  /*99c0*/  IABS R205, R206 ;  /* 0x000000ce00cd7213 */ /* 0x000fe20000000000 */
[----:B------:R-:W-:-:S04]  /*99d0*/  IMAD.HI.U32 R200, R3, R202, RZ ;  /* 0x000000ca03c87227 */ /* 0x000fc800078e00ff */
[C---:B------:R-:W-:Y:S02]  /*99e0*/  IMAD R201, R4.reuse, R201, R204 ;  /* 0x000000c904c97224 */ /* 0x040fe400078e02cc */
[----:B------:R-:W-:Y:S01]  /*99f0*/  @!P0 IMAD.MOV R193, RZ, RZ, -R193 ;  /* 0x000000ffffc18224 */ /* 0x000fe200078e0ac1 */
[----:B------:R-:W-:Y:S01]  /*9a00*/  ISETP.GT.U32.AND P0, PT, R4, R197, PT ;  /* 0x000000c50400720c */ /* 0x000fe20003f04070 */
[----:B------:R-:W-:Y:S02]  /*9a10*/  @!P1 IMAD.IADD R199, R199, 0x1, -R4 ;  /* 0x00000001c7c79824 */ /* 0x000fe400078e0a04 */
[----:B------:R-:W-:Y:S02]  /*9a20*/  IMAD.MOV R203, RZ, RZ, -R200 ;  /* 0x000000ffffcb7224 */ /* 0x000fe400078e0ac8 */
[----:B------:R-:W-:Y:S01]  /*9a30*/  @!P5 IMAD.IADD R198, R198, 0x1, -R4 ;  /* 0x00000001c6c6d824 */ /* 0x000fe200078e0a04 */
[C---:B------:R-:W-:Y:S01]  /*9a40*/  ISETP.GT.U32.AND P5, PT, R4.reuse, R201, PT ;  /* 0x000000c90400720c */ /* 0x040fe20003fa4070 */
[C---:B------:R-:W-:Y:S01]  /*9a50*/  IMAD R200, R4.reuse, R203, R202 ;  /* 0x000000cb04c87224 */ /* 0x040fe200078e02ca */
[C---:B------:R-:W-:Y:S01]  /*9a60*/  ISETP.GT.U32.AND P1, PT, R4.reuse, R199, PT ;  /* 0x000000c70400720c */ /* 0x040fe20003f24070 */
[----:B------:R-:W-:Y:S01]  /*9a70*/  @!P4 IMAD.MOV R196, RZ, RZ, -R196 ;  /* 0x000000ffffc4c224 */ /* 0x000fe200078e0ac4 */
[----:B------:R-:W-:Y:S01]  /*9a80*/  LOP3.LUT R203, R5, 0x19a, RZ, 0xfc, !PT ;  /* 0x0000019a05cb7812 */ /* 0x000fe200078efcff */
[----:B------:R-:W-:Y:S01]  /*9a90*/  IMAD.HI.U32 R202, R3, R205, RZ ;  /* 0x000000cd03ca7227 */ /* 0x000fe200078e00ff */
[----:B------:R-:W-:-:S03]  /*9aa0*/  ISETP.GT.U32.AND P4, PT, R4, R200, PT ;  /* 0x000000c80400720c */ /* 0x000fc60003f84070 */
[----:B------:R-:W-:Y:S01]  /*9ab0*/  @!P0 IMAD.IADD R197, R197, 0x1, -R4 ;  /* 0x00000001c5c58824 */ /* 0x000fe200078e0a04 */
[----:B------:R-:W-:Y:S01]  /*9ac0*/  ISETP.GE.AND P0, PT, R207, RZ, PT ;  /* 0x000000ffcf00720c */ /* 0x000fe20003f06270 */
[----:B------:R-:W-:Y:S01]  /*9ad0*/  IMAD.MOV R202, RZ, RZ, -R202 ;  /* 0x000000ffffca7224 */ /* 0x000fe200078e0aca */
[----:B------:R-:W-:Y:S01]  /*9ae0*/  IABS R207, R209 ;  /* 0x000000d100cf7213 */ /* 0x000fe20000000000 */
[--C-:B------:R-:W-:Y:S02]  /*9af0*/  @!P5 IMAD.IADD R201, R201, 0x1, -R4.reuse ;  /* 0x00000001c9c9d824 */ /* 0x100fe400078e0a04 */
[--C-:B------:R-:W-:Y:S01]  /*9b00*/  @!P1 IMAD.IADD R199, R199, 0x1, -R4.reuse ;  /* 0x00000001c7c79824 */ /* 0x100fe200078e0a04 */
[----:B------:R-:W-:Y:S01]  /*9b10*/  ISETP.GE.AND P1, PT, R206, RZ, PT ;  /* 0x000000ffce00720c */ /* 0x000fe20003f26270 */
[----:B------:R-:W-:Y:S01]  /*9b20*/  @!P3 IMAD.MOV R197, RZ, RZ, -R197 ;  /* 0x000000ffffc5b224 */ /* 0x000fe200078e0ac5 */
[----:B------:R-:W-:Y:S01]  /*9b30*/  IABS R206, R203 ;  /* 0x000000cb00ce7213 */ /* 0x000fe20000000000 */
[----:B------:R-:W-:Y:S01]  /*9b40*/  @!P4 IMAD.IADD R200, R200, 0x1, -R4 ;  /* 0x00000001c8c8c824 */ /* 0x000fe200078e0a04 */
[C---:B------:R-:W-:Y:S01]  /*9b50*/  ISETP.GT.U32.AND P5, PT, R4.reuse, R201, PT ;  /* 0x000000c90400720c */ /* 0x040fe20003fa4070 */
[----:B------:R-:W-:Y:S01]  /*9b60*/  IMAD R202, R4, R202, R205 ;  /* 0x000000ca04ca7224 */ /* 0x000fe200078e02cd */
[----:B------:R-:W-:Y:S01]  /*9b70*/  ISETP.GE.AND P3, PT, R208, RZ, PT ;  /* 0x000000ffd000720c */ /* 0x000fe20003f66270 */
[----:B------:R-:W-:Y:S01]  /*9b80*/  @!P0 IMAD.MOV R199, RZ, RZ, -R199 ;  /* 0x000000ffffc78224 */ /* 0x000fe200078e0ac7 */
[----:B------:R-:W-:Y:S01]  /*9b90*/  ISETP.GE.AND P4, PT, R203, RZ, PT ;  /* 0x000000ffcb00720c */ /* 0x000fe20003f86270 */
[----:B------:R-:W-:Y:S01]  /*9ba0*/  IMAD.HI.U32 R203, R3, R206, RZ ;  /* 0x000000ce03cb7227 */ /* 0x000fe200078e00ff */
[----:B------:R-:W-:-:S02]  /*9bb0*/  ISETP.GT.U32.AND P0, PT, R4, R202, PT ;  /* 0x000000ca0400720c */ /* 0x000fc40003f04070 */
[----:B------:R-:W-:Y:S01]  /*9bc0*/  IABS R208, R210 ;  /* 0x000000d200d07213 */ /* 0x000fe20000000000 */
[----:B------:R-:W-:Y:S02]  /*9bd0*/  IMAD.MOV R203, RZ, RZ, -R203 ;  /* 0x000000ffffcb7224 */ /* 0x000fe400078e0acb */
[----:B------:R-:W-:Y:S01]  /*9be0*/  @!P2 IMAD.MOV R198, RZ, RZ, -R198 ;  /* 0x000000ffffc6a224 */ /* 0x000fe200078e0ac6 */
[----:B------:R-:W-:Y:S01]  /*9bf0*/  ISETP.GT.U32.AND P2, PT, R4, R200, PT ;  /* 0x000000c80400720c */ /* 0x000fe20003f44070 */
[----:B------:R-:W-:Y:S01]  /*9c00*/  @!P5 IMAD.IADD R201, R201, 0x1, -R4 ;  /* 0x00000001c9c9d824 */ /* 0x000fe200078e0a04 */
[----:B------:R-:W-:Y:S01]  /*9c10*/  ISETP.GE.AND P5, PT, R210, RZ, PT ;  /* 0x000000ffd200720c */ /* 0x000fe20003fa6270 */
[----:B------:R-:W-:Y:S01]  /*9c20*/  IMAD R203, R4, R203, R206 ;  /* 0x000000cb04cb7224 */ /* 0x000fe200078e02ce */
[----:B------:R-:W-:Y:S01]  /*9c30*/  LOP3.LUT R206, R5, 0x1a0, RZ, 0xfc, !PT ;  /* 0x000001a005ce7812 */ /* 0x000fe200078efcff */
[----:B------:R-:W-:Y:S01]  /*9c40*/  @!P3 IMAD.MOV R201, RZ, RZ, -R201 ;  /* 0x000000ffffc9b224 */ /* 0x000fe200078e0ac9 */
[----:B------:R-:W-:Y:S01]  /*9c50*/  IABS R210, R217 ;  /* 0x000000d900d27213 */ /* 0x000fe20000000000 */
[----:B------:R-:W-:Y:S01]  /*9c60*/  @!P0 IMAD.IADD R202, R202, 0x1, -R4 ;  /* 0x00000001caca8824 */ /* 0x000fe200078e0a04 */
[----:B------:R-:W-:Y:S01]  /*9c70*/  ISETP.GT.U32.AND P3, PT, R4, R203, PT ;  /* 0x000000cb0400720c */ /* 0x000fe20003f64070 */
[----:B------:R-:W-:-:S03]  /*9c80*/  IMAD.HI.U32 R204, R3, R207, RZ ;  /* 0x000000cf03cc7227 */ /* 0x000fc600078e00ff */
[----:B------:R-:W-:Y:S01]  /*9c90*/  ISETP.GT.U32.AND P0, PT, R4, R202, PT ;  /* 0x000000ca0400720c */ /* 0x000fe20003f04070 */
[----:B------:R-:W-:Y:S01]  /*9ca0*/  @!P2 IMAD.IADD R200, R200, 0x1, -R4 ;  /* 0x00000001c8c8a824 */ /* 0x000fe200078e0a04 */
[----:B------:R-:W-:Y:S01]  /*9cb0*/  ISETP.GE.AND P2, PT, R209, RZ, PT ;  /* 0x000000ffd100720c */ /* 0x000fe20003f46270 */
[----:B------:R-:W-:Y:S01]  /*9cc0*/  IMAD.MOV R204, RZ, RZ, -R204 ;  /* 0x000000ffffcc7224 */ /* 0x000fe200078e0acc */
[----:B------:R-:W-:Y:S01]  /*9cd0*/  IABS R209, R206 ;  /* 0x000000ce00d17213 */ /* 0x000fe20000000000 */
[----:B------:R-:W-:-:S04]  /*9ce0*/  IMAD.HI.U32 R205, R3, R208, RZ ;  /* 0x000000d003cd7227 */ /* 0x000fc800078e00ff */
[----:B------:R-:W-:Y:S02]  /*9cf0*/  @!P3 IMAD.IADD R203, R203, 0x1, -R4 ;  /* 0x00000001cbcbb824 */ /* 0x000fe400078e0a04 */
[----:B------:R-:W-:Y:S01]  /*9d00*/  @!P6 IMAD.MOV R200, RZ, RZ, -R200 ;  /* 0x000000ffffc8e224 */ /* 0x000fe200078e0ac8 */
[----:B------:R-:W-:Y:S01]  /*9d10*/  ISETP.GE.AND P6, PT, R206, RZ, PT ;  /* 0x000000ffce00720c */ /* 0x000fe20003fc6270 */
[C---:B------:R-:W-:Y:S01]  /*9d20*/  IMAD R204, R4.reuse, R204, R207 ;  /* 0x000000cc04cc7224 */ /* 0x040fe200078e02cf */
[----:B------:R-:W-:Y:S01]  /*9d30*/  ISETP.GT.U32.AND P3, PT, R4, R203, PT ;  /* 0x000000cb0400720c */ /* 0x000fe20003f64070 */
[----:B------:R-:W-:Y:S02]  /*9d40*/  IMAD.MOV R205, RZ, RZ, -R205 ;  /* 0x000000ffffcd7224 */ /* 0x000fe400078e0acd */
[----:B------:R-:W-:-:S04]  /*9d50*/  IMAD.HI.U32 R206, R3, R209, RZ ;  /* 0x000000d103ce7227 */ /* 0x000fc800078e00ff */
[----:B------:R-:W-:Y:S01]  /*9d60*/  @!P0 IMAD.IADD R202, R202, 0x1, -R4 ;  /* 0x00000001caca8824 */ /* 0x000fe200078e0a04 */
[C---:B------:R-:W-:Y:S01]  /*9d70*/  ISETP.GT.U32.AND P0, PT, R4.reuse, R204, PT ;  /* 0x000000cc0400720c */ /* 0x040fe20003f04070 */
[C---:B------:R-:W-:Y:S02]  /*9d80*/  IMAD R205, R4.reuse, R205, R208 ;  /* 0x000000cd04cd7224 */ /* 0x040fe400078e02d0 */
[----:B------:R-:W-:Y:S02]  /*9d90*/  IMAD.MOV R206, RZ, RZ, -R206 ;  /* 0x000000ffffce7224 */ /* 0x000fe400078e0ace */
[----:B------:R-:W-:Y:S01]  /*9da0*/  @!P1 IMAD.MOV R202, RZ, RZ, -R202 ;  /* 0x000000ffffca9224 */ /* 0x000fe200078e0aca */
[C---:B------:R-:W-:Y:S01]  /*9db0*/  ISETP.GT.U32.AND P1, PT, R4.reuse, R205, PT ;  /* 0x000000cd0400720c */ /* 0x040fe20003f24070 */
[----:B------:R-:W-:Y:S02]  /*9dc0*/  IMAD R206, R4, R206, R209 ;  /* 0x000000ce04ce7224 */ /* 0x000fe400078e02d1 */
[----:B------:R-:W-:-:S02]  /*9dd0*/  @!P3 IMAD.IADD R203, R203, 0x1, -R4 ;  /* 0x00000001cbcbb824 */ /* 0x000fc400078e0a04 */
[----:B------:R-:W-:Y:S01]  /*9de0*/  IMAD.HI.U32 R208, R3, R211, RZ ;  /* 0x000000d303d07227 */ /* 0x000fe200078e00ff */
[----:B------:R-:W-:-:S03]  /*9df0*/  ISETP.GT.U32.AND P3, PT, R4, R206, PT ;  /* 0x000000ce0400720c */ /* 0x000fc60003f64070 */
[----:B------:R-:W-:Y:S02]  /*9e00*/  @!P0 IMAD.IADD R204, R204, 0x1, -R4 ;  /* 0x00000001cccc8824 */ /* 0x000fe400078e0a04 */
[----:B------:R-:W-:-:S03]  /*9e10*/  IMAD.HI.U32 R207, R3, R210, RZ ;  /* 0x000000d203cf7227 */ /* 0x000fc600078e00ff */
[----:B------:R-:W-:Y:S01]  /*9e20*/  ISETP.GT.U32.AND P0, PT, R4, R204, PT ;  /* 0x000000cc0400720c */ /* 0x000fe20003f04070 */
[----:B------:R-:W-:Y:S02]  /*9e30*/  @!P1 IMAD.IADD R205, R205, 0x1, -R4 ;  /* 0x00000001cdcd9824 */ /* 0x000fe400078e0a04 */
[----:B------:R-:W-:Y:S02]  /*9e40*/  IMAD.MOV R208, RZ, RZ, -R208 ;  /* 0x000000ffffd07224 */ /* 0x000fe400078e0ad0 */
[----:B------:R-:W-:Y:S01]  /*9e50*/  @!P3 IMAD.IADD R206, R206, 0x1, -R4 ;  /* 0x00000001ceceb824 */ /* 0x000fe200078e0a04 */
[C---:B------:R-:W-:Y:S01]  /*9e60*/  ISETP.GT.U32.AND P3, PT, R4.reuse, R205, PT ;  /* 0x000000cd0400720c */ /* 0x040fe20003f64070 */
[----:B------:R-:W-:Y:S02]  /*9e70*/  IMAD.MOV R207, RZ, RZ, -R207 ;  /* 0x000000ffffcf7224 */ /* 0x000fe400078e0acf */
[----:B------:R-:W-:Y:S02]  /*9e80*/  IMAD R208, R4, R208, R211 ;  /* 0x000000d004d07224 */ /* 0x000fe400078e02d3 */
[----:B------:R-:W-:-:S03]  /*9e90*/  IMAD.HI.U32 R209, R3, R212, RZ ;  /* 0x000000d403d17227 */ /* 0x000fc600078e00ff */
[C---:B------:R-:W-:Y:S01]  /*9ea0*/  ISETP.GT.U32.AND P1, PT, R4.reuse, R208, PT ;  /* 0x000000d00400720c */ /* 0x040fe20003f24070 */
[----:B------:R-:W-:Y:S02]  /*9eb0*/  IMAD R207, R4, R207, R210 ;  /* 0x000000cf04cf7224 */ /* 0x000fe400078e02d2 */
[----:B------:R-:W-:Y:S02]  /*9ec0*/  IMAD.MOV R209, RZ, RZ, -R209 ;  /* 0x000000ffffd17224 */ /* 0x000fe400078e0ad1 */
[----:B------:R-:W-:Y:S01]  /*9ed0*/  @!P0 IMAD.IADD R204, R204, 0x1, -R4 ;  /* 0x00000001cccc8824 */ /* 0x000fe200078e0a04 */
[C---:B------:R-:W-:Y:S01]  /*9ee0*/  ISETP.GT.U32.AND P0, PT, R4.reuse, R207, PT ;  /* 0x000000cf0400720c */ /* 0x040fe20003f04070 */
[C---:B------:R-:W-:Y:S01]  /*9ef0*/  IMAD R209, R4.reuse, R209, R212 ;  /* 0x000000d104d17224 */ /* 0x040fe200078e02d4 */
[----:B------:R-:W-:Y:S01]  /*9f00*/  IABS R212, R219 ;  /* 0x000000db00d47213 */ /* 0x000fe20000000000 */
[----:B------:R-:W-:Y:S02]  /*9f10*/  @!P3 IMAD.IADD R205, R205, 0x1, -R4 ;  /* 0x00000001cdcdb824 */ /* 0x000fe400078e0a04 */
[----:B------:R-:W-:Y:S01]  /*9f20*/  IMAD.HI.U32 R210, R3, R213, RZ ;  /* 0x000000d503d27227 */ /* 0x000fe200078e00ff */
[----:B------:R-:W-:-:S03]  /*9f30*/  ISETP.GT.U32.AND P3, PT, R4, R209, PT ;  /* 0x000000d10400720c */ /* 0x000fc60003f64070 */
[----:B------:R-:W-:Y:S02]  /*9f40*/  @!P1 IMAD.IADD R208, R208, 0x1, -R4 ;  /* 0x00000001d0d09824 */ /* 0x000fe400078e0a04 */
[----:B------:R-:W-:Y:S02]  /*9f50*/  IMAD.MOV R210, RZ, RZ, -R210 ;  /* 0x000000ffffd27224 */ /* 0x000fe400078e0ad2 */
[----:B------:R-:W-:Y:S01]  /*9f60*/  @!P0 IMAD.IADD R207, R207, 0x1, -R4 ;  /* 0x00000001cfcf8824 */ /* 0x000fe200078e0a04 */
[C---:B------:R-:W-:Y:S01]  /*9f70*/  ISETP.GT.U32.AND P0, PT, R4.reuse, R206, PT ;  /* 0x000000ce0400720c */ /* 0x040fe20003f04070 */
[C---:B------:R-:W-:Y:S01]  /*9f80*/  IMAD R210, R4.reuse, R210, R213 ;  /* 0x000000d204d27224 */ /* 0x040fe200078e02d5 */
[----:B------:R-:W-:Y:S01]  /*9f90*/  ISETP.GT.U32.AND P1, PT, R4, R208, PT ;  /* 0x000000d00400720c */ /* 0x000fe20003f24070 */
[----:B------:R-:W-:-:S04]  /*9fa0*/  IMAD.HI.U32 R213, R3, R220, RZ ;  /* 0x000000dc03d57227 */ /* 0x000fc800078e00ff */
[----:B------:R-:W-:Y:S01]  /*9fb0*/  @!P3 IMAD.IADD R209, R209, 0x1, -R4 ;  /* 0x00000001d1d1b824 */ /* 0x000fe200078e0a04 */
[----:B------:R-:W-:Y:S01]  /*9fc0*/  ISETP.GE.AND P3, PT, R215, RZ, PT ;  /* 0x000000ffd700720c */ /* 0x000fe20003f66270 */
[----:B------:R-:W-:Y:S01]  /*9fd0*/  @!P4 IMAD.MOV R203, RZ, RZ, -R203 ;  /* 0x000000ffffcbc224 */ /* 0x000fe200078e0acb */
[----:B------:R-:W-:Y:S01]  /*9fe0*/  ISETP.GT.U32.AND P4, PT, R4, R207, PT ;  /* 0x000000cf0400720c */ /* 0x000fe20003f84070 */
[----:B------:R-:W-:-:S04]  /*9ff0*/  IMAD.HI.U32 R211, R3, R212, RZ ;  /* 0x000000d403d37227 */ /* 0x000fc800078e00ff */
[----:B------:R-:W-:Y:S02]  /*a000*/  IMAD.MOV R213, RZ, RZ, -R213 ;  /* 0x000000ffffd57224 */ /* 0x000fe400078e0ad5 */
[--C-:B------:R-:W-:Y:S01]  /*a010*/  @!P0 IMAD.IADD R206, R206, 0x1, -R4.reuse ;  /* 0x00000001cece8824 */ /* 0x100fe200078e0a04 */
[----:B------:R-:W-:Y:S01]  /*a020*/  ISETP.GT.U32.AND P0, PT, R4, R210, PT ;  /* 0x000000d20400720c */ /* 0x000fe20003f04070 */
[----:B------:R-:W-:Y:S02]  /*a030*/  @!P1 IMAD.IADD R208, R208, 0x1, -R4 ;  /* 0x00000001d0d09824 */ /* 0x000fe400078e0a04 */
[----:B------:R-:W-:Y:S02]  /*a040*/  IMAD.MOV R211, RZ, RZ, -R211 ;  /* 0x000000ffffd37224 */ /* 0x000fe400078e0ad3 */
[----:B------:R-:W-:Y:S01]  /*a050*/  IMAD R213, R4, R213, R220 ;  /* 0x000000d504d57224 */ /* 0x000fe200078e02dc */
[----:B------:R-:W-:Y:S01]  /*a060*/  @!P3 IADD3 R208, -R208, RZ, RZ ;  /* 0x000000ffd0d0b210 */ /* 0x000fe20007ffe1ff */
[----:B------:R-:W-:-:S02]  /*a070*/  IMAD R211, R4, R211, R212 ;  /* 0x000000d304d37224 */ /* 0x000fc400078e02d4 */
[--C-:B------:R-:W-:Y:S01]  /*a080*/  @!P4 IMAD.IADD R207, R207, 0x1, -R4.reuse ;  /* 0x00000001cfcfc824 */ /* 0x100fe200078e0a04 */
[C---:B------:R-:W-:Y:S01]  /*a090*/  ISETP.GT.U32.AND P3, PT, R4.reuse, R213, PT ;  /* 0x000000d50400720c */ /* 0x040fe20003f64070 */
[----:B------:R-:W-:Y:S01]  /*a0a0*/  IMAD.HI.U32 R212, R3, R218, RZ ;  /* 0x000000da03d47227 */ /* 0x000fe200078e00ff */
[----:B------:R-:W-:Y:S02]  /*a0b0*/  ISETP.GE.AND P4, PT, R217, RZ, PT ;  /* 0x000000ffd900720c */ /* 0x000fe40003f86270 */
[----:B------:R-:W-:Y:S01]  /*a0c0*/  ISETP.GT.U32.AND P1, PT, R4, R211, PT ;  /* 0x000000d30400720c */ /* 0x000fe20003f24070 */
[----:B------:R-:W-:Y:S01]  /*a0d0*/  @!P0 IMAD.IADD R210, R210, 0x1, -R4 ;  /* 0x00000001d2d28824 */ /* 0x000fe200078e0a04 */
[----:B------:R-:W-:Y:S01]  /*a0e0*/  LOP3.LUT R217, R5, 0x1b0, RZ, 0xfc, !PT ;  /* 0x000001b005d97812 */ /* 0x000fe200078efcff */
[----:B------:R-:W-:Y:S01]  /*a0f0*/  IMAD.MOV R215, RZ, RZ, -R212 ;  /* 0x000000ffffd77224 */ /* 0x000fe200078e0ad4 */
[----:B------:R-:W-:Y:S01]  /*a100*/  ISETP.GE.AND P0, PT, R216, RZ, PT ;  /* 0x000000ffd800720c */ /* 0x000fe20003f06270 */
[----:B------:R-:W-:Y:S01]  /*a110*/  @!P5 IMAD.MOV R205, RZ, RZ, -R205 ;  /* 0x000000ffffcdd224 */ /* 0x000fe200078e0acd */
[----:B------:R-:W-:Y:S01]  /*a120*/  IABS R216, R217 ;  /* 0x000000d900d87213 */ /* 0x000fe20000000000 */
[----:B------:R-:W-:-:S02]  /*a130*/  IMAD R212, R4, R215, R218 ;  /* 0x000000d704d47224 */ /* 0x000fc400078e02da */
[----:B------:R-:W-:Y:S02]  /*a140*/  @!P3 IMAD.IADD R213, R213, 0x1, -R4 ;  /* 0x00000001d5d5b824 */ /* 0x000fe400078e0a04 */
[----:B------:R-:W-:Y:S01]  /*a150*/  IMAD.MOV.U32 R215, RZ, RZ, R216 ;  /* 0x000000ffffd77224 */ /* 0x000fe200078e00d8 */
[C---:B------:R-:W-:Y:S01]  /*a160*/  ISETP.GT.U32.AND P5, PT, R4.reuse, R212, PT ;  /* 0x000000d40400720c */ /* 0x040fe20003fa4070 */
[----:B------:R-:W-:Y:S01]  /*a170*/  @!P1 IMAD.IADD R211, R211, 0x1, -R4 ;  /* 0x00000001d3d39824 */ /* 0x000fe200078e0a04 */
[----:B------:R-:W-:Y:S01]  /*a180*/  ISETP.GT.U32.AND P1, PT, R4, R209, PT ;  /* 0x000000d10400720c */ /* 0x000fe20003f24070 */
[----:B------:R-:W-:Y:S01]  /*a190*/  @!P4 IMAD.MOV R207, RZ, RZ, -R207 ;  /* 0x000000ffffcfc224 */ /* 0x000fe200078e0acf */
[----:B------:R-:W-:Y:S01]  /*a1a0*/  ISETP.GE.AND P4, PT, R214, RZ, PT ;  /* 0x000000ffd600720c */ /* 0x000fe20003f86270 */
[----:B------:R-:W-:Y:S01]  /*a1b0*/  IMAD.HI.U32 R214, R3, R215, RZ ;  /* 0x000000d703d67227 */ /* 0x000fe200078e00ff */
[----:B------:R-:W-:Y:S02]  /*a1c0*/  ISETP.GT.U32.AND P3, PT, R4, R213, PT ;  /* 0x000000d50400720c */ /* 0x000fe40003f64070 */
[----:B------:R-:W-:Y:S01]  /*a1d0*/  LOP3.LUT R216, R5, 0x1b4, RZ, 0xfc, !PT ;  /* 0x000001b405d87812 */ /* 0x000fe200078efcff */
[----:B------:R-:W-:-:S02]  /*a1e0*/  IMAD.MOV R214, RZ, RZ, -R214 ;  /* 0x000000ffffd67224 */ /* 0x000fc400078e0ad6 */
[----:B------:R-:W-:Y:S01]  /*a1f0*/  @!P2 IMAD.MOV R204, RZ, RZ, -R204 ;  /* 0x000000ffffcca224 */ /* 0x000fe200078e0acc */
[C---:B------:R-:W-:Y:S01]  /*a200*/  ISETP.GT.U32.AND P2, PT, R4.reuse, R210, PT ;  /* 0x000000d20400720c */ /* 0x040fe20003f44070 */
[----:B------:R-:W-:Y:S01]  /*a210*/  @!P6 IMAD.MOV R206, RZ, RZ, -R206 ;  /* 0x000000ffffcee224 */ /* 0x000fe200078e0ace */
[C---:B------:R-:W-:Y:S01]  /*a220*/  ISETP.GT.U32.AND P6, PT, R4.reuse, R211, PT ;  /* 0x000000d30400720c */ /* 0x040fe20003fc4070 */
[----:B------:R-:W-:Y:S01]  /*a230*/  IMAD R214, R4, R214, R215 ;  /* 0x000000d604d67224 */ /* 0x000fe200078e02d7 */
[----:B------:R-:W-:Y:S01]  /*a240*/  LOP3.LUT R215, R5, 0x1b2, RZ, 0xfc, !PT ;  /* 0x000001b205d77812 */ /* 0x000fe200078efcff */
[--C-:B------:R-:W-:Y:S01]  /*a250*/  @!P1 IMAD.IADD R209, R209, 0x1, -R4.reuse ;  /* 0x00000001d1d19824 */ /* 0x100fe200078e0a04 */
[----:B------:R-:W-:Y:S01]  /*a260*/  ISETP.GE.AND P1, PT, R219, RZ, PT ;  /* 0x000000ffdb00720c */ /* 0x000fe20003f26270 */
[--C-:B------:R-:W-:Y:S01]  /*a270*/  @!P5 IMAD.IADD R212, R212, 0x1, -R4.reuse ;  /* 0x00000001d4d4d824 */ /* 0x100fe200078e0a04 */
[----:B------:R-:W-:Y:S01]  /*a280*/  ISETP.GE.AND P5, PT, R217, RZ, PT ;  /* 0x000000ffd900720c */ /* 0x000fe20003fa6270 */
[--C-:B------:R-:W-:Y:S01]  /*a290*/  @!P3 IMAD.IADD R213, R213, 0x1, -R4.reuse ;  /* 0x00000001d5d5b824 */ /* 0x100fe200078e0a04 */
[C---:B------:R-:W-:Y:S01]  /*a2a0*/  ISETP.GT.U32.AND P3, PT, R4.reuse, R214, PT ;  /* 0x000000d60400720c */ /* 0x040fe20003f64070 */
[----:B------:R-:W-:Y:S01]  /*a2b0*/  @!P0 IMAD.MOV R209, RZ, RZ, -R209 ;  /* 0x000000ffffd18224 */ /* 0x000fe200078e0ad1 */
[----:B------:R-:W-:Y:S01]  /*a2c0*/  ISETP.GT.U32.AND P0, PT, R4, R212, PT ;  /* 0x000000d40400720c */ /* 0x000fe20003f04070 */
[--C-:B------:R-:W-:Y:S01]  /*a2d0*/  @!P2 IMAD.IADD R210, R210, 0x1, -R4.reuse ;  /* 0x00000001d2d2a824 */ /* 0x100fe200078e0a04 */
[----:B------:R-:W-:Y:S01]  /*a2e0*/  LOP3.LUT R217, R5, 0x1b6, RZ, 0xfc, !PT ;  /* 0x000001b605d97812 */ /* 0x000fe200078efcff */
[----:B------:R-:W-:Y:S01]  /*a2f0*/  @!P6 IMAD.IADD R211, R211, 0x1, -R4 ;  /* 0x00000001d3d3e824 */ /* 0x000fe200078e0a04 */
[----:B------:R-:W-:Y:S01]  /*a300*/  IABS R218, R215 ;  /* 0x000000d700da7213 */ /* 0x000fe20000000000 */
[----:B------:R-:W-:Y:S01]  /*a310*/  @!P4 IMAD.MOV R210, RZ, RZ, -R210 ;  /* 0x000000ffffd2c224 */ /* 0x000fe200078e0ad2 */
[----:B------:R-:W-:Y:S01]  /*a320*/  IABS R219, R216 ;  /* 0x000000d800db7213 */ /* 0x000fe20000000000 */
[----:B------:R-:W-:Y:S01]  /*a330*/  @!P1 IMAD.MOV R211, RZ, RZ, -R211 ;  /* 0x000000ffffd39224 */ /* 0x000fe200078e0ad3 */
[----:B------:R-:W-:-:S02]  /*a340*/  ISETP.GE.AND P2, PT, R222, RZ, PT ;  /* 0x000000ffde00720c */ /* 0x000fc40003f46270 */
[----:B------:R-:W-:Y:S01]  /*a350*/  ISETP.GE.AND P6, PT, R221, RZ, PT ;  /* 0x000000ffdd00720c */ /* 0x000fe20003fc6270 */
[--C-:B------:R-:W-:Y:S01]  /*a360*/  @!P3 IMAD.IADD R214, R214, 0x1, -R4.reuse ;  /* 0x00000001d6d6b824 */ /* 0x100fe200078e0a04 */
[----:B------:R-:W-:Y:S01]  /*a370*/  ISETP.GE.AND P4, PT, R215, RZ, PT ;  /* 0x000000ffd700720c */ /* 0x000fe20003f86270 */
[C---:B------:R-:W-:Y:S01]  /*a380*/  IMAD.HI.U32 R215, R3.reuse, R218, RZ ;  /* 0x000000da03d77227 */ /* 0x040fe200078e00ff */
[----:B------:R-:W-:Y:S02]  /*a390*/  ISETP.GE.AND P1, PT, R216, RZ, PT ;  /* 0x000000ffd800720c */ /* 0x000fe40003f26270 */
[----:B------:R-:W-:Y:S01]  /*a3a0*/  IABS R220, R217 ;  /* 0x000000d900dc7213 */ /* 0x000fe20000000000 */
[----:B------:R-:W-:Y:S01]  /*a3b0*/  IMAD.HI.U32 R216, R3, R219, RZ ;  /* 0x000000db03d87227 */ /* 0x000fe200078e00ff */
[----:B------:R-:W-:Y:S02]  /*a3c0*/  ISETP.GT.U32.AND P3, PT, R4, R214, PT ;  /* 0x000000d60400720c */ /* 0x000fe40003f64070 */
[----:B------:R-:W-:Y:S01]  /*a3d0*/  LOP3.LUT R221, R5, 0x1b8, RZ, 0xfc, !PT ;  /* 0x000001b805dd7812 */ /* 0x000fe200078efcff */
[----:B------:R-:W-:Y:S01]  /*a3e0*/  @!P0 IMAD.IADD R212, R212, 0x1, -R4 ;  /* 0x00000001d4d48824 */ /* 0x000fe200078e0a04 */
[----:B------:R-:W-:Y:S01]  /*a3f0*/  ISETP.GE.AND P0, PT, R217, RZ, PT ;  /* 0x000000ffd900720c */ /* 0x000fe20003f06270 */
[----:B------:R-:W-:Y:S01]  /*a400*/  IMAD.MOV R215, RZ, RZ, -R215 ;  /* 0x000000ffffd77224 */ /* 0x000fe200078e0ad7 */
[----:B------:R-:W-:Y:S01]  /*a410*/  IABS R222, R221 ;  /* 0x000000dd00de7213 */ /* 0x000fe20000000000 */
[----:B------:R-:W-:-:S04]  /*a420*/  IMAD.HI.U32 R217, R3, R220, RZ ;  /* 0x000000dc03d97227 */ /* 0x000fc800078e00ff */
[----:B------:R-:W-:Y:S02]  /*a430*/  IMAD.MOV R216, RZ, RZ, -R216 ;  /* 0x000000ffffd87224 */ /* 0x000fe400078e0ad8 */
[C---:B------:R-:W-:Y:S02]  /*a440*/  IMAD R215, R4.reuse, R215, R218 ;  /* 0x000000d704d77224 */ /* 0x040fe400078e02da */
[----:B------:R-:W-:Y:S02]  /*a450*/  IMAD.MOV R217, RZ, RZ, -R217 ;  /* 0x000000ffffd97224 */ /* 0x000fe400078e0ad9 */
[C---:B------:R-:W-:Y:S02]  /*a460*/  IMAD R216, R4.reuse, R216, R219 ;  /* 0x000000d804d87224 */ /* 0x040fe400078e02db */
[C---:B------:R-:W-:Y:S02]  /*a470*/  IMAD R217, R4.reuse, R217, R220 ;  /* 0x000000d904d97224 */ /* 0x040fe400078e02dc */
[----:B------:R-:W-:Y:S01]  /*a480*/  @!P2 IMAD.MOV R212, RZ, RZ, -R212 ;  /* 0x000000ffffd4a224 */ /* 0x000fe200078e0ad4 */
[C---:B------:R-:W-:Y:S01]  /*a490*/  ISETP.GT.U32.AND P2, PT, R4.reuse, R215, PT ;  /* 0x000000d70400720c */ /* 0x040fe20003f44070 */
[----:B------:R-:W-:Y:S01]  /*a4a0*/  @!P6 IMAD.MOV R213, RZ, RZ, -R213 ;  /* 0x000000ffffd5e224 */ /* 0x000fe200078e0ad5 */
[----:B------:R-:W-:Y:S01]  /*a4b0*/  ISETP.GT.U32.AND P6, PT, R4, R216, PT ;  /* 0x000000d80400720c */ /* 0x000fe20003fc4070 */
[----:B------:R-:W-:Y:S01]  /*a4c0*/  @!P3 IMAD.IADD R214, R214, 0x1, -R4 ;  /* 0x00000001d6d6b824 */ /* 0x000fe200078e0a04 */
[----:B------:R-:W-:Y:S01]  /*a4d0*/  ISETP.GT.U32.AND P3, PT, R4, R217, PT ;  /* 0x000000d90400720c */ /* 0x000fe20003f64070 */
[----:B------:R-:W-:-:S04]  /*a4e0*/  IMAD.HI.U32 R218, R3, R222, RZ ;  /* 0x000000de03da7227 */ /* 0x000fc800078e00ff */
[----:B------:R-:W-:Y:S02]  /*a4f0*/  IMAD.MOV R225, RZ, RZ, -R218 ;  /* 0x000000ffffe17224 */ /* 0x000fe400078e0ada */
[----:B------:R-:W-:-:S04]  /*a500*/  IMAD.HI.U32 R219, R3, R224, RZ ;  /* 0x000000e003db7227 */ /* 0x000fc800078e00ff */
[----:B------:R-:W-:Y:S01]  /*a510*/  IMAD R218, R4, R225, R222 ;  /* 0x000000e104da7224 */ /* 0x000fe200078e02de */
[----:B------:R-:W-:Y:S01]  /*a520*/  IABS R222, R229 ;  /* 0x000000e500de7213 */ /* 0x000fe20000000000 */
[--C-:B------:R-:W-:Y:S01]  /*a530*/  @!P2 IMAD.IADD R215, R215, 0x1, -R4.reuse ;  /* 0x00000001d7d7a824 */ /* 0x100fe200078e0a04 */
[----:B------:R-:W-:Y:S01]  /*a540*/  LOP3.LUT R225, R5, 0x1c0, RZ, 0xfc, !PT ;  /* 0x000001c005e17812 */ /* 0x000fe200078efcff */
[--C-:B------:R-:W-:Y:S01]  /*a550*/  @!P6 IMAD.IADD R216, R216, 0x1, -R4.reuse ;  /* 0x00000001d8d8e824 */ /* 0x100fe200078e0a04 */
[C---:B------:R-:W-:Y:S01]  /*a560*/  ISETP.GT.U32.AND P2, PT, R4.reuse, R218, PT ;  /* 0x000000da0400720c */ /* 0x040fe20003f44070 */
[----:B------:R-:W-:Y:S01]  /*a570*/  @!P3 IMAD.IADD R217, R217, 0x1, -R4 ;  /* 0x00000001d9d9b824 */ /* 0x000fe200078e0a04 */
[C---:B------:R-:W-:Y:S01]  /*a580*/  ISETP.GT.U32.AND P6, PT, R4.reuse, R215, PT ;  /* 0x000000d70400720c */ /* 0x040fe20003fc4070 */
[----:B------:R-:W-:Y:S01]  /*a590*/  IMAD.HI.U32 R220, R3, R222, RZ ;  /* 0x000000de03dc7227 */ /* 0x000fe200078e00ff */
[----:B------:R-:W-:-:S03]  /*a5a0*/  ISETP.GT.U32.AND P3, PT, R4, R216, PT ;  /* 0x000000d80400720c */ /* 0x000fc60003f64070 */
[----:B------:R-:W-:Y:S02]  /*a5b0*/  IMAD.MOV R219, RZ, RZ, -R219 ;  /* 0x000000ffffdb7224 */ /* 0x000fe400078e0adb */
[----:B------:R-:W-:Y:S02]  /*a5c0*/  IMAD.MOV R231, RZ, RZ, -R220 ;  /* 0x000000ffffe77224 */ /* 0x000fe400078e0adc */
[C---:B------:R-:W-:Y:S02]  /*a5d0*/  IMAD R219, R4.reuse, R219, R224 ;  /* 0x000000db04db7224 */ /* 0x040fe400078e02e0 */
[C---:B------:R-:W-:Y:S01]  /*a5e0*/  IMAD R220, R4.reuse, R231, R222 ;  /* 0x000000e704dc7224 */ /* 0x040fe200078e02de */
[----:B------:R-:W-:Y:S01]  /*a5f0*/  IABS R222, R225 ;  /* 0x000000e100de7213 */ /* 0x000fe20000000000 */
[--C-:B------:R-:W-:Y:S01]  /*a600*/  @!P6 IMAD.IADD R215, R215, 0x1, -R4.reuse ;  /* 0x00000001d7d7e824 */ /* 0x100fe200078e0a04 */
[----:B------:R-:W-:Y:S01]  /*a610*/  ISETP.GT.U32.AND P6, PT, R4, R219, PT ;  /* 0x000000db0400720c */ /* 0x000fe20003fc4070 */
[----:B------:R-:W-:Y:S01]  /*a620*/  @!P3 IMAD.IADD R216, R216, 0x1, -R4 ;  /* 0x00000001d8d8b824 */ /* 0x000fe200078e0a04 */
[C---:B------:R-:W-:Y:S01]  /*a630*/  ISETP.GT.U32.AND P3, PT, R4.reuse, R220, PT ;  /* 0x000000dc0400720c */ /* 0x040fe20003f64070 */
[----:B------:R-:W-:Y:S01]  /*a640*/  @!P5 IMAD.MOV R214, RZ, RZ, -R214 ;  /* 0x000000ffffd6d224 */ /* 0x000fe200078e0ad6 */
[----:B------:R-:W-:Y:S01]  /*a650*/  ISETP.GT.U32.AND P5, PT, R4, R217, PT ;  /* 0x000000d90400720c */ /* 0x000fe20003fa4070 */
[----:B------:R-:W-:-:S02]  /*a660*/  @!P2 IMAD.IADD R218, R218, 0x1, -R4 ;  /* 0x00000001dadaa824 */ /* 0x000fc400078e0a04 */
[----:B------:R-:W-:Y:S02]  /*a670*/  @!P1 IMAD.MOV R216, RZ, RZ, -R216 ;  /* 0x000000ffffd89224 */ /* 0x000fe400078e0ad8 */
[----:B------:R-:W-:Y:S01]  /*a680*/  IMAD.HI.U32 R224, R3, R228, RZ ;  /* 0x000000e403e07227 */ /* 0x000fe200078e00ff */
[----:B------:R-:W-:-:S03]  /*a690*/  ISETP.GT.U32.AND P2, PT, R4, R218, PT ;  /* 0x000000da0400720c */ /* 0x000fc60003f44070 */
[--C-:B------:R-:W-:Y:S01]  /*a6a0*/  @!P6 IMAD.IADD R219, R219, 0x1, -R4.reuse ;  /* 0x00000001dbdbe824 */ /* 0x100fe200078e0a04 */
[----:B------:R-:W-:Y:S01]  /*a6b0*/  ISETP.GE.AND P6, PT, R223, RZ, PT ;  /* 0x000000ffdf00720c */ /* 0x000fe20003fc6270 */
[----:B------:R-:W-:Y:S01]  /*a6c0*/  @!P3 IMAD.IADD R220, R220, 0x1, -R4 ;  /* 0x00000001dcdcb824 */ /* 0x000fe200078e0a04 */
[----:B------:R-:W-:Y:S01]  /*a6d0*/  ISETP.GE.AND P3, PT, R229, RZ, PT ;  /* 0x000000ffe500720c */ /* 0x000fe20003f66270 */
[----:B------:R-:W-:Y:S02]  /*a6e0*/  IMAD.MOV.U32 R223, RZ, RZ, R230 ;  /* 0x000000ffffdf7224 */ /* 0x000fe400078e00e6 */
[----:B------:R-:W-:Y:S01]  /*a6f0*/  IMAD.MOV R231, RZ, RZ, -R224 ;  /* 0x000000ffffe77224 */ /* 0x000fe200078e0ae0 */
[----:B------:R-:W-:Y:S01]  /*a700*/  ISETP.GT.U32.AND P1, PT, R4, R220, PT ;  /* 0x000000dc0400720c */ /* 0x000fe20003f24070 */
[----:B------:R-:W-:-:S04]  /*a710*/  IMAD.HI.U32 R229, R3, R223, RZ ;  /* 0x000000df03e57227 */ /* 0x000fc800078e00ff */
[----:B------:R-:W-:Y:S02]  /*a720*/  IMAD.MOV R230, RZ, RZ, -R229 ;  /* 0x000000ffffe67224 */ /* 0x000fe400078e0ae5 */
[----:B------:R-:W-:Y:S01]  /*a730*/  @!P5 IMAD.IADD R217, R217, 0x1, -R4 ;  /* 0x00000001d9d9d824 */ /* 0x000fe200078e0a04 */
[----:B------:R-:W-:Y:S01]  /*a740*/  ISETP.GE.AND P5, PT, R221, RZ, PT ;  /* 0x000000ffdd00720c */ /* 0x000fe20003fa6270 */
[C---:B------:R-:W-:Y:S01]  /*a750*/  IMAD R221, R4.reuse, R231, R228 ;  /* 0x000000e704dd7224 */ /* 0x040fe200078e02e4 */
[----:B------:R-:W-:Y:S01]  /*a760*/  LOP3.LUT R228, R5, 0x1c4, RZ, 0xfc, !PT ;  /* 0x000001c405e47812 */ /* 0x000fe200078efcff */
[----:B------:R-:W-:Y:S02]  /*a770*/  IMAD R223, R4, R230, R223 ;  /* 0x000000e604df7224 */ /* 0x000fe400078e02df */
[--C-:B------:R-:W-:Y:S01]  /*a780*/  @!P2 IMAD.IADD R218, R218, 0x1, -R4.reuse ;  /* 0x00000001dadaa824 */ /* 0x100fe200078e0a04 */
[----:B------:R-:W-:Y:S01]  /*a790*/  ISETP.GT.U32.AND P2, PT, R4, R221, PT ;  /* 0x000000dd0400720c */ /* 0x000fe20003f44070 */
[----:B------:R-:W-:Y:S01]  /*a7a0*/  @!P1 IMAD.IADD R220, R220, 0x1, -R4 ;  /* 0x00000001dcdc9824 */ /* 0x000fe200078e0a04 */
[----:B------:R-:W-:Y:S01]  /*a7b0*/  ISETP.GT.U32.AND P1, PT, R4, R223, PT ;  /* 0x000000df0400720c */ /* 0x000fe20003f24070 */
[----:B------:R-:W-:-:S04]  /*a7c0*/  IMAD.HI.U32 R224, R3, R222, RZ ;  /* 0x000000de03e07227 */ /* 0x000fc800078e00ff */
[----:B------:R-:W-:Y:S01]  /*a7d0*/  IMAD.MOV R231, RZ, RZ, -R224 ;  /* 0x000000ffffe77224 */ /* 0x000fe200078e0ae0 */
[----:B------:R-:W-:Y:S01]  /*a7e0*/  IABS R224, R228 ;  /* 0x000000e400e07213 */ /* 0x000fe20000000000 */
[----:B------:R-:W-:Y:S02]  /*a7f0*/  @!P0 IMAD.MOV R217, RZ, RZ, -R217 ;  /* 0x000000ffffd98224 */ /* 0x000fe400078e0ad9 */
[C---:B------:R-:W-:Y:S01]  /*a800*/  IMAD R222, R4.reuse, R231, R222 ;  /* 0x000000e704de7224 */ /* 0x040fe200078e02de */
[----:B------:R-:W-:Y:S01]  /*a810*/  LOP3.LUT R231, R5, 0x1cc, RZ, 0xfc, !PT ;  /* 0x000001cc05e77812 */ /* 0x000fe200078efcff */
[--C-:B------:R-:W-:Y:S01]  /*a820*/  @!P2 IMAD.IADD R221, R221, 0x1, -R4.reuse ;  /* 0x00000001dddda824 */ /* 0x100fe200078e0a04 */
[C---:B------:R-:W-:Y:S01]  /*a830*/  ISETP.GT.U32.AND P2, PT, R4.reuse, R219, PT ;  /* 0x000000db0400720c */ /* 0x040fe20003f44070 */
[----:B------:R-:W-:Y:S01]  /*a840*/  @!P1 IMAD.IADD R223, R223, 0x1, -R4 ;  /* 0x00000001dfdf9824 */ /* 0x000fe200078e0a04 */
[C---:B------:R-:W-:Y:S01]  /*a850*/  ISETP.GT.U32.AND P0, PT, R4.reuse, R222, PT ;  /* 0x000000de0400720c */ /* 0x040fe20003f04070 */
[----:B------:R-:W-:Y:S01]  /*a860*/  @!P4 IMAD.MOV R215, RZ, RZ, -R215 ;  /* 0x000000ffffd7c224 */ /* 0x000fe200078e0ad7 */
[C---:B------:R-:W-:Y:S01]  /*a870*/  ISETP.GT.U32.AND P4, PT, R4.reuse, R221, PT ;  /* 0x000000dd0400720c */ /* 0x040fe20003f84070 */
[----:B------:R-:W-:Y:S01]  /*a880*/  IMAD.HI.U32 R229, R3, R224, RZ ;  /* 0x000000e003e57227 */ /* 0x000fe200078e00ff */
[----:B------:R-:W-:-:S03]  /*a890*/  ISETP.GT.U32.AND P1, PT, R4, R223, PT ;  /* 0x000000df0400720c */ /* 0x000fc60003f24070 */
[----:B------:R-:W-:Y:S01]  /*a8a0*/  @!P5 IMAD.MOV R218, RZ, RZ, -R218 ;  /* 0x000000ffffdad224 */ /* 0x000fe200078e0ada */
[----:B------:R-:W-:Y:S01]  /*a8b0*/  ISETP.GE.AND P5, PT, R227, RZ, PT ;  /* 0x000000ffe300720c */ /* 0x000fe20003fa6270 */
[----:B------:R-:W-:Y:S01]  /*a8c0*/  IMAD.MOV R229, RZ, RZ, -R229 ;  /* 0x000000ffffe57224 */ /* 0x000fe200078e0ae5 */
[----:B------:R-:W-:Y:S01]  /*a8d0*/  LOP3.LUT R227, R5, 0x1ca, RZ, 0xfc, !PT ;  /* 0x000001ca05e37812 */ /* 0x000fe200078efcff */
[--C-:B------:R-:W-:Y:S01]  /*a8e0*/  @!P2 IMAD.IADD R219, R219, 0x1, -R4.reuse ;  /* 0x00000001dbdba824 */ /* 0x100fe200078e0a04 */
[----:B------:R-:W-:Y:S01]  /*a8f0*/  ISETP.GE.AND P2, PT, R225, RZ, PT ;  /* 0x000000ffe100720c */ /* 0x000fe20003f46270 */
[----:B------:R-:W-:Y:S01]  /*a900*/  @!P0 IMAD.IADD R222, R222, 0x1, -R4 ;  /* 0x00000001dede8824 */ /* 0x000fe200078e0a04 */
[----:B------:R-:W-:Y:S01]  /*a910*/  LOP3.LUT R225, R5, 0x1c6, RZ, 0xfc, !PT ;  /* 0x000001c605e17812 */ /* 0x000fe200078efcff */
[----:B------:R-:W-:Y:S01]  /*a920*/  IMAD R224, R4, R229, R224 ;  /* 0x000000e504e07224 */ /* 0x000fe200078e02e0 */
[----:B------:R-:W-:Y:S01]  /*a930*/  ISETP.GE.AND P0, PT, R228, RZ, PT ;  /* 0x000000ffe400720c */ /* 0x000fe20003f06270 */
[--C-:B------:R-:W-:Y:S01]  /*a940*/  @!P4 IMAD.IADD R221, R221, 0x1, -R4.reuse ;  /* 0x00000001ddddc824 */ /* 0x100fe200078e0a04 */
[----:B------:R-:W-:Y:S01]  /*a950*/  ISETP.GE.AND P4, PT, R226, RZ, PT ;  /* 0x000000ffe200720c */ /* 0x000fe20003f86270 */
[----:B------:R-:W-:Y:S01]  /*a960*/  @!P6 IMAD.MOV R219, RZ, RZ, -R219 ;  /* 0x000000ffffdbe224 */ /* 0x000fe200078e0adb */
[C---:B------:R-:W-:Y:S01]  /*a970*/  ISETP.GT.U32.AND P6, PT, R4.reuse, R222, PT ;  /* 0x000000de0400720c */ /* 0x040fe20003fc4070 */
[----:B------:R-:W-:Y:S01]  /*a980*/  @!P1 IMAD.IADD R223, R223, 0x1, -R4 ;  /* 0x00000001dfdf9824 */ /* 0x000fe200078e0a04 */
[----:B------:R-:W-:Y:S01]  /*a990*/  LOP3.LUT R226, R5, 0x1c8, RZ, 0xfc, !PT ;  /* 0x000001c805e27812 */ /* 0x000fe200078efcff */
[----:B------:R-:W-:Y:S01]  /*a9a0*/  @!P3 IMAD.MOV R220, RZ, RZ, -R220 ;  /* 0x000000ffffdcb224 */ /* 0x000fe200078e0adc */
[----:B------:R-:W-:Y:S01]  /*a9b0*/  ISETP.GT.U32.AND P1, PT, R4, R224, PT ;  /* 0x000000e00400720c */ /* 0x000fe20003f24070 */
[----:B------:R-:W-:Y:S01]  /*a9c0*/  @!P5 IMAD.MOV R221, RZ, RZ, -R221 ;  /* 0x000000ffffddd224 */ /* 0x000fe200078e0add */
[----:B------:R-:W-:-:S02]  /*a9d0*/  ISETP.GE.AND P3, PT, R225, RZ, PT ;  /* 0x000000ffe100720c */ /* 0x000fc40003f66270 */
[----:B------:R-:W-:Y:S02]  /*a9e0*/  IABS R225, R225 ;  /* 0x000000e100e17213 */ /* 0x000fe40000000000 */
[----:B------:R-:W-:Y:S01]  /*a9f0*/  ISETP.GE.AND P5, PT, R226, RZ, PT ;  /* 0x000000ffe200720c */ /* 0x000fe20003fa6270 */
[----:B------:R-:W-:Y:S01]  /*aa00*/  @!P4 IMAD.MOV R223, RZ, RZ, -R223 ;  /* 0x000000ffffdfc224 */ /* 0x000fe200078e0adf */
[----:B------:R-:W-:Y:S01]  /*aa10*/  IABS R226, R226 ;  /* 0x000000e200e27213 */ /* 0x000fe20000000000 */
[C---:B------:R-:W-:Y:S01]  /*aa20*/  IMAD.HI.U32 R232, R3.reuse, R225, RZ ;  /* 0x000000e103e87227 */ /* 0x040fe200078e00ff */
[----:B------:R-:W-:Y:S02]  /*aa30*/  IABS R228, R231 ;  /* 0x000000e700e47213 */ /* 0x000fe40000000000 */
[----:B------:R-:W-:Y:S01]  /*aa40*/  IABS R229, R235 ;  /* 0x000000eb00e57213 */ /* 0x000fe20000000000 */
[----:B------:R-:W-:-:S04]  /*aa50*/  IMAD.HI.U32 R233, R3, R226, RZ ;  /* 0x000000e203e97227 */ /* 0x000fc800078e00ff */
[----:B------:R-:W-:Y:S01]  /*aa60*/  @!P6 IMAD.IADD R222, R222, 0x1, -R4 ;  /* 0x00000001dedee824 */ /* 0x000fe200078e0a04 */
[----:B------:R-:W-:Y:S01]  /*aa70*/  ISETP.GE.AND P6, PT, R227, RZ, PT ;  /* 0x000000ffe300720c */ /* 0x000fe20003fc6270 */
[----:B------:R-:W-:Y:S01]  /*aa80*/  IMAD.MOV R232, RZ, RZ, -R232 ;  /* 0x000000ffffe87224 */ /* 0x000fe200078e0ae8 */
[----:B------:R-:W-:Y:S01]  /*aa90*/  IABS R227, R227 ;  /* 0x000000e300e37213 */ /* 0x000fe20000000000 */
[----:B------:R-:W-:Y:S02]  /*aaa0*/  @!P1 IMAD.IADD R224, R224, 0x1, -R4 ;  /* 0x00000001e0e09824 */ /* 0x000fe400078e0a04 */
[----:B------:R-:W-:Y:S02]  /*aab0*/  IMAD.MOV R233, RZ, RZ, -R233 ;  /* 0x000000ffffe97224 */ /* 0x000fe400078e0ae9 */
[C---:B------:R-:W-:Y:S02]  /*aac0*/  IMAD R225, R4.reuse, R232, R225 ;  /* 0x000000e804e17224 */ /* 0x040fe400078e02e1 */
[----:B------:R-:W-:Y:S01]  /*aad0*/  @!P2 IMAD.MOV R222, RZ, RZ, -R222 ;  /* 0x000000ffffdea224 */ /* 0x000fe200078e0ade */
[C---:B------:R-:W-:Y:S01]  /*aae0*/  ISETP.GT.U32.AND P2, PT, R4.reuse, R224, PT ;  /* 0x000000e00400720c */ /* 0x040fe20003f44070 */
[C---:B------:R-:W-:Y:S01]  /*aaf0*/  IMAD R226, R4.reuse, R233, R226 ;  /* 0x000000e904e27224 */ /* 0x040fe200078e02e2 */
[----:B------:R-:W-:Y:S01]  /*ab00*/  ISETP.GT.U32.AND P1, PT, R4, R225, PT ;  /* 0x000000e10400720c */ /* 0x000fe20003f24070 */
[----:B------:R-:W-:-:S03]  /*ab10*/  IMAD.HI.U32 R233, R3, R228, RZ ;  /* 0x000000e403e97227 */ /* 0x000fc600078e00ff */
[----:B------:R-:W-:Y:S01]  /*ab20*/  ISETP.GT.U32.AND P4, PT, R4, R226, PT ;  /* 0x000000e20400720c */ /* 0x000fe20003f84070 */
[----:B------:R-:W-:Y:S02]  /*ab30*/  IMAD.MOV R233, RZ, RZ, -R233 ;  /* 0x000000ffffe97224 */ /* 0x000fe400078e0ae9 */
[----:B------:R-:W-:-:S04]  /*ab40*/  IMAD.HI.U32 R230, R3, R227, RZ ;  /* 0x000000e303e67227 */ /* 0x000fc800078e00ff */
[----:B------:R-:W-:Y:S01]  /*ab50*/  IMAD R228, R4, R233, R228 ;  /* 0x000000e904e47224 */ /* 0x000fe200078e02e4 */
[----:B------:R-:W-:Y:S01]  /*ab60*/  LOP3.LUT R233, R5, 0x1d2, RZ, 0xfc, !PT ;  /* 0x000001d205e97812 */ /* 0x000fe200078efcff */
[----:B------:R-:W-:Y:S02]  /*ab70*/  @!P2 IMAD.IADD R224, R224, 0x1, -R4 ;  /* 0x00000001e0e0a824 */ /* 0x000fe400078e0a04 */
[----:B------:R-:W-:Y:S01]  /*ab80*/  IMAD.MOV R230, RZ, RZ, -R230 ;  /* 0x000000ffffe67224 */ /* 0x000fe200078e0ae6 */
[----:B------:R-:W-:Y:S01]  /*ab90*/  IABS R237, R233 ;  /* 0x000000e900ed7213 */ /* 0x000fe20000000000 */
[----:B------:R-:W-:Y:S02]  /*aba0*/  @!P1 IMAD.IADD R225, R225, 0x1, -R4 ;  /* 0x00000001e1e19824 */ /* 0x000fe400078e0a04 */
[----:B------:R-:W-:Y:S01]  /*abb0*/  @!P0 IMAD.MOV R224, RZ, RZ, -R224 ;  /* 0x000000ffffe08224 */ /* 0x000fe200078e0ae0 */
[C---:B------:R-:W-:Y:S01]  /*abc0*/  ISETP.GT.U32.AND P0, PT, R4.reuse, R228, PT ;  /* 0x000000e40400720c */ /* 0x040fe20003f04070 */
[----:B------:R-:W-:Y:S01]  /*abd0*/  IMAD R227, R4, R230, R227 ;  /* 0x000000e604e37224 */ /* 0x000fe200078e02e3 */
[----:B------:R-:W-:Y:S01]  /*abe0*/  IABS R230, R236 ;  /* 0x000000ec00e67213 */ /* 0x000fe20000000000 */
[----:B------:R-:W-:Y:S01]  /*abf0*/  @!P4 IMAD.IADD R226, R226, 0x1, -R4 ;  /* 0x00000001e2e2c824 */ /* 0x000fe200078e0a04 */
[C---:B------:R-:W-:Y:S01]  /*ac00*/  ISETP.GT.U32.AND P1, PT, R4.reuse, R225, PT ;  /* 0x000000e10400720c */ /* 0x040fe20003f24070 */
[----:B------:R-:W-:Y:S01]  /*ac10*/  IMAD.HI.U32 R232, R3, R229, RZ ;  /* 0x000000e503e87227 */ /* 0x000fe200078e00ff */
[----:B------:R-:W-:-:S02]  /*ac20*/  ISETP.GT.U32.AND P2, PT, R4, R227, PT ;  /* 0x000000e30400720c */ /* 0x000fc40003f44070 */
[----:B------:R-:W-:Y:S01]  /*ac30*/  ISETP.GT.U32.AND P4, PT, R4, R226, PT ;  /* 0x000000e20400720c */ /* 0x000fe20003f84070 */
[----:B------:R-:W-:-:S04]  /*ac40*/  IMAD.HI.U32 R238, R3, R230, RZ ;  /* 0x000000e603ee7227 */ /* 0x000fc800078e00ff */
[----:B------:R-:W-:Y:S02]  /*ac50*/  IMAD.MOV R232, RZ, RZ, -R232 ;  /* 0x000000ffffe87224 */ /* 0x000fe400078e0ae8 */
[----:B------:R-:W-:Y:S02]  /*ac60*/  IMAD.MOV R238, RZ, RZ, -R238 ;  /* 0x000000ffffee7224 */ /* 0x000fe400078e0aee */
[----:B------:R-:W-:Y:S01]  /*ac70*/  IMAD R229, R4, R232, R229 ;  /* 0x000000e804e57224 */ /* 0x000fe200078e02e5 */
[----:B------:R-:W-:Y:S01]  /*ac80*/  IABS R232, R234 ;  /* 0x000000ea00e87213 */ /* 0x000fe20000000000 */
[----:B------:R-:W-:Y:S02]  /*ac90*/  @!P0 IMAD.IADD R228, R228, 0x1, -R4 ;  /* 0x00000001e4e48824 */ /* 0x000fe400078e0a04 */
[C---:B------:R-:W-:Y:S02]  /*aca0*/  IMAD R230, R4.reuse, R238, R230 ;  /* 0x000000ee04e67224 */ /* 0x040fe400078e02e6 */
[--C-:B------:R-:W-:Y:S01]  /*acb0*/  @!P1 IMAD.IADD R225, R225, 0x1, -R4.reuse ;  /* 0x00000001e1e19824 */ /* 0x100fe200078e0a04 */
[----:B------:R-:W-:Y:S01]  /*acc0*/  ISETP.GT.U32.AND P1, PT, R4, R229, PT ;  /* 0x000000e50400720c */ /* 0x000fe20003f24070 */
[----:B------:R-:W-:Y:S01]  /*acd0*/  @!P4 IMAD.IADD R226, R226, 0x1, -R4 ;  /* 0x00000001e2e2c824 */ /* 0x000fe200078e0a04 */
[C---:B------:R-:W-:Y:S01]  /*ace0*/  ISETP.GT.U32.AND P0, PT, R4.reuse, R228, PT ;  /* 0x000000e40400720c */ /* 0x040fe20003f04070 */
[----:B------:R-:W-:Y:S01]  /*acf0*/  IMAD.HI.U32 R238, R3, R237, RZ ;  /* 0x000000ed03ee7227 */ /* 0x000fe200078e00ff */
[----:B------:R-:W-:-:S03]  /*ad00*/  ISETP.GT.U32.AND P4, PT, R4, R230, PT ;  /* 0x000000e60400720c */ /* 0x000fc60003f84070 */
[----:B------:R-:W-:Y:S02]  /*ad10*/  @!P2 IMAD.IADD R227, R227, 0x1, -R4 ;  /* 0x00000001e3e3a824 */ /* 0x000fe400078e0a04 */
[----:B------:R-:W-:Y:S01]  /*ad20*/  @!P3 IMAD.MOV R225, RZ, RZ, -R225 ;  /* 0x000000ffffe1b224 */ /* 0x000fe200078e0ae1 */
[----:B------:R-:W-:Y:S01]  /*ad30*/  ISETP.GE.AND P3, PT, R231, RZ, PT ;  /* 0x000000ffe700720c */ /* 0x000fe20003f66270 */
[----:B------:R-:W-:Y:S01]  /*ad40*/  IMAD.HI.U32 R239, R3, R232, RZ ;  /* 0x000000e803ef7227 */ /* 0x000fe200078e00ff */
[----:B------:R-:W-:-:S03]  /*ad50*/  ISETP.GT.U32.AND P2, PT, R4, R227, PT ;  /* 0x000000e30400720c */ /* 0x000fc60003f44070 */
[----:B------:R-:W-:Y:S02]  /*ad60*/  IMAD.MOV R238, RZ, RZ, -R238 ;  /* 0x000000ffffee7224 */ /* 0x000fe400078e0aee */
[----:B------:R-:W-:Y:S02]  /*ad70*/  IMAD.MOV R239, RZ, RZ, -R239 ;  /* 0x000000ffffef7224 */ /* 0x000fe400078e0aef */
[----:B------:R-:W-:Y:S02]  /*ad80*/  IMAD R231, R4, R238, R237 ;  /* 0x000000ee04e77224 */ /* 0x000fe400078e02ed */
[----:B------:R-:W-:Y:S01]  /*ad90*/  @!P1 IMAD.IADD R229, R229, 0x1, -R4 ;  /* 0x00000001e5e59824 */ /* 0x000fe200078e0a04 */
[----:B------:R-:W-:Y:S01]  /*ada0*/  ISETP.GE.AND P1, PT, R236, RZ, PT ;  /* 0x000000ffec00720c */ /* 0x000fe20003f26270 */
[----:B------:R-:W-:Y:S01]  /*adb0*/  IMAD R232, R4, R239, R232 ;  /* 0x000000ef04e87224 */ /* 0x000fe200078e02e8 */
[----:B------:R-:W-:Y:S01]  /*adc0*/  LOP3.LUT R236, R5, 0x1d6, RZ, 0xfc, !PT ;  /* 0x000001d605ec7812 */ /* 0x000fe200078efcff */
[--C-:B------:R-:W-:Y:S01]  /*add0*/  @!P0 IMAD.IADD R228, R228, 0x1, -R4.reuse ;  /* 0x00000001e4e48824 */ /* 0x100fe200078e0a04 */
[----:B------:R-:W-:Y:S01]  /*ade0*/  ISETP.GT.U32.AND P0, PT, R4, R231, PT ;  /* 0x000000e70400720c */ /* 0x000fe20003f04070 */
[----:B------:R-:W-:Y:S01]  /*adf0*/  @!P4 IMAD.IADD R230, R230, 0x1, -R4 ;  /* 0x00000001e6e6c824 */ /* 0x000fe200078e0a04 */
[C---:B------:R-:W-:Y:S01]  /*ae00*/  ISETP.GT.U32.AND P4, PT, R4.reuse, R229, PT ;  /* 0x000000e50400720c */ /* 0x040fe20003f84070 */
[----:B------:R-:W-:Y:S01]  /*ae10*/  @!P3 IMAD.MOV R228, RZ, RZ, -R228 ;  /* 0x000000ffffe4b224 */ /* 0x000fe200078e0ae4 */
[C---:B------:R-:W-:Y:S01]  /*ae20*/  ISETP.GT.U32.AND P3, PT, R4.reuse, R232, PT ;  /* 0x000000e80400720c */ /* 0x040fe20003f64070 */
[----:B------:R-:W-:Y:S01]  /*ae30*/  @!P5 IMAD.MOV R226, RZ, RZ, -R226 ;  /* 0x000000ffffe2d224 */ /* 0x000fe200078e0ae2 */
[----:B------:R-:W-:Y:S01]  /*ae40*/  ISETP.GT.U32.AND P5, PT, R4, R230, PT ;  /* 0x000000e60400720c */ /* 0x000fe20003fa4070 */
[----:B------:R-:W-:Y:S01]  /*ae50*/  @!P2 IMAD.IADD R227, R227, 0x1, -R4 ;  /* 0x00000001e3e3a824 */ /* 0x000fe200078e0a04 */
[----:B------:R-:W-:-:S02]  /*ae60*/  ISETP.GE.AND P2, PT, R235, RZ, PT ;  /* 0x000000ffeb00720c */ /* 0x000fc40003f46270 */
[----:B------:R-:W-:Y:S01]  /*ae70*/  IABS R237, R236 ;  /* 0x000000ec00ed7213 */ /* 0x000fe20000000000 */
[----:B------:R-:W-:Y:S01]  /*ae80*/  @!P6 IMAD.MOV R227, RZ, RZ, -R227 ;  /* 0x000000ffffe3e224 */ /* 0x000fe200078e0ae3 */
[----:B------:R-:W-:Y:S01]  /*ae90*/  LOP3.LUT R235, R5, 0x1d8, RZ, 0xfc, !PT ;  /* 0x000001d805eb7812 */ /* 0x000fe200078efcff */
[--C-:B------:R-:W-:Y:S01]  /*aea0*/  @!P0 IMAD.IADD R231, R231, 0x1, -R4.reuse ;  /* 0x00000001e7e78824 */ /* 0x100fe200078e0a04 */
[----:B------:R-:W-:Y:S01]  /*aeb0*/  ISETP.GE.AND P6, PT, R233, RZ, PT ;  /* 0x000000ffe900720c */ /* 0x000fe20003fc6270 */
[----:B------:R-:W-:Y:S01]  /*aec0*/  IMAD.MOV.U32 R233, RZ, RZ, R237 ;  /* 0x000000ffffe97224 */ /* 0x000fe200078e00ed */
[----:B------:R-:W-:Y:S01]  /*aed0*/  IABS R238, R235 ;  /* 0x000000eb00ee7213 */ /* 0x000fe20000000000 */
[--C-:B------:R-:W-:Y:S01]  /*aee0*/  @!P4 IMAD.IADD R229, R229, 0x1, -R4.reuse ;  /* 0x00000001e5e5c824 */ /* 0x100fe200078e0a04 */
[----:B------:R-:W-:Y:S01]  /*aef0*/  ISETP.GE.AND P4, PT, R234, RZ, PT ;  /* 0x000000ffea00720c */ /* 0x000fe20003f86270 */
[--C-:B------:R-:W-:Y:S01]  /*af00*/  @!P3 IMAD.IADD R232, R232, 0x1, -R4.reuse ;  /* 0x00000001e8e8b824 */ /* 0x100fe200078e0a04 */
[----:B------:R-:W-:Y:S01]  /*af10*/  ISETP.GT.U32.AND P3, PT, R4, R231, PT ;  /* 0x000000e70400720c */ /* 0x000fe20003f64070 */
[----:B------:R-:W-:Y:S01]  /*af20*/  @!P5 IMAD.IADD R230, R230, 0x1, -R4 ;  /* 0x00000001e6e6d824 */ /* 0x000fe200078e0a04 */
[----:B------:R-:W-:Y:S01]  /*af30*/  ISETP.GE.AND P5, PT, R236, RZ, PT ;  /* 0x000000ffec00720c */ /* 0x000fe20003fa6270 */
[----:B------:R-:W-:Y:S01]  /*af40*/  IMAD.HI.U32 R236, R3, R233, RZ ;  /* 0x000000e903ec7227 */ /* 0x000fe200078e00ff */
[----:B------:R-:W-:-:S02]  /*af50*/  ISETP.GE.AND P0, PT, R235, RZ, PT ;  /* 0x000000ffeb00720c */ /* 0x000fc40003f06270 */
[----:B------:R-:W-:Y:S01]  /*af60*/  LOP3.LUT R235, R5, 0x1da, RZ, 0xfc, !PT ;  /* 0x000001da05eb7812 */ /* 0x000fe200078efcff */
[----:B------:R-:W-:Y:S01]  /*af70*/  @!P2 IMAD.MOV R229, RZ, RZ, -R229 ;  /* 0x000000ffffe5a224 */ /* 0x000fe200078e0ae5 */
[----:B------:R-:W-:Y:S01]  /*af80*/  ISETP.GT.U32.AND P2, PT, R4, R232, PT ;  /* 0x000000e80400720c */ /* 0x000fe20003f44070 */
[----:B------:R-:W-:Y:S02]  /*af90*/  IMAD.MOV.U32 R237, RZ, RZ, R238 ;  /* 0x000000ffffed7224 */ /* 0x000fe400078e00ee */
[----:B------:R-:W-:Y:S02]  /*afa0*/  IMAD.MOV R236, RZ, RZ, -R236 ;  /* 0x000000ffffec7224 */ /* 0x000fe400078e0aec */
[----:B------:R-:W-:-:S04]  /*afb0*/  IMAD.HI.U32 R234, R3, R237, RZ ;  /* 0x000000ed03ea7227 */ /* 0x000fc800078e00ff */
[C---:B------:R-:W-:Y:S01]  /*afc0*/  IMAD R233, R4.reuse, R236, R233 ;  /* 0x000000ec04e97224 */ /* 0x040fe200078e02e9 */
[----:B------:R-:W-:Y:S01]  /*afd0*/  LOP3.LUT R236, R5, 0x1dc, RZ, 0xfc, !PT ;  /* 0x000001dc05ec7812 */ /* 0x000fe200078efcff */
[----:B------:R-:W-:Y:S02]  /*afe0*/  IMAD.MOV R234, RZ, RZ, -R234 ;  /* 0x000000ffffea7224 */ /* 0x000fe400078e0aea */
[--C-:B------:R-:W-:Y:S01]  /*aff0*/  @!P3 IMAD.IADD R231, R231, 0x1, -R4.reuse ;  /* 0x00000001e7e7b824 */ /* 0x100fe200078e0a04 */
[----:B------:R-:W-:Y:S01]  /*b000*/  ISETP.GT.U32.AND P3, PT, R4, R233, PT ;  /* 0x000000e90400720c */ /* 0x000fe20003f64070 */
[----:B------:R-:W-:Y:S01]  /*b010*/  @!P2 IMAD.IADD R232, R232, 0x1, -R4 ;  /* 0x00000001e8e8a824 */ /* 0x000fe200078e0a04 */
[----:B------:R-:W-:Y:S01]  /*b020*/  ISETP.GE.AND P2, PT, R236, RZ, PT ;  /* 0x000000ffec00720c */ /* 0x000fe20003f46270 */
[----:B------:R-:W-:Y:S01]  /*b030*/  IMAD R234, R4, R234, R237 ;  /* 0x000000ea04ea7224 */ /* 0x000fe200078e02ed */
[----:B------:R-:W-:Y:S01]  /*b040*/  IABS R236, R236 ;  /* 0x000000ec00ec7213 */ /* 0x000fe20000000000 */
[----:B------:R-:W-:Y:S01]  /*b050*/  @!P6 IMAD.MOV R231, RZ, RZ, -R231 ;  /* 0x000000ffffe7e224 */ /* 0x000fe200078e0ae7 */
[----:B------:R-:W-:Y:S01]  /*b060*/  @!P4 IADD3 R232, -R232, RZ, RZ ;  /* 0x000000ffe8e8c210 */ /* 0x000fe20007ffe1ff */
[----:B------:R-:W-:Y:S01]  /*b070*/  @!P1 IMAD.MOV R230, RZ, RZ, -R230 ;  /* 0x000000ffffe69224 */ /* 0x000fe200078e0ae6 */
[----:B------:R-:W-:Y:S01]  /*b080*/  ISETP.GT.U32.AND P4, PT, R4, R234, PT ;  /* 0x000000ea0400720c */ /* 0x000fe20003f84070 */
[----:B------:R-:W-:Y:S01]  /*b090*/  IMAD.HI.U32 R239, R3, R236, RZ ;  /* 0x000000ec03ef7227 */ /* 0x000fe200078e00ff */
[----:B------:R-:W-:-:S02]  /*b0a0*/  LOP3.LUT R237, R5, 0x1de, RZ, 0xfc, !PT ;  /* 0x000001de05ed7812 */ /* 0x000fc400078efcff */
[----:B------:R-:W-:Y:S01]  /*b0b0*/  ISETP.GE.AND P1, PT, R235, RZ, PT ;  /* 0x000000ffeb00720c */ /* 0x000fe20003f26270 */
[--C-:B------:R-:W-:Y:S01]  /*b0c0*/  @!P3 IMAD.IADD R233, R233, 0x1, -R4.reuse ;  /* 0x00000001e9e9b824 */ /* 0x100fe200078e0a04 */
[----:B------:R-:W-:Y:S02]  /*b0d0*/  ISETP.GE.AND P6, PT, R237, RZ, PT ;  /* 0x000000ffed00720c */ /* 0x000fe40003fc6270 */
[----:B------:R-:W-:Y:S01]  /*b0e0*/  IABS R240, R237 ;  /* 0x000000ed00f07213 */ /* 0x000fe20000000000 */
[----:B------:R-:W-:Y:S01]  /*b0f0*/  IMAD.MOV R237, RZ, RZ, -R239 ;  /* 0x000000ffffed7224 */ /* 0x000fe200078e0aef */
[----:B------:R-:W-:Y:S02]  /*b100*/  ISETP.GT.U32.AND P3, PT, R4, R233, PT ;  /* 0x000000e90400720c */ /* 0x000fe40003f64070 */
[----:B------:R-:W-:Y:S01]  /*b110*/  IABS R239, R250 ;  /* 0x000000fa00ef7213 */ /* 0x000fe20000000000 */
[----:B------:R-:W-:Y:S01]  /*b120*/  @!P4 IMAD.IADD R234, R234, 0x1, -R4 ;  /* 0x00000001eaeac824 */ /* 0x000fe200078e0a04 */
[----:B------:R-:W-:Y:S01]  /*b130*/  IABS R235, R235 ;  /* 0x000000eb00eb7213 */ /* 0x000fe20000000000 */
[C---:B------:R-:W-:Y:S01]  /*b140*/  IMAD R236, R4.reuse, R237, R236 ;  /* 0x000000ed04ec7224 */ /* 0x040fe200078e02ec */
[----:B------:R-:W-:Y:S01]  /*b150*/  IABS R5, R7 ;  /* 0x0000000700057213 */ /* 0x000fe20000000000 */
[----:B------:R-:W-:Y:S01]  /*b160*/  IMAD.HI.U32 R237, R3, R240, RZ ;  /* 0x000000f003ed7227 */ /* 0x000fe200078e00ff */
[----:B------:R-:W-:-:S03]  /*b170*/  ISETP.GT.U32.AND P4, PT, R4, R234, PT ;  /* 0x000000ea0400720c */ /* 0x000fc60003f84070 */
[----:B------:R-:W-:Y:S02]  /*b180*/  IMAD.MOV R237, RZ, RZ, -R237 ;  /* 0x000000ffffed7224 */ /* 0x000fe400078e0aed */
[----:B------:R-:W-:Y:S02]  /*b190*/  @!P3 IMAD.IADD R233, R233, 0x1, -R4 ;  /* 0x00000001e9e9b824 */ /* 0x000fe400078e0a04 */
[C---:B------:R-:W-:Y:S02]  /*b1a0*/  IMAD R237, R4.reuse, R237, R240 ;  /* 0x000000ed04ed7224 */ /* 0x040fe400078e02f0 */
[----:B------:R-:W-:Y:S01]  /*b1b0*/  @!P5 IMAD.MOV R233, RZ, RZ, -R233 ;  /* 0x000000ffffe9d224 */ /* 0x000fe200078e0ae9 */
[----:B------:R-:W-:Y:S01]  /*b1c0*/  ISETP.GT.U32.AND P5, PT, R4, R236, PT ;  /* 0x000000ec0400720c */ /* 0x000fe20003fa4070 */
[----:B------:R-:W-:-:S04]  /*b1d0*/  IMAD.HI.U32 R242, R3, R239, RZ ;  /* 0x000000ef03f27227 */ /* 0x000fc800078e00ff */
[----:B------:R-:W-:Y:S01]  /*b1e0*/  @!P4 IMAD.IADD R234, R234, 0x1, -R4 ;  /* 0x00000001eaeac824 */ /* 0x000fe200078e0a04 */
[----:B------:R-:W-:Y:S01]  /*b1f0*/  ISETP.GT.U32.AND P4, PT, R4, R237, PT ;  /* 0x000000ed0400720c */ /* 0x000fe20003f84070 */
[----:B------:R-:W-:Y:S01]  /*b200*/  IMAD.MOV R240, RZ, RZ, -R242 ;  /* 0x000000fffff07224 */ /* 0x000fe200078e0af2 */
[----:B------:R-:W-:Y:S01]  /*b210*/  IABS R242, R15 ;  /* 0x0000000f00f27213 */ /* 0x000fe20000000000 */
[----:B------:R-:W-:-:S04]  /*b220*/  IMAD.HI.U32 R238, R3, R235, RZ ;  /* 0x000000eb03ee7227 */ /* 0x000fc800078e00ff */
[----:B------:R-:W-:Y:S02]  /*b230*/  @!P5 IMAD.IADD R236, R236, 0x1, -R4 ;  /* 0x00000001ececd824 */ /* 0x000fe400078e0a04 */
[C---:B------:R-:W-:Y:S01]  /*b240*/  IMAD R239, R4.reuse, R240, R239 ;  /* 0x000000f004ef7224 */ /* 0x040fe200078e02ef */
[----:B------:R-:W-:Y:S01]  /*b250*/  IABS R240, R252 ;  /* 0x000000fc00f07213 */ /* 0x000fe20000000000 */
[----:B------:R-:W-:Y:S01]  /*b260*/  IMAD.MOV R238, RZ, RZ, -R238 ;  /* 0x000000ffffee7224 */ /* 0x000fe200078e0aee */
[C---:B------:R-:W-:Y:S01]  /*b270*/  ISETP.GT.U32.AND P5, PT, R4.reuse, R236, PT ;  /* 0x000000ec0400720c */ /* 0x040fe20003fa4070 */
[----:B------:R-:W-:Y:S02]  /*b280*/  @!P4 IMAD.IADD R237, R237, 0x1, -R4 ;  /* 0x00000001ededc824 */ /* 0x000fe400078e0a04 */
[C---:B------:R-:W-:Y:S02]  /*b290*/  IMAD R235, R4.reuse, R238, R235 ;  /* 0x000000ee04eb7224 */ /* 0x040fe400078e02eb */
[----:B------:R-:W-:Y:S01]  /*b2a0*/  IMAD.HI.U32 R243, R3, R240, RZ ;  /* 0x000000f003f37227 */ /* 0x000fe200078e00ff */
[----:B------:R-:W-:-:S02]  /*b2b0*/  ISETP.GT.U32.AND P4, PT, R4, R237, PT ;  /* 0x000000ed0400720c */ /* 0x000fc40003f84070 */
[C---:B------:R-:W-:Y:S01]  /*b2c0*/  ISETP.GT.U32.AND P3, PT, R4.reuse, R235, PT ;  /* 0x000000eb0400720c */ /* 0x040fe20003f64070 */
[----:B------:R-:W-:Y:S02]  /*b2d0*/  IMAD.MOV R243, RZ, RZ, -R243 ;  /* 0x000000fffff37224 */ /* 0x000fe400078e0af3 */
[----:B------:R-:W-:Y:S02]  /*b2e0*/  IMAD.MOV.U32 R238, RZ, RZ, R241 ;  /* 0x000000ffffee7224 */ /* 0x000fe400078e00f1 */
[----:B------:R-:W-:Y:S02]  /*b2f0*/  IMAD R240, R4, R243, R240 ;  /* 0x000000f304f07224 */ /* 0x000fe400078e02f0 */
[----:B------:R-:W-:Y:S01]  /*b300*/  @!P5 IMAD.IADD R236, R236, 0x1, -R4 ;  /* 0x00000001ececd824 */ /* 0x000fe200078e0a04 */
[----:B------:R-:W-:Y:S01]  /*b310*/  ISETP.GT.U32.AND P5, PT, R4, R239, PT ;  /* 0x000000ef0400720c */ /* 0x000fe20003fa4070 */
[----:B------:R-:W-:-:S04]  /*b320*/  IMAD.HI.U32 R241, R3, R238, RZ ;  /* 0x000000ee03f17227 */ /* 0x000fc800078e00ff */
[--C-:B------:R-:W-:Y:S01]  /*b330*/  @!P4 IMAD.IADD R237, R237, 0x1, -R4.reuse ;  /* 0x00000001ededc824 */ /* 0x100fe200078e0a04 */
[C---:B------:R-:W-:Y:S01]  /*b340*/  ISETP.GT.U32.AND P4, PT, R4.reuse, R240, PT ;  /* 0x000000f00400720c */ /* 0x040fe20003f84070 */
[----:B------:R-:W-:Y:S02]  /*b350*/  IMAD.MOV R241, RZ, RZ, -R241 ;  /* 0x000000fffff17224 */ /* 0x000fe400078e0af1 */
[----:B------:R-:W-:Y:S02]  /*b360*/  @!P3 IMAD.IADD R235, R235, 0x1, -R4 ;  /* 0x00000001ebebb824 */ /* 0x000fe400078e0a04 */
[C---:B------:R-:W-:Y:S01]  /*b370*/  IMAD R238, R4.reuse, R241, R238 ;  /* 0x000000f104ee7224 */ /* 0x040fe200078e02ee */
[----:B------:R-:W-:Y:S01]  /*b380*/  IABS R241, R8 ;  /* 0x0000000800f17213 */ /* 0x000fe20000000000 */
[----:B------:R-:W-:Y:S01]  /*b390*/  @!P5 IMAD.IADD R239, R239, 0x1, -R4 ;  /* 0x00000001efefd824 */ /* 0x000fe200078e0a04 */
[----:B------:R-:W-:Y:S01]  /*b3a0*/  ISETP.GT.U32.AND P3, PT, R4, R235, PT ;  /* 0x000000eb0400720c */ /* 0x000fe20003f64070 */
[----:B------:R-:W-:-:S02]  /*b3b0*/  IMAD.MOV.U32 R243, RZ, RZ, R244 ;  /* 0x000000fffff37224 */ /* 0x000fc400078e00f4 */
[----:B------:R-:W-:-:S04]  /*b3c0*/  IMAD.HI.U32 R244, R3, R241, RZ ;  /* 0x000000f103f47227 */ /* 0x000fc800078e00ff */
[----:B------:R-:W-:Y:S01]  /*b3d0*/  @!P4 IMAD.IADD R240, R240, 0x1, -R4 ;  /* 0x00000001f0f0c824 */ /* 0x000fe200078e0a04 */
[----:B------:R-:W-:Y:S01]  /*b3e0*/  ISETP.GT.U32.AND P4, PT, R4, R239, PT ;  /* 0x000000ef0400720c */ /* 0x000fe20003f84070 */
[----:B------:R-:W-:-:S04]  /*b3f0*/  IMAD.HI.U32 R245, R3, R242, RZ ;  /* 0x000000f203f57227 */ /* 0x000fc800078e00ff */
[----:B------:R-:W-:Y:S02]  /*b400*/  IMAD.MOV R244, RZ, RZ, -R244 ;  /* 0x000000fffff47224 */ /* 0x000fe400078e0af4 */
[----:B------:R-:W-:Y:S02]  /*b410*/  IMAD.MOV R245, RZ, RZ, -R245 ;  /* 0x000000fffff57224 */ /* 0x000fe400078e0af5 */
[----:B------:R-:W-:Y:S01]  /*b420*/  @!P3 IMAD.IADD R235, R235, 0x1, -R4 ;  /* 0x00000001ebebb824 */ /* 0x000fe200078e0a04 */
[C---:B------:R-:W-:Y:S01]  /*b430*/  ISETP.GT.U32.AND P3, PT, R4.reuse, R238, PT ;  /* 0x000000ee0400720c */ /* 0x040fe20003f64070 */
[C---:B------:R-:W-:Y:S01]  /*b440*/  IMAD R241, R4.reuse, R244, R241 ;  /* 0x000000f404f17224 */ /* 0x040fe200078e02f1 */
[----:B------:R-:W-:Y:S01]  /*b450*/  IABS R244, R6 ;  /* 0x0000000600f47213 */ /* 0x000fe20000000000 */
[----:B------:R-:W-:Y:S01]  /*b460*/  IMAD R242, R4, R245, R242 ;  /* 0x000000f504f27224 */ /* 0x000fe200078e02f2 */
[----:B------:R-:W-:Y:S01]  /*b470*/  IABS R245, R9 ;  /* 0x0000000900f57213 */ /* 0x000fe20000000000 */
[----:B------:R-:W-:-:S02]  /*b480*/  @!P4 IMAD.IADD R239, R239, 0x1, -R4 ;  /* 0x00000001efefc824 */ /* 0x000fc400078e0a04 */
[----:B------:R-:W-:Y:S01]  /*b490*/  IMAD.HI.U32 R248, R3, R244, RZ ;  /* 0x000000f403f87227 */ /* 0x000fe200078e00ff */
[----:B------:R-:W-:-:S03]  /*b4a0*/  ISETP.GT.U32.AND P4, PT, R4, R242, PT ;  /* 0x000000f20400720c */ /* 0x000fc60003f84070 */
[----:B------:R-:W-:Y:S02]  /*b4b0*/  IMAD.MOV R248, RZ, RZ, -R248 ;  /* 0x000000fffff87224 */ /* 0x000fe400078e0af8 */
[----:B------:R-:W-:Y:S01]  /*b4c0*/  @!P3 IMAD.IADD R238, R238, 0x1, -R4 ;  /* 0x00000001eeeeb824 */ /* 0x000fe200078e0a04 */
[----:B------:R-:W-:Y:S01]  /*b4d0*/  ISETP.GE.AND P3, PT, R247, RZ, PT ;  /* 0x000000fff700720c */ /* 0x000fe20003f66270 */
[C---:B------:R-:W-:Y:S01]  /*b4e0*/  IMAD R244, R4.reuse, R248, R244 ;  /* 0x000000f804f47224 */ /* 0x040fe200078e02f4 */
[----:B------:R-:W-:Y:S01]  /*b4f0*/  IABS R247, R14 ;  /* 0x0000000e00f77213 */ /* 0x000fe20000000000 */
[----:B------:R-:W-:Y:S01]  /*b500*/  IMAD.HI.U32 R246, R3, R243, RZ ;  /* 0x000000f303f67227 */ /* 0x000fe200078e00ff */
[----:B------:R-:W-:-:S03]  /*b510*/  ISETP.GT.U32.AND P5, PT, R4, R238, PT ;  /* 0x000000ee0400720c */ /* 0x000fc60003fa4070 */
[----:B------:R-:W-:Y:S01]  /*b520*/  @!P4 IMAD.IADD R242, R242, 0x1, -R4 ;  /* 0x00000001f2f2c824 */ /* 0x000fe200078e0a04 */
[----:B------:R-:W-:Y:S01]  /*b530*/  ISETP.GT.U32.AND P4, PT, R4, R244, PT ;  /* 0x000000f40400720c */ /* 0x000fe20003f84070 */
[----:B------:R-:W-:-:S04]  /*b540*/  IMAD.HI.U32 R249, R3, R245, RZ ;  /* 0x000000f503f97227 */ /* 0x000fc800078e00ff */
[----:B------:R-:W-:Y:S02]  /*b550*/  IMAD.MOV R246, RZ, RZ, -R246 ;  /* 0x000000fffff67224 */ /* 0x000fe400078e0af6 */
[----:B------:R-:W-:Y:S02]  /*b560*/  IMAD.MOV R248, RZ, RZ, -R249 ;  /* 0x000000fffff87224 */ /* 0x000fe400078e0af9 */
[C---:B------:R-:W-:Y:S01]  /*b570*/  IMAD R243, R4.reuse, R246, R243 ;  /* 0x000000f604f37224 */ /* 0x040fe200078e02f3 */
[----:B------:R-:W-:Y:S01]  /*b580*/  IABS R246, R2 ;  /* 0x0000000200f67213 */ /* 0x000fe20000000000 */
[----:B------:R-:W-:Y:S01]  /*b590*/  @!P0 IMAD.MOV R234, RZ, RZ, -R234 ;  /* 0x000000ffffea8224 */ /* 0x000fe200078e0aea */
[C---:B------:R-:W-:Y:S01]  /*b5a0*/  ISETP.GT.U32.AND P0, PT, R4.reuse, R240, PT ;  /* 0x000000f00400720c */ /* 0x040fe20003f04070 */
[----:B------:R-:W-:Y:S01]  /*b5b0*/  IMAD R245, R4, R248, R245 ;  /* 0x000000f804f57224 */ /* 0x000fe200078e02f5 */
        /* <DEDUP_REMOVED lines=8> */
[C---:B------:R-:W-:Y:S01]  /*b640*/  ISETP.GT.U32.AND P0, PT, R4.reuse, R243, PT ;  /* 0x000000f30400720c */ /* 0x040fe20003f04070 */
[----:B------:R-:W-:Y:S01]  /*b650*/  IMAD R246, R4, R249, R246 ;  /* 0x000000f904f67224 */ /* 0x000fe200078e02f6 */
[----:B------:R-:W-:Y:S01]  /*b660*/  IABS R249, R12 ;  /* 0x0000000c00f97213 */ /* 0x000fe20000000000 */
[--C-:B------:R-:W-:Y:S01]  /*b670*/  @!P5 IMAD.IADD R241, R241, 0x1, -R4.reuse ;  /* 0x00000001f1f1d824 */ /* 0x100fe200078e0a04 */
        /* <DEDUP_REMOVED lines=8> */
[----:B------:R-:W-:Y:S01]  /*b700*/  IABS R250, R11 ;  /* 0x0000000b00fa7213 */ /* 0x000fe20000000000 */
[----:B------:R-:W-:Y:S01]  /*b710*/  @!P5 IMAD.MOV R239, RZ, RZ, -R239 ;  /* 0x000000ffffefd224 */ /* 0x000fe200078e0aef */
[----:B------:R-:W-:Y:S01]  /*b720*/  IABS R252, R10 ;  /* 0x0000000a00fc7213 */ /* 0x000fe20000000000 */
[----:B------:R-:W-:Y:S01]  /*b730*/  @!P4 IMAD.IADD R246, R246, 0x1, -R4 ;  /* 0x00000001f6f6c824 */ /* 0x000fe200078e0a04 */
[----:B------:R-:W-:Y:S01]  /*b740*/  ISETP.GT.U32.AND P4, PT, R4, R243, PT ;  /* 0x000000f30400720c */ /* 0x000fe20003f84070 */
[----:B---3--:R-:W-:-:S04]  /*b750*/  IMAD.HI.U32 R16, R3, R250, RZ ;  /* 0x000000fa03107227 */ /* 0x008fc800078e00ff */
[----:B------:R-:W-:Y:S02]  /*b760*/  IMAD.MOV R16, RZ, RZ, -R16 ;  /* 0x000000ffff107224 */ /* 0x000fe400078e0a10 */
[----:B------:R-:W-:-:S04]  /*b770*/  IMAD.HI.U32 R251, R3, R248, RZ ;  /* 0x000000f803fb7227 */ /* 0x000fc800078e00ff */
[C---:B------:R-:W-:Y:S02]  /*b780*/  IMAD R250, R4.reuse, R16, R250 ;  /* 0x0000001004fa7224 */ /* 0x040fe400078e02fa */
[----:B------:R-:W-:Y:S01]  /*b790*/  @!P4 IMAD.IADD R243, R243, 0x1, -R4 ;  /* 0x00000001f3f3c824 */ /* 0x000fe200078e0a04 */
[C---:B------:R-:W-:Y:S01]  /*b7a0*/  ISETP.GT.U32.AND P5, PT, R4.reuse, R245, PT ;  /* 0x000000f50400720c */ /* 0x040fe20003fa4070 */
[----:B----4-:R-:W-:Y:S01]  /*b7b0*/  IMAD.HI.U32 R17, R3, R249, RZ ;  /* 0x000000f903117227 */ /* 0x010fe200078e00ff */
[----:B------:R-:W-:-:S03]  /*b7c0*/  ISETP.GT.U32.AND P4, PT, R4, R250, PT ;  /* 0x000000fa0400720c */ /* 0x000fc60003f84070 */
[----:B------:R-:W-:Y:S02]  /*b7d0*/  IMAD.MOV R251, RZ, RZ, -R251 ;  /* 0x000000fffffb7224 */ /* 0x000fe400078e0afb */
[----:B------:R-:W-:Y:S02]  /*b7e0*/  IMAD.MOV R17, RZ, RZ, -R17 ;  /* 0x000000ffff117224 */ /* 0x000fe400078e0a11 */
[----:B------:R-:W-:Y:S01]  /*b7f0*/  @!P1 IMAD.MOV R235, RZ, RZ, -R235 ;  /* 0x000000ffffeb9224 */ /* 0x000fe200078e0aeb */
[----:B------:R-:W-:Y:S01]  /*b800*/  ISETP.GT.U32.AND P1, PT, R4, R241, PT ;  /* 0x000000f10400720c */ /* 0x000fe20003f24070 */
[----:B------:R-:W-:-:S04]  /*b810*/  @!P2 IMAD.MOV R236, RZ, RZ, -R236 ;  /* 0x000000ffffeca224 */ /* 0x000fc800078e0aec */
[----:B------:R-:W-:Y:S01]  /*b820*/  @!P4 IMAD.IADD R250, R250, 0x1, -R4 ;  /* 0x00000001fafac824 */ /* 0x000fe200078e0a04 */
[----:B------:R-:W-:Y:S01]  /*b830*/  ISETP.GE.AND P4, PT, R9, RZ, PT ;  /* 0x000000ff0900720c */ /* 0x000fe20003f86270 */
[----:B------:R-:W-:Y:S01]  /*b840*/  @!P3 IMAD.MOV R238, RZ, RZ, -R238 ;  /* 0x000000ffffeeb224 */ /* 0x000fe200078e0aee */
[----:B------:R-:W1:Y:S01]  /*b850*/  S2R R9, SR_TID.X ;  /* 0x0000000000097919 */ /* 0x000e620000002100 */
[C---:B------:R-:W-:Y:S01]  /*b860*/  ISETP.GT.U32.AND P2, PT, R4.reuse, R242, PT ;  /* 0x000000f20400720c */ /* 0x040fe20003f44070 */
[C---:B------:R-:W-:Y:S01]  /*b870*/  IMAD R248, R4.reuse, R251, R248 ;  /* 0x000000fb04f87224 */ /* 0x040fe200078e02f8 */
[----:B------:R-:W-:Y:S01]  /*b880*/  ISETP.GT.U32.AND P3, PT, R4, R244, PT ;  /* 0x000000f40400720c */ /* 0x000fe20003f64070 */
[----:B------:R-:W-:-:S04]  /*b890*/  IMAD.HI.U32 R251, R3, R252, RZ ;  /* 0x000000fc03fb7227 */ /* 0x000fc800078e00ff */
[----:B------:R-:W-:Y:S02]  /*b8a0*/  IMAD R249, R4, R17, R249 ;  /* 0x0000001104f97224 */ /* 0x000fe400078e02f9 */
[----:B------:R-:W2:Y:S01]  /*b8b0*/  LDL.LU R17, [R1+0x1cb8] ;  /* 0x001cb80001117983 */ /* 0x000ea20000300800 */
[----:B------:R-:W-:Y:S01]  /*b8c0*/  @!P5 IMAD.IADD R245, R245, 0x1, -R4 ;  /* 0x00000001f5f5d824 */ /* 0x000fe200078e0a04 */
[----:B------:R-:W-:Y:S01]  /*b8d0*/  ISETP.GE.AND P5, PT, R8, RZ, PT ;  /* 0x000000ff0800720c */ /* 0x000fe20003fa6270 */
[----:B------:R-:W-:Y:S01]  /*b8e0*/  IMAD.MOV R251, RZ, RZ, -R251 ;  /* 0x000000fffffb7224 */ /* 0x000fe200078e0afb */
[----:B------:R-:W3:Y:S01]  /*b8f0*/  LDL.LU R16, [R1+0x1cb4] ;  /* 0x001cb40001107983 */ /* 0x000ee20000300800 */
[----:B------:R-:W-:Y:S02]  /*b900*/  @!P0 IMAD.MOV R240, RZ, RZ, -R240 ;  /* 0x000000fffff08224 */ /* 0x000fe400078e0af0 */
[----:B------:R-:W-:Y:S01]  /*b910*/  @!P1 IMAD.IADD R241, R241, 0x1, -R4 ;  /* 0x00000001f1f19824 */ /* 0x000fe200078e0a04 */
[----:B------:R-:W4:Y:S01]  /*b920*/  LDL.LU R8, [R1+0x5c] ;  /* 0x00005c0001087983 */ /* 0x000f220000300800 */
[C---:B------:R-:W-:Y:S01]  /*b930*/  IMAD R252, R4.reuse, R251, R252 ;  /* 0x000000fb04fc7224 */ /* 0x040fe200078e02fc */
[----:B------:R-:W-:Y:S01]  /*b940*/  ISETP.GT.U32.AND P0, PT, R4, R247, PT ;  /* 0x000000f70400720c */ /* 0x000fe20003f04070 */
[--C-:B------:R-:W-:Y:S01]  /*b950*/  @!P2 IMAD.IADD R242, R242, 0x1, -R4.reuse ;  /* 0x00000001f2f2a824 */ /* 0x100fe200078e0a04 */
[----:B------:R-:W-:Y:S01]  /*b960*/  ISETP.GT.U32.AND P1, PT, R4, R248, PT ;  /* 0x000000f80400720c */ /* 0x000fe20003f24070 */
[----:B------:R-:W-:Y:S01]  /*b970*/  @!P3 IMAD.IADD R244, R244, 0x1, -R4 ;  /* 0x00000001f4f4b824 */ /* 0x000fe200078e0a04 */
[C---:B------:R-:W-:Y:S01]  /*b980*/  ISETP.GT.U32.AND P2, PT, R4.reuse, R249, PT ;  /* 0x000000f90400720c */ /* 0x040fe20003f44070 */
[----:B------:R-:W-:Y:S01]  /*b990*/  IMAD.HI.U32 R3, R3, R5, RZ ;  /* 0x0000000503037227 */ /* 0x000fe200078e00ff */
[----:B------:R-:W-:-:S03]  /*b9a0*/  ISETP.GT.U32.AND P3, PT, R4, R252, PT ;  /* 0x000000fc0400720c */ /* 0x000fc60003f64070 */
[----:B------:R-:W-:-:S04]  /*b9b0*/  IMAD.MOV R3, RZ, RZ, -R3 ;  /* 0x000000ffff037224 */ /* 0x000fc800078e0a03 */
[--C-:B------:R-:W-:Y:S01]  /*b9c0*/  @!P0 IMAD.IADD R247, R247, 0x1, -R4.reuse ;  /* 0x00000001f7f78824 */ /* 0x100fe200078e0a04 */
[----:B------:R-:W-:Y:S01]  /*b9d0*/  ISETP.GE.AND P0, PT, R15, RZ, PT ;  /* 0x000000ff0f00720c */ /* 0x000fe20003f06270 */
[--C-:B------:R-:W-:Y:S01]  /*b9e0*/  @!P1 IMAD.IADD R248, R248, 0x1, -R4.reuse ;  /* 0x00000001f8f89824 */ /* 0x100fe200078e0a04 */
[----:B------:R-:W2:Y:S01]  /*b9f0*/  LDL.LU R15, [R1+0x1cb0] ;  /* 0x001cb000010f7983 */ /* 0x000ea20000300800 */
[----:B------:R-:W-:Y:S01]  /*ba00*/  ISETP.GE.AND P1, PT, R0, RZ, PT ;  /* 0x000000ff0000720c */ /* 0x000fe20003f26270 */
[--C-:B------:R-:W-:Y:S01]  /*ba10*/  @!P2 IMAD.IADD R249, R249, 0x1, -R4.reuse ;  /* 0x00000001f9f9a824 */ /* 0x100fe200078e0a04 */
[----:B------:R-:W-:Y:S01]  /*ba20*/  ISETP.GE.AND P2, PT, R6, RZ, PT ;  /* 0x000000ff0600720c */ /* 0x000fe20003f46270 */
[----:B------:R-:W3:Y:S01]  /*ba30*/  LDL.LU R0, [R1+0x1cac] ;  /* 0x001cac0001007983 */ /* 0x000ee20000300800 */
[----:B------:R-:W-:Y:S01]  /*ba40*/  @!P3 IMAD.IADD R252, R252, 0x1, -R4 ;  /* 0x00000001fcfcb824 */ /* 0x000fe200078e0a04 */
[----:B------:R-:W-:Y:S01]  /*ba50*/  ISETP.GE.AND P3, PT, R2, RZ, PT ;  /* 0x000000ff0200720c */ /* 0x000fe20003f66270 */
[----:B------:R-:W-:Y:S01]  /*ba60*/  IMAD R3, R4, R3, R5 ;  /* 0x0000000304037224 */ /* 0x000fe200078e0205 */
[----:B------:R-:W2:Y:S01]  /*ba70*/  LDL.LU R6, [R1+0x1ca8] ;  /* 0x001ca80001067983 */ /* 0x000ea20000300800 */
[----:B-1----:R-:W-:-:S03]  /*ba80*/  IMAD.SHL.U32 R5, R9, 0x400, RZ ;  /* 0x0000040009057824 */ /* 0x002fc600078e00ff */
[----:B------:R-:W2:Y:S04]  /*ba90*/  LDL.LU R2, [R1+0x1ca4] ;  /* 0x001ca40001027983 */ /* 0x000ea80000300800 */
[----:B------:R-:W3:Y:S01]  /*baa0*/  LDL R9, [R1+0x18e8] ;  /* 0x0018e80001097983 */ /* 0x000ee20000100800 */
[----:B------:R-:W-:Y:S01]  /*bab0*/  @!P6 IMAD.MOV R237, RZ, RZ, -R237 ;  /* 0x000000ffffede224 */ /* 0x000fe200078e0aed */
[----:B------:R-:W-:Y:S01]  /*bac0*/  ISETP.GT.U32.AND P6, PT, R4, R246, PT ;  /* 0x000000f60400720c */ /* 0x000fe20003fc4070 */
[----:B------:R-:W-:Y:S01]  /*bad0*/  @!P5 IMAD.MOV R241, RZ, RZ, -R241 ;  /* 0x000000fffff1d224 */ /* 0x000fe200078e0af1 */
[----:B------:R-:W2:Y:S11]  /*bae0*/  LDL R251, [R1+0x18ec] ;  /* 0x0018ec0001fb7983 */ /* 0x000eb60000100800 */
[----:B------:R-:W-:Y:S01]  /*baf0*/  @!P6 IMAD.IADD R246, R246, 0x1, -R4 ;  /* 0x00000001f6f6e824 */ /* 0x000fe200078e0a04 */
[C---:B------:R-:W-:Y:S01]  /*bb00*/  ISETP.GT.U32.AND P6, PT, R4.reuse, R3, PT ;  /* 0x000000030400720c */ /* 0x040fe20003fc4070 */
[----:B------:R-:W-:Y:S01]  /*bb10*/  @!P0 IMAD.MOV R242, RZ, RZ, -R242 ;  /* 0x000000fffff28224 */ /* 0x000fe200078e0af2 */
[C---:B------:R-:W-:Y:S01]  /*bb20*/  ISETP.GT.U32.AND P5, PT, R4.reuse, R247, PT ;  /* 0x000000f70400720c */ /* 0x040fe20003fa4070 */
[----:B------:R-:W-:Y:S01]  /*bb30*/  @!P1 IMAD.MOV R243, RZ, RZ, -R243 ;  /* 0x000000fffff39224 */ /* 0x000fe200078e0af3 */
[C---:B------:R-:W-:Y:S01]  /*bb40*/  ISETP.GT.U32.AND P0, PT, R4.reuse, R248, PT ;  /* 0x000000f80400720c */ /* 0x040fe20003f04070 */
[----:B------:R-:W-:Y:S01]  /*bb50*/  @!P2 IMAD.MOV R244, RZ, RZ, -R244 ;  /* 0x000000fffff4a224 */ /* 0x000fe200078e0af4 */
[C---:B------:R-:W-:Y:S01]  /*bb60*/  ISETP.GT.U32.AND P1, PT, R4.reuse, R249, PT ;  /* 0x000000f90400720c */ /* 0x040fe20003f24070 */
[----:B------:R-:W-:Y:S01]  /*bb70*/  @!P4 IMAD.MOV R245, RZ, RZ, -R245 ;  /* 0x000000fffff5c224 */ /* 0x000fe200078e0af5 */
[----:B------:R-:W-:-:S05]  /*bb80*/  ISETP.GT.U32.AND P2, PT, R4, R250, PT ;  /* 0x000000fa0400720c */ /* 0x000fca0003f44070 */
[----:B------:R-:W-:Y:S01]  /*bb90*/  @!P6 IMAD.IADD R3, R3, 0x1, -R4 ;  /* 0x000000010303e824 */ /* 0x000fe200078e0a04 */
[----:B------:R-:W-:-:S04]  /*bba0*/  ISETP.GT.U32.AND P4, PT, R4, R252, PT ;  /* 0x000000fc0400720c */ /* 0x000fc80003f84070 */
[----:B------:R-:W-:Y:S01]  /*bbb0*/  ISETP.GT.U32.AND P6, PT, R4, R3, PT ;  /* 0x000000030400720c */ /* 0x000fe20003fc4070 */
[--C-:B------:R-:W-:Y:S02]  /*bbc0*/  @!P5 IMAD.IADD R247, R247, 0x1, -R4.reuse ;  /* 0x00000001f7f7d824 */ /* 0x100fe400078e0a04 */
[--C-:B------:R-:W-:Y:S02]  /*bbd0*/  @!P0 IMAD.IADD R248, R248, 0x1, -R4.reuse ;  /* 0x00000001f8f88824 */ /* 0x100fe400078e0a04 */
[--C-:B------:R-:W-:Y:S02]  /*bbe0*/  @!P1 IMAD.IADD R249, R249, 0x1, -R4.reuse ;  /* 0x00000001f9f99824 */ /* 0x100fe400078e0a04 */
[--C-:B------:R-:W-:Y:S02]  /*bbf0*/  @!P2 IMAD.IADD R250, R250, 0x1, -R4.reuse ;  /* 0x00000001fafaa824 */ /* 0x100fe400078e0a04 */
[----:B------:R-:W-:-:S04]  /*bc00*/  @!P4 IMAD.IADD R252, R252, 0x1, -R4 ;  /* 0x00000001fcfcc824 */ /* 0x000fc800078e0a04 */
[----:B------:R-:W-:Y:S02]  /*bc10*/  @!P6 IMAD.IADD R3, R3, 0x1, -R4 ;  /* 0x000000010303e824 */ /* 0x000fe400078e0a04 */
[----:B------:R-:W-:Y:S01]  /*bc20*/  @!P3 IMAD.MOV R246, RZ, RZ, -R246 ;  /* 0x000000fffff6b224 */ /* 0x000fe200078e0af6 */
[----:B------:R-:W-:Y:S02]  /*bc30*/  ISETP.GE.AND P3, PT, R14, RZ, PT ;  /* 0x000000ff0e00720c */ /* 0x000fe40003f66270 */
[----:B------:R-:W-:Y:S02]  /*bc40*/  ISETP.GE.AND P5, PT, R13, RZ, PT ;  /* 0x000000ff0d00720c */ /* 0x000fe40003fa6270 */
[----:B------:R-:W-:Y:S02]  /*bc50*/  ISETP.GE.AND P0, PT, R12, RZ, PT ;  /* 0x000000ff0c00720c */ /* 0x000fe40003f06270 */
[----:B------:R-:W-:Y:S02]  /*bc60*/  ISETP.GE.AND P1, PT, R11, RZ, PT ;  /* 0x000000ff0b00720c */ /* 0x000fe40003f26270 */
[----:B------:R-:W-:-:S02]  /*bc70*/  ISETP.GE.AND P2, PT, R10, RZ, PT ;  /* 0x000000ff0a00720c */ /* 0x000fc40003f46270 */
[----:B------:R-:W-:-:S03]  /*bc80*/  ISETP.GE.AND P4, PT, R7, RZ, PT ;  /* 0x000000ff0700720c */ /* 0x000fc60003f86270 */
[----:B------:R-:W-:Y:S01]  /*bc90*/  @!P3 IMAD.MOV R247, RZ, RZ, -R247 ;  /* 0x000000fffff7b224 */ /* 0x000fe200078e0af7 */
[----:B----4-:R-:W-:Y:S02]  /*bca0*/  LOP3.LUT R5, R8, 0x8000, R5, 0xf8, !PT ;  /* 0x0000800008057812 */ /* 0x010fe400078ef805 */
[----:B------:R-:W4:Y:S04]  /*bcb0*/  LDL.LU R8, [R1+0x1ca0] ;  /* 0x001ca00001087983 */ /* 0x000f280000300800 */
[----:B------:R1:W-:Y:S04]  /*bcc0*/  STL [R1+0x18b4], R5 ;  /* 0x0018b40501007387 */ /* 0x0003e80000100800 */
[----:B------:R-:W4:Y:S04]  /*bcd0*/  LDL.LU R14, [R1+0x2c] ;  /* 0x00002c00010e7983 */ /* 0x000f280000300800 */
[----:B------:R-:W4:Y:S01]  /*bce0*/  LDL.LU R13, [R1+0x28] ;  /* 0x00002800010d7983 */ /* 0x000f220000300800 */
[----:B-1----:R-:W1:Y:S03]  /*bcf0*/  LDC.64 R4, c[0x0][0x238] ;  /* 0x00008e00ff047b82 */ /* 0x002e660000000a00 */
[----:B------:R-:W4:Y:S04]  /*bd00*/  LDL.LU R12, [R1+0x24] ;  /* 0x00002400010c7983 */ /* 0x000f280000300800 */
[----:B------:R-:W4:Y:S04]  /*bd10*/  LDL.LU R11, [R1+0x20] ;  /* 0x00002000010b7983 */ /* 0x000f280000300800 */
[----:B------:R-:W4:Y:S04]  /*bd20*/  LDL.LU R10, [R1+0x1c] ;  /* 0x00001c00010a7983 */ /* 0x000f280000300800 */
[----:B------:R-:W4:Y:S01]  /*bd30*/  LDL.LU R7, [R1+0x18] ;  /* 0x0000180001077983 */ /* 0x000f220000300800 */
[----:B---3--:R-:W-:-:S02]  /*bd40*/  ISETP.NE.AND P3, PT, R9, RZ, PT ;  /* 0x000000ff0900720c */ /* 0x008fc40003f65270 */
[----:B------:R-:W-:Y:S01]  /*bd50*/  LOP3.LUT R9, RZ, R9, RZ, 0x33, !PT ;  /* 0x00000009ff097212 */ /* 0x000fe200078e33ff */
[----:B-1----:R1:W-:Y:S04]  /*bd60*/  STL [R1+0x1c7c], R4 ;  /* 0x001c7c0401007387 */ /* 0x0023e80000100800 */
[----:B-1----:R-:W3:Y:S04]  /*bd70*/  LDL.LU R4, [R1+0x8] ;  /* 0x0000080001047983 */ /* 0x002ee80000300800 */
[----:B------:R1:W-:Y:S04]  /*bd80*/  STL [R1+0x30], R9 ;  /* 0x0000300901007387 */ /* 0x0003e80000100800 */
[----:B-1----:R-:W3:Y:S01]  /*bd90*/  LDL.LU R9, [R1+0x1c9c] ;  /* 0x001c9c0001097983 */ /* 0x002ee20000300800 */
[----:B------:R-:W-:Y:S01]  /*bda0*/  @!P5 IMAD.MOV R248, RZ, RZ, -R248 ;  /* 0x000000fffff8d224 */ /* 0x000fe200078e0af8 */
[----:B--2---:R-:W-:-:S02]  /*bdb0*/  ISETP.NE.AND P5, PT, R251, RZ, PT ;  /* 0x000000fffb00720c */ /* 0x004fc40003fa5270 */
[----:B------:R-:W-:Y:S01]  /*bdc0*/  LOP3.LUT R251, RZ, R251, RZ, 0x33, !PT ;  /* 0x000000fbfffb7212 */ /* 0x000fe200078e33ff */
[----:B------:R-:W-:-:S03]  /*bdd0*/  @!P0 IMAD.MOV R249, RZ, RZ, -R249 ;  /* 0x000000fffff98224 */ /* 0x000fc600078e0af9 */
[C---:B------:R-:W-:Y:S02]  /*bde0*/  SEL R0, R251.reuse, R0, !P5 ;  /* 0x00000000fb007207 */ /* 0x040fe40006800000 */
[C---:B------:R-:W-:Y:S02]  /*bdf0*/  SEL R6, R251.reuse, R6, !P5 ;  /* 0x00000006fb067207 */ /* 0x040fe40006800000 */
[----:B----4-:R-:W-:Y:S02]  /*be00*/  ISETP.GE.AND P0, PT, R8, RZ, PT ;  /* 0x000000ff0800720c */ /* 0x010fe40003f06270 */
[C---:B------:R-:W-:Y:S02]  /*be10*/  SEL R14, R251.reuse, R14, !P5 ;  /* 0x0000000efb0e7207 */ /* 0x040fe40006800000 */
[C---:B------:R-:W-:Y:S02]  /*be20*/  SEL R13, R251.reuse, R13, !P5 ;  /* 0x0000000dfb0d7207 */ /* 0x040fe40006800000 */
[----:B------:R-:W-:-:S02]  /*be30*/  SEL R12, R251, R12, !P5 ;  /* 0x0000000cfb0c7207 */ /* 0x000fc40006800000 */
[C---:B------:R-:W-:Y:S02]  /*be40*/  SEL R11, R251.reuse, R11, !P5 ;  /* 0x0000000bfb0b7207 */ /* 0x040fe40006800000 */
[C---:B------:R-:W-:Y:S02]  /*be50*/  SEL R10, R251.reuse, R10, !P5 ;  /* 0x0000000afb0a7207 */ /* 0x040fe40006800000 */
[----:B------:R-:W-:Y:S01]  /*be60*/  SEL R7, R251, R7, !P5 ;  /* 0x00000007fb077207 */ /* 0x000fe20006800000 */
[----:B---3--:R1:W-:Y:S01]  /*be70*/  STL.64 [R1+0x1c40], R8 ;  /* 0x001c400801007387 */ /* 0x0083e20000100a00 */
[----:B------:R-:W-:-:S03]  /*be80*/  ISETP.GE.AND P6, PT, R9, RZ, PT ;  /* 0x000000ff0900720c */ /* 0x000fc60003fc6270 */
[----:B-1----:R-:W2:Y:S04]  /*be90*/  LDL.LU R8, [R1+0x10] ;  /* 0x0000100001087983 */ /* 0x002ea80000300800 */
[----:B------:R-:W3:Y:S04]  /*bea0*/  LDL.LU R9, [R1+0xc] ;  /* 0x00000c0001097983 */ /* 0x000ee80000300800 */
[----:B------:R1:W-:Y:S04]  /*beb0*/  STL [R1+0x88], R0 ;  /* 0x0000880001007387 */ /* 0x0003e80000100800 */
[----:B-1----:R-:W4:Y:S04]  /*bec0*/  LDL.LU R0, [R1+0x1c98] ;  /* 0x001c980001007983 */ /* 0x002f280000300800 */
[----:B------:R1:W-:Y:S04]  /*bed0*/  STL [R1+0x4d8], R6 ;  /* 0x0004d80601007387 */ /* 0x0003e80000100800 */
[----:B-1----:R-:W2:Y:S04]  /*bee0*/  LDL.LU R6, [R1+0x14] ;  /* 0x0000140001067983 */ /* 0x002ea80000300800 */
[----:B------:R1:W-:Y:S04]  /*bef0*/  STL [R1+0x84], R14 ;  /* 0x0000840e01007387 */ /* 0x0003e80000100800 */
[----:B-1----:R-:W4:Y:S04]  /*bf00*/  LDL.LU R14, [R1+0x1c94] ;  /* 0x001c9400010e7983 */ /* 0x002f280000300800 */
        /* <DEDUP_REMOVED lines=9> */
[----:B-1----:R-:W4:Y:S01]  /*bfa0*/  LDL.LU R7, [R1+0x1c80] ;  /* 0x001c800001077983 */ /* 0x002f220000300800 */
[----:B------:R-:W-:-:S02]  /*bfb0*/  SEL R164, R251, R164, !P5 ;  /* 0x000000a4fba47207 */ /* 0x000fc40006800000 */
[C---:B------:R-:W-:Y:S02]  /*bfc0*/  SEL R165, R251.reuse, R165, !P5 ;  /* 0x000000a5fba57207 */ /* 0x040fe40006800000 */
[C---:B------:R-:W-:Y:S02]  /*bfd0*/  SEL R166, R251.reuse, R166, !P5 ;  /* 0x000000a6fba67207 */ /* 0x040fe40006800000 */
[C---:B------:R-:W-:Y:S02]  /*bfe0*/  SEL R167, R251.reuse, R167, !P5 ;  /* 0x000000a7fba77207 */ /* 0x040fe40006800000 */
[C---:B------:R-:W-:Y:S02]  /*bff0*/  SEL R168, R251.reuse, R168, !P5 ;  /* 0x000000a8fba87207 */ /* 0x040fe40006800000 */
[C---:B------:R-:W-:Y:S02]  /*c000*/  SEL R169, R251.reuse, R169, !P5 ;  /* 0x000000a9fba97207 */ /* 0x040fe40006800000 */
[----:B------:R-:W-:-:S02]  /*c010*/  SEL R170, R251, R170, !P5 ;  /* 0x000000aafbaa7207 */ /* 0x000fc40006800000 */
[C---:B------:R-:W-:Y:S02]  /*c020*/  SEL R171, R251.reuse, R171, !P5 ;  /* 0x000000abfbab7207 */ /* 0x040fe40006800000 */
[C---:B------:R-:W-:Y:S02]  /*c030*/  SEL R172, R251.reuse, R172, !P5 ;  /* 0x000000acfbac7207 */ /* 0x040fe40006800000 */
[C---:B------:R-:W-:Y:S02]  /*c040*/  SEL R173, R251.reuse, R173, !P5 ;  /* 0x000000adfbad7207 */ /* 0x040fe40006800000 */
[C---:B------:R-:W-:Y:S02]  /*c050*/  SEL R174, R251.reuse, R174, !P5 ;  /* 0x000000aefbae7207 */ /* 0x040fe40006800000 */
[C---:B------:R-:W-:Y:S02]  /*c060*/  SEL R175, R251.reuse, R175, !P5 ;  /* 0x000000affbaf7207 */ /* 0x040fe40006800000 */
[----:B---3--:R-:W-:-:S02]  /*c070*/  SEL R9, R251, R9, !P5 ;  /* 0x00000009fb097207 */ /* 0x008fc40006800000 */
[----:B--2---:R-:W-:-:S05]  /*c080*/  SEL R6, R251, R6, !P5 ;  /* 0x00000006fb067207 */ /* 0x004fca0006800000 */
[----:B------:R1:W-:Y:S02]  /*c090*/  STL [R1+0x6c], R6 ;  /* 0x00006c0601007387 */ /* 0x0003e40000100800 */
[C---:B-1----:R-:W-:Y:S02]  /*c0a0*/  SEL R6, R251.reuse, R8, !P5 ;  /* 0x00000008fb067207 */ /* 0x042fe40006800000 */
[----:B------:R-:W-:-:S03]  /*c0b0*/  SEL R8, R251, R4, !P5 ;  /* 0x00000004fb087207 */ /* 0x000fc60006800000 */
[----:B------:R-:W-:Y:S04]  /*c0c0*/  STL [R1+0x68], R6 ;  /* 0x0000680601007387 */ /* 0x000fe80000100800 */
[----:B------:R1:W-:Y:S04]  /*c0d0*/  STL [R1+0x64], R9 ;  /* 0x0000640901007387 */ /* 0x0003e80000100800 */
[----:B------:R-:W-:Y:S01]  /*c0e0*/  STL [R1+0x60], R8 ;  /* 0x0000600801007387 */ /* 0x000fe20000100800 */
[C---:B-1----:R-:W-:Y:S02]  /*c0f0*/  SEL R9, R251.reuse, R30, !P5 ;  /* 0x0000001efb097207 */ /* 0x042fe40006800000 */
[----:B------:R-:W-:-:S02]  /*c100*/  SEL R30, R251, R34, !P5 ;  /* 0x00000022fb1e7207 */ /* 0x000fc40006800000 */
[C---:B----4-:R-:W-:Y:S02]  /*c110*/  SEL R4, R251.reuse, R10, !P5 ;  /* 0x0000000afb047207 */ /* 0x050fe40006800000 */
[C---:B------:R-:W-:Y:S02]  /*c120*/  SEL R6, R251.reuse, R7, !P5 ;  /* 0x00000007fb067207 */ /* 0x040fe40006800000 */
[----:B------:R-:W-:-:S03]  /*c130*/  SEL R7, R251, R11, !P5 ;  /* 0x0000000bfb077207 */ /* 0x000fc60006800000 */
[----:B------:R1:W-:Y:S04]  /*c140*/  STL [R1+0x5c], R6 ;  /* 0x00005c0601007387 */ /* 0x0003e80000100800 */
[----:B------:R2:W-:Y:S01]  /*c150*/  STL [R1+0x58], R4 ;  /* 0x0000580401007387 */ /* 0x0005e20000100800 */
[----:B-1----:R-:W-:-:S03]  /*c160*/  SEL R6, R251, R12, !P5 ;  /* 0x0000000cfb067207 */ /* 0x002fc60006800000 */
[----:B------:R1:W-:Y:S01]  /*c170*/  STL [R1+0x54], R7 ;  /* 0x0000540701007387 */ /* 0x0003e20000100800 */
[----:B--2---:R-:W-:-:S03]  /*c180*/  SEL R4, R251, R13, !P5 ;  /* 0x0000000dfb047207 */ /* 0x004fc60006800000 */
[----:B------:R2:W-:Y:S01]  /*c190*/  STL [R1+0x50], R6 ;  /* 0x0000500601007387 */ /* 0x0005e20000100800 */
[----:B-1----:R-:W-:-:S03]  /*c1a0*/  SEL R7, R251, R14, !P5 ;  /* 0x0000000efb077207 */ /* 0x002fc60006800000 */
[----:B------:R1:W-:Y:S01]  /*c1b0*/  STL [R1+0x4c], R4 ;  /* 0x00004c0401007387 */ /* 0x0003e20000100800 */
[----:B--2---:R-:W-:-:S03]  /*c1c0*/  SEL R6, R251, R15, !P5 ;  /* 0x0000000ffb067207 */ /* 0x004fc60006800000 */
[----:B------:R2:W-:Y:S04]  /*c1d0*/  STL [R1+0x48], R7 ;  /* 0x0000480701007387 */ /* 0x0005e80000100800 */
[----:B------:R3:W-:Y:S01]  /*c1e0*/  STL [R1+0x44], R6 ;  /* 0x0000440601007387 */ /* 0x0007e20000100800 */
[C---:B-1----:R-:W-:Y:S02]  /*c1f0*/  SEL R4, R251.reuse, R16, !P5 ;  /* 0x00000010fb047207 */ /* 0x042fe40006800000 */
[----:B--2---:R-:W-:-:S03]  /*c200*/  SEL R7, R251, R17, !P5 ;  /* 0x00000011fb077207 */ /* 0x004fc60006800000 */
[----:B------:R1:W-:Y:S01]  /*c210*/  STL [R1+0x40], R4 ;  /* 0x0000400401007387 */ /* 0x0003e20000100800 */
[----:B---3--:R-:W-:-:S03]  /*c220*/  SEL R6, R251, R18, !P5 ;  /* 0x00000012fb067207 */ /* 0x008fc60006800000 */
        /* <DEDUP_REMOVED lines=12> */
[----:B------:R2:W-:Y:S01]  /*c2f0*/  STL [R1+0x20], R7 ;  /* 0x0000200701007387 */ /* 0x0005e20000100800 */
[----:B------:R-:W-:-:S03]  /*c300*/  SEL R8, R251, R31, !P5 ;  /* 0x0000001ffb087207 */ /* 0x000fc60006800000 */
[----:B------:R3:W-:Y:S01]  /*c310*/  STL [R1+0x1c], R6 ;  /* 0x00001c0601007387 */ /* 0x0007e20000100800 */
[C---:B-1----:R-:W-:Y:S02]  /*c320*/  SEL R4, R251.reuse, R25, !P5 ;  /* 0x00000019fb047207 */ /* 0x042fe40006800000 */
[----:B--2---:R-:W-:-:S03]  /*c330*/  SEL R7, R251, R26, !P5 ;  /* 0x0000001afb077207 */ /* 0x004fc60006800000 */
[----:B------:R-:W-:Y:S01]  /*c340*/  STL [R1+0x18], R4 ;  /* 0x0000180401007387 */ /* 0x000fe20000100800 */
[C---:B------:R-:W-:Y:S02]  /*c350*/  SEL R31, R251.reuse, R33, !P5 ;  /* 0x00000021fb1f7207 */ /* 0x040fe40006800000 */
[C---:B---3--:R-:W-:Y:S02]  /*c360*/  SEL R6, R251.reuse, R27, !P5 ;  /* 0x0000001bfb067207 */ /* 0x048fe40006800000 */
[C---:B------:R-:W-:Y:S01]  /*c370*/  SEL R34, R251.reuse, R152, !P5 ;  /* 0x00000098fb227207 */ /* 0x040fe20006800000 */
[----:B------:R1:W-:Y:S01]  /*c380*/  STL [R1+0x14], R7 ;  /* 0x0000140701007387 */ /* 0x0003e20000100800 */
[----:B------:R-:W-:-:S03]  /*c390*/  SEL R33, R251, R153, !P5 ;  /* 0x00000099fb217207 */ /* 0x000fc60006800000 */
[----:B------:R-:W-:Y:S04]  /*c3a0*/  STL [R1+0x10], R6 ;  /* 0x0000100601007387 */ /* 0x000fe80000100800 */
[----:B------:R2:W-:Y:S01]  /*c3b0*/  STL [R1+0x4d4], R34 ;  /* 0x0004d42201007387 */ /* 0x0005e20000100800 */
[C---:B-1----:R-:W-:Y:S02]  /*c3c0*/  SEL R7, R251.reuse, R29, !P5 ;  /* 0x0000001dfb077207 */ /* 0x042fe40006800000 */
[C---:B------:R-:W-:Y:S01]  /*c3d0*/  SEL R29, R251.reuse, R35, !P5 ;  /* 0x00000023fb1d7207 */ /* 0x040fe20006800000 */
[----:B------:R1:W-:Y:S01]  /*c3e0*/  STL [R1+0x48c], R33 ;  /* 0x00048c2101007387 */ /* 0x0003e20000100800 */
[C---:B------:R-:W-:Y:S02]  /*c3f0*/  SEL R35, R251.reuse, R154, !P5 ;  /* 0x0000009afb237207 */ /* 0x040fe40006800000 */
[----:B--2---:R-:W-:-:S03]  /*c400*/  SEL R34, R251, R155, !P5 ;  /* 0x0000009bfb227207 */ /* 0x004fc60006800000 */
[----:B------:R2:W-:Y:S01]  /*c410*/  STL [R1+0x488], R35 ;  /* 0x0004882301007387 */ /* 0x0005e20000100800 */
[----:B-1----:R-:W-:-:S03]  /*c420*/  SEL R33, R251, R156, !P5 ;  /* 0x0000009cfb217207 */ /* 0x002fc60006800000 */
[----:B------:R1:W-:Y:S04]  /*c430*/  STL [R1+0x484], R34 ;  /* 0x0004842201007387 */ /* 0x0003e80000100800 */
[----:B------:R3:W-:Y:S01]  /*c440*/  STL [R1+0x480], R33 ;  /* 0x0004802101007387 */ /* 0x0007e20000100800 */
[C---:B--2---:R-:W-:Y:S02]  /*c450*/  SEL R35, R251.reuse, R157, !P5 ;  /* 0x0000009dfb237207 */ /* 0x044fe40006800000 */
[----:B-1----:R-:W-:-:S03]  /*c460*/  SEL R34, R251, R158, !P5 ;  /* 0x0000009efb227207 */ /* 0x002fc60006800000 */
        /* <DEDUP_REMOVED lines=10> */
[----:B-1----:R-:W-:-:S03]  /*c510*/  SEL R35, R251, R196, !P5 ;  /* 0x000000c4fb237207 */ /* 0x002fc60006800000 */
[----:B------:R-:W-:Y:S01]  /*c520*/  STL.64 [R1+0x1c48], R164 ;  /* 0x001c48a401007387 */ /* 0x000fe20000100a00 */
[----:B--2---:R-:W-:-:S03]  /*c530*/  SEL R34, R251, R197, !P5 ;  /* 0x000000c5fb227207 */ /* 0x004fc60006800000 */
[----:B------:R-:W-:Y:S04]  /*c540*/  STL.64 [R1+0x1c50], R166 ;  /* 0x001c50a601007387 */ /* 0x000fe80000100a00 */
[----:B------:R-:W-:Y:S01]  /*c550*/  STL.64 [R1+0x1c58], R168 ;  /* 0x001c58a801007387 */ /* 0x000fe20000100a00 */
[----:B---3--:R-:W-:-:S03]  /*c560*/  SEL R33, R251, R198, !P5 ;  /* 0x000000c6fb217207 */ /* 0x008fc60006800000 */
[----:B------:R-:W-:Y:S04]  /*c570*/  STL.64 [R1+0x1c60], R170 ;  /* 0x001c60aa01007387 */ /* 0x000fe80000100a00 */
[----:B------:R-:W-:Y:S04]  /*c580*/  STL.64 [R1+0x1c68], R172 ;  /* 0x001c68ac01007387 */ /* 0x000fe80000100a00 */
[----:B------:R-:W-:Y:S04]  /*c590*/  STL.64 [R1+0x1c70], R174 ;  /* 0x001c70ae01007387 */ /* 0x000fe80000100a00 */
[----:B------:R1:W-:Y:S04]  /*c5a0*/  STL [R1+0x4d0], R35 ;  /* 0x0004d02301007387 */ /* 0x0003e80000100800 */
        /* <DEDUP_REMOVED lines=28> */
[----:B-1----:R-:W2:Y:S04]  /*c770*/  LDL.LU R33, [R1+0x30] ;  /* 0x0000300001217983 */ /* 0x002ea80000300800 */
[----:B------:R1:W-:Y:S04]  /*c780*/  STL [R1+0x494], R35 ;  /* 0x0004942301007387 */ /* 0x0003e80000100800 */
[----:B------:R3:W-:Y:S04]  /*c790*/  STL [R1+0x490], R34 ;  /* 0x0004902201007387 */ /* 0x0007e80000100800 */
[----:B------:R-:W4:Y:S04]  /*c7a0*/  LDL.LU R159, [R1+0x88] ;  /* 0x00008800019f7983 */ /* 0x000f280000300800 */
[----:B------:R-:W4:Y:S04]  /*c7b0*/  LDL.LU R158, [R1+0x84] ;  /* 0x00008400019e7983 */ /* 0x000f280000300800 */
[----:B------:R-:W4:Y:S04]  /*c7c0*/  LDL.LU R157, [R1+0x80] ;  /* 0x00008000019d7983 */ /* 0x000f280000300800 */
[----:B------:R-:W4:Y:S01]  /*c7d0*/  LDL.LU R156, [R1+0x7c] ;  /* 0x00007c00019c7983 */ /* 0x000f220000300800 */
[----:B------:R-:W-:-:S03]  /*c7e0*/  SEL R6, R251, R55, !P5 ;  /* 0x00000037fb067207 */ /* 0x000fc60006800000 */
        /* <DEDUP_REMOVED lines=40> */
[----:B------:R-:W4:Y:S04]  /*ca70*/  LDL.LU R39, [R1+0x24] ;  /* 0x0000240001277983 */ /* 0x000f280000300800 */
[----:B------:R-:W4:Y:S04]  /*ca80*/  LDL.LU R38, [R1+0x20] ;  /* 0x0000200001267983 */ /* 0x000f280000300800 */
[----:B------:R-:W4:Y:S04]  /*ca90*/  LDL.LU R37, [R1+0x1c] ;  /* 0x00001c0001257983 */ /* 0x000f280000300800 */
[----:B------:R-:W4:Y:S04]  /*caa0*/  LDL.LU R36, [R1+0x18] ;  /* 0x0000180001247983 */ /* 0x000f280000300800 */
[----:B-1----:R-:W4:Y:S04]  /*cab0*/  LDL.LU R35, [R1+0x14] ;  /* 0x0000140001237983 */ /* 0x002f280000300800 */
[----:B---3--:R-:W3:Y:S01]  /*cac0*/  LDL.LU R34, [R1+0x10] ;  /* 0x0000100001227983 */ /* 0x008ee20000300800 */
[----:B------:R-:W-:-:S02]  /*cad0*/  @!P1 IMAD.MOV R250, RZ, RZ, -R250 ;  /* 0x000000fffffa9224 */ /* 0x000fc400078e0afa */
[----:B------:R-:W-:Y:S02]  /*cae0*/  @!P2 IMAD.MOV R252, RZ, RZ, -R252 ;  /* 0x000000fffffca224 */ /* 0x000fe400078e0afc */
[----:B------:R-:W-:Y:S01]  /*caf0*/  @!P4 IMAD.MOV R3, RZ, RZ, -R3 ;  /* 0x000000ffff03c224 */ /* 0x000fe200078e0a03 */
        /* <DEDUP_REMOVED lines=152> */
[C---:B------:R-:W-:Y:S01]  /*d480*/  SEL R229, R251.reuse, R247, !P5 ;  /* 0x000000f7fbe57207 */ /* 0x040fe20006800000 */
[----:B------:R-:W-:Y:S01]  /*d490*/  @!P0 IMAD.MOV R2, RZ, RZ, -R2 ;  /* 0x000000ffff028224 */ /* 0x000fe200078e0a02 */
[C---:B------:R-:W-:Y:S01]  /*d4a0*/  SEL R231, R251.reuse, R248, !P5 ;  /* 0x000000f8fbe77207 */ /* 0x040fe20006800000 */
[----:B------:R-:W-:Y:S01]  /*d4b0*/  @!P6 IMAD.MOV R0, RZ, RZ, -R0 ;  /* 0x000000ffff00e224 */ /* 0x000fe200078e0a00 */
[C---:B------:R-:W-:Y:S01]  /*d4c0*/  SEL R233, R251.reuse, R249, !P5 ;  /* 0x000000f9fbe97207 */ /* 0x040fe20006800000 */
[----:B------:R-:W1:Y:S01]  /*d4d0*/  LDC R246, c[0x0][0x230] ;  /* 0x00008c00fff67b82 */ /* 0x000e620000000800 */
[----:B------:R-:W-:-:S02]  /*d4e0*/  SEL R235, R251, R250, !P5 ;  /* 0x000000fafbeb7207 */ /* 0x000fc40006800000 */
[C---:B------:R-:W-:Y:S02]  /*d4f0*/  SEL R237, R251.reuse, R252, !P5 ;  /* 0x000000fcfbed7207 */ /* 0x040fe40006800000 */
[----:B------:R-:W-:Y:S02]  /*d500*/  SEL R239, R251, R3, !P5 ;  /* 0x00000003fbef7207 */ /* 0x000fe40006800000 */
[----:B------:R-:W3:Y:S01]  /*d510*/  S2R R251, SR_TID.X ;  /* 0x0000000000fb7919 */ /* 0x000ee20000002100 */
[C---:B--2---:R-:W-:Y:S01]  /*d520*/  SEL R2, R33.reuse, R2, !P3 ;  /* 0x0000000221027207 */ /* 0x044fe20005800000 */
[----:B------:R-:W2:Y:S01]  /*d530*/  LDC R247, c[0x0][0x230] ;  /* 0x00008c00fff77b82 */ /* 0x000ea20000000800 */
[----:B------:R-:W-:-:S07]  /*d540*/  SEL R0, R33, R0, !P3 ;  /* 0x0000000021007207 */ /* 0x000fce0005800000 */
[----:B------:R-:W1:Y:S01]  /*d550*/  LDC R33, c[0x0][0x230] ;  /* 0x00008c00ff217b82 */ /* 0x000e620000000800 */
[----:B------:R-:W-:Y:S02]  /*d560*/  IMAD R2, R2, UR4, RZ ;  /* 0x0000000402027c24 */ /* 0x000fe4000f8e02ff */
[----:B------:R-:W-:Y:S01]  /*d570*/  IMAD R0, R0, UR4, RZ ;  /* 0x0000000400007c24 */ /* 0x000fe2000f8e02ff */
[----:B------:R-:W-:Y:S02]  /*d580*/  ULDC.64 UR4, c[0x0][0x210] ;  /* 0x0000840000047ab9 */ /* 0x000fe40000000a00 */
[----:B------:R-:W-:Y:S02]  /*d590*/  LEA R242, P0, R2, UR4, 0x2 ;  /* 0x0000000402f27c11 */ /* 0x000fe4000f8010ff */
[----:B------:R-:W-:Y:S01]  /*d5a0*/  LEA R240, P1, R0, UR4, 0x2 ;  /* 0x0000000400f07c11 */ /* 0x000fe2000f8210ff */
[----:B------:R-:W-:Y:S01]  /*d5b0*/  ULDC UR4, c[0x0][0x240] ;  /* 0x0000900000047ab9 */ /* 0x000fe20000000800 */
[----:B------:R-:W2:Y:S01]  /*d5c0*/  LDC R248, c[0x0][0x230] ;  /* 0x00008c00fff87b82 */ /* 0x000ea20000000800 */
[----:B----4-:R-:W-:-:S02]  /*d5d0*/  IMAD R160, R157, UR4, RZ ;  /* 0x000000049da07c24 */ /* 0x010fc4000f8e02ff */
[----:B------:R-:W-:-:S05]  /*d5e0*/  IMAD R157, R154, UR4, RZ ;  /* 0x000000049a9d7c24 */ /* 0x000fca000f8e02ff */
[----:B------:R-:W4:Y:S01]  /*d5f0*/  LDC R249, c[0x0][0x230] ;  /* 0x00008c00fff97b82 */ /* 0x000f220000000800 */
[----:B---3--:R-:W-:Y:S01]  /*d600*/  LOP3.LUT R3, R251, 0x3f, RZ, 0xc0, !PT ;  /* 0x0000003ffb037812 */ /* 0x008fe200078ec0ff */
[----:B------:R-:W-:-:S06]  /*d610*/  IMAD R162, R159, UR4, RZ ;  /* 0x000000049fa27c24 */ /* 0x000fcc000f8e02ff */
[----:B------:R-:W3:Y:S01]  /*d620*/  LDC R250, c[0x0][0x230] ;  /* 0x00008c00fffa7b82 */ /* 0x000ee20000000800 */
[----:B------:R-:W-:Y:S02]  /*d630*/  IMAD R5, R3, R5, RZ ;  /* 0x0000000503057224 */ /* 0x000fe400078e02ff */
[----:B------:R-:W-:Y:S02]  /*d640*/  IMAD R154, R55, UR4, RZ ;  /* 0x00000004379a7c24 */ /* 0x000fe4000f8e02ff */
[----:B------:R-:W-:Y:S01]  /*d650*/  IMAD R55, R52, UR4, RZ ;  /* 0x0000000434377c24 */ /* 0x000fe2000f8e02ff */
[----:B------:R-:W-:Y:S01]  /*d660*/  LEA R238, P2, R5, UR6, 0x2 ;  /* 0x0000000605ee7c11 */ /* 0x000fe2000f8410ff */
[----:B------:R-:W-:Y:S01]  /*d670*/  IMAD R161, R158, UR4, RZ ;  /* 0x000000049ea17c24 */ /* 0x000fe2000f8e02ff */
[----:B------:R-:W-:Y:S01]  /*d680*/  LEA.HI.X.SX32 R243, R2, UR5, 0x2, P0 ;  /* 0x0000000502f37c11 */ /* 0x000fe200080f16ff */
[----:B------:R-:W-:Y:S01]  /*d690*/  IMAD R159, R156, UR4, RZ ;  /* 0x000000049c9f7c24 */ /* 0x000fe2000f8e02ff */
[----:B------:R-:W-:Y:S01]  /*d6a0*/  LEA.HI.X.SX32 R241, R0, UR5, 0x2, P1 ;  /* 0x0000000500f17c11 */ /* 0x000fe200088f16ff */
[----:B------:R-:W-:Y:S01]  /*d6b0*/  IMAD R52, R49, UR4, RZ ;  /* 0x0000000431347c24 */ /* 0x000fe2000f8e02ff */
[----:B------:R-:W2:Y:S01]  /*d6c0*/  LDC R3, c[0x0][0x230] ;  /* 0x00008c00ff037b82 */ /* 0x000ea20000000800 */
[----:B-1----:R-:W-:Y:S01]  /*d6d0*/  VIADD R245, R33, 0xffffffff ;  /* 0xffffffff21f57836 */ /* 0x002fe20000000000 */
[----:B------:R-:W-:Y:S01]  /*d6e0*/  ULDC UR6, c[0x0][0x240] ;  /* 0x0000900000067ab9 */ /* 0x000fe20000000800 */
[----:B------:R-:W-:-:S02]  /*d6f0*/  IMAD R158, R155, UR4, RZ ;  /* 0x000000049b9e7c24 */ /* 0x000fc4000f8e02ff */
[----:B------:R-:W-:Y:S01]  /*d700*/  IMAD R156, R153, UR4, RZ ;  /* 0x00000004999c7c24 */ /* 0x000fe2000f8e02ff */
[----:B------:R-:W-:Y:S01]  /*d710*/  LEA.HI.X.SX32 R0, R5, UR7, 0x2, P2 ;  /* 0x0000000705007c11 */ /* 0x000fe200090f16ff */
[----:B------:R-:W-:Y:S01]  /*d720*/  IMAD R49, R46, UR4, RZ ;  /* 0x000000042e317c24 */ /* 0x000fe2000f8e02ff */
[-C--:B------:R-:W-:Y:S01]  /*d730*/  LEA R168, P4, R161, R238.reuse, 0x2 ;  /* 0x000000eea1a87211 */ /* 0x080fe200078810ff */
[----:B------:R-:W-:Y:S01]  /*d740*/  IMAD R155, R152, UR4, RZ ;  /* 0x00000004989b7c24 */ /* 0x000fe2000f8e02ff */
[-C--:B------:R-:W-:Y:S01]  /*d750*/  LEA R166, P5, R160, R238.reuse, 0x2 ;  /* 0x000000eea0a67211 */ /* 0x080fe200078a10ff */
[----:B------:R-:W-:Y:S01]  /*d760*/  IMAD R153, R54, UR4, RZ ;  /* 0x0000000436997c24 */ /* 0x000fe2000f8e02ff */
[-C--:B------:R-:W-:Y:S01]  /*d770*/  LEA R164, P6, R159, R238.reuse, 0x2 ;  /* 0x000000ee9fa47211 */ /* 0x080fe200078c10ff */
[----:B------:R-:W-:Y:S01]  /*d780*/  IMAD R46, R43, UR4, RZ ;  /* 0x000000042b2e7c24 */ /* 0x000fe2000f8e02ff */
[----:B------:R-:W-:Y:S01]  /*d790*/  ULDC UR5, c[0x0][0x240] ;  /* 0x0000900000057ab9 */ /* 0x000fe20000000800 */
[----:B------:R-:W-:Y:S01]  /*d7a0*/  IMAD R33, R8, UR4, RZ ;  /* 0x0000000408217c24 */ /* 0x000fe2000f8e02ff */
[----:B------:R-:W-:Y:S01]  /*d7b0*/  LEA R8, P0, R162, R238, 0x2 ;  /* 0x000000eea2087211 */ /* 0x000fe200078010ff */
[----:B------:R-:W-:Y:S01]  /*d7c0*/  IMAD R152, R53, UR4, RZ ;  /* 0x0000000435987c24 */ /* 0x000fe2000f8e02ff */
[----:B------:R-:W-:Y:S01]  /*d7d0*/  ULDC UR7, c[0x0][0x240] ;  /* 0x0000900000077ab9 */ /* 0x000fe20000000800 */
[----:B------:R-:W-:-:S02]  /*d7e0*/  IMAD R54, R51, UR4, RZ ;  /* 0x0000000433367c24 */ /* 0x000fc4000f8e02ff */
[----:B------:R-:W-:Y:S02]  /*d7f0*/  IMAD R43, R40, UR4, RZ ;  /* 0x00000004282b7c24 */ /* 0x000fe4000f8e02ff */
[----:B------:R-:W-:Y:S02]  /*d800*/  IMAD R53, R50, UR4, RZ ;  /* 0x0000000432357c24 */ /* 0x000fe4000f8e02ff */
[----:B------:R-:W-:Y:S02]  /*d810*/  IMAD R51, R48, UR4, RZ ;  /* 0x0000000430337c24 */ /* 0x000fe4000f8e02ff */
[----:B------:R-:W-:Y:S02]  /*d820*/  IMAD R40, R37, UR4, RZ ;  /* 0x0000000425287c24 */ /* 0x000fe4000f8e02ff */
[----:B------:R-:W-:Y:S02]  /*d830*/  IMAD R50, R47, UR4, RZ ;  /* 0x000000042f327c24 */ /* 0x000fe4000f8e02ff */
[----:B------:R-:W-:-:S02]  /*d840*/  IMAD R48, R45, UR4, RZ ;  /* 0x000000042d307c24 */ /* 0x000fc4000f8e02ff */
[----:B------:R-:W-:Y:S02]  /*d850*/  IMAD R37, R34, UR4, RZ ;  /* 0x0000000422257c24 */ /* 0x000fe4000f8e02ff */
[----:B------:R-:W-:Y:S02]  /*d860*/  IMAD R47, R44, UR4, RZ ;  /* 0x000000042c2f7c24 */ /* 0x000fe4000f8e02ff */
[----:B------:R-:W-:Y:S02]  /*d870*/  IMAD R45, R42, UR4, RZ ;  /* 0x000000042a2d7c24 */ /* 0x000fe4000f8e02ff */
[----:B------:R-:W-:Y:S01]  /*d880*/  IMAD R34, R9, UR4, RZ ;  /* 0x0000000409227c24 */ /* 0x000fe2000f8e02ff */
[----:B------:R-:W-:Y:S01]  /*d890*/  LEA.HI.X.SX32 R9, R162, R0, 0x2, P0 ;  /* 0x00000000a2097211 */ /* 0x000fe200000f16ff */
[----:B------:R-:W-:Y:S02]  /*d8a0*/  IMAD R44, R41, UR4, RZ ;  /* 0x00000004292c7c24 */ /* 0x000fe4000f8e02ff */
[----:B------:R-:W-:-:S02]  /*d8b0*/  IMAD R42, R39, UR4, RZ ;  /* 0x00000004272a7c24 */ /* 0x000fc4000f8e02ff */
[----:B------:R-:W-:Y:S02]  /*d8c0*/  IMAD R41, R38, UR4, RZ ;  /* 0x0000000426297c24 */ /* 0x000fe4000f8e02ff */
[----:B------:R-:W-:Y:S01]  /*d8d0*/  IMAD R39, R36, UR4, RZ ;  /* 0x0000000424277c24 */ /* 0x000fe2000f8e02ff */
[----:B------:R-:W-:Y:S01]  /*d8e0*/  LEA R174, P0, R158, R238, 0x2 ;  /* 0x000000ee9eae7211 */ /* 0x000fe200078010ff */
[----:B------:R-:W-:Y:S01]  /*d8f0*/  IMAD R38, R35, UR4, RZ ;  /* 0x0000000423267c24 */ /* 0x000fe2000f8e02ff */
[----:B------:R-:W-:Y:S01]  /*d900*/  LEA.HI.X.SX32 R169, R161, R0, 0x2, P4 ;  /* 0x00000000a1a97211 */ /* 0x000fe200020f16ff */
[----:B------:R-:W-:Y:S01]  /*d910*/  IMAD R36, R4, UR4, RZ ;  /* 0x0000000404247c24 */ /* 0x000fe2000f8e02ff */
[----:B------:R-:W-:Y:S01]  /*d920*/  LEA R172, P3, R155, R238, 0x2 ;  /* 0x000000ee9bac7211 */ /* 0x000fe200078610ff */
[----:B------:R-:W4:Y:S01]  /*d930*/  LDL.LU R4, [R1+0x1c7c] ;  /* 0x001c7c0001047983 */ /* 0x000f220000300800 */
[----:B------:R-:W-:Y:S01]  /*d940*/  IMAD R35, R7, UR4, RZ ;  /* 0x0000000407237c24 */ /* 0x000fe2000f8e02ff */
[----:B------:R-:W-:-:S02]  /*d950*/  LEA.HI.X.SX32 R167, R160, R0, 0x2, P5 ;  /* 0x00000000a0a77211 */ /* 0x000fc400028f16ff */
[----:B------:R-:W3:Y:S01]  /*d960*/  LDL.LU R7, [R1+0x1c78] ;  /* 0x001c780001077983 */ /* 0x000ee20000300800 */
[----:B------:R-:W-:-:S03]  /*d970*/  LEA.HI.X.SX32 R165, R159, R0, 0x2, P6 ;  /* 0x000000009fa57211 */ /* 0x000fc600030f16ff */
[----:B------:R1:W-:Y:S01]  /*d980*/  STL.64 [R1+0x460], R8 ;  /* 0x0004600801007387 */ /* 0x0003e20000100a00 */
[----:B------:R-:W-:Y:S02]  /*d990*/  LEA R170, P2, R156, R238, 0x2 ;  /* 0x000000ee9caa7211 */ /* 0x000fe400078410ff */
[-C--:B------:R-:W-:Y:S01]  /*d9a0*/  LEA.HI.X.SX32 R175, R158, R0.reuse, 0x2, P0 ;  /* 0x000000009eaf7211 */ /* 0x080fe200000f16ff */
[----:B------:R2:W-:Y:S01]  /*d9b0*/  STL.64 [R1+0x458], R168 ;  /* 0x000458a801007387 */ /* 0x0005e20000100a00 */
[----:B------:R-:W-:Y:S01]  /*d9c0*/  IMAD.MOV.U32 R159, RZ, RZ, R173 ;  /* 0x000000ffff9f7224 */ /* 0x000fe200078e00ad */
[----:B------:R-:W-:Y:S02]  /*d9d0*/  LEA.HI.X.SX32 R171, R156, R0, 0x2, P2 ;  /* 0x000000009cab7211 */ /* 0x000fe400010f16ff */
[----:B------:R-:W-:Y:S01]  /*d9e0*/  STL [R1+0x428], R172 ;  /* 0x000428ac01007387 */ /* 0x000fe20000100800 */
[----:B-1----:R-:W-:-:S03]  /*d9f0*/  LEA R8, P1, R157, R238, 0x2 ;  /* 0x000000ee9d087211 */ /* 0x002fc600078210ff */
[----:B------:R1:W-:Y:S01]  /*da00*/  STL.64 [R1+0x450], R166 ;  /* 0x000450a601007387 */ /* 0x0003e20000100a00 */
[----:B------:R-:W-:Y:S01]  /*da10*/  IMAD R5, R56, UR4, RZ ;  /* 0x0000000438057c24 */ /* 0x000fe2000f8e02ff */
[----:B------:R-:W-:Y:S02]  /*da20*/  LEA.HI.X.SX32 R9, R157, R0, 0x2, P1 ;  /* 0x000000009d097211 */ /* 0x000fe400008f16ff */
[----:B------:R1:W-:Y:S01]  /*da30*/  STL.64 [R1+0x448], R164 ;  /* 0x000448a401007387 */ /* 0x0003e20000100a00 */
[-C--:B--2---:R-:W-:Y:S01]  /*da40*/  LEA R168, P4, R154, R238.reuse, 0x2 ;  /* 0x000000ee9aa87211 */ /* 0x084fe200078810ff */
[----:B------:R-:W-:Y:S01]  /*da50*/  IMAD.MOV.U32 R158, RZ, RZ, R172 ;  /* 0x000000ffff9e7224 */ /* 0x000fe200078e00ac */
[----:B------:R-:W-:Y:S01]  /*da60*/  LEA R56, P0, R55, R238, 0x2 ;  /* 0x000000ee37387211 */ /* 0x000fe200078010ff */
[----:B------:R2:W-:Y:S01]  /*da70*/  STL.64 [R1+0x440], R174 ;  /* 0x000440ae01007387 */ /* 0x0005e20000100a00 */
[----:B------:R-:W-:Y:S01]  /*da80*/  IMAD.MOV.U32 R157, RZ, RZ, R159 ;  /* 0x000000ffff9d7224 */ /* 0x000fe200078e009f */
[----:B------:R-:W-:-:S02]  /*da90*/  LEA.HI.X.SX32 R157, R155, R0, 0x2, P3 ;  /* 0x000000009b9d7211 */ /* 0x000fc400018f16ff */
[C---:B-1----:R-:W-:Y:S02]  /*daa0*/  LEA R166, P5, R153.reuse, R238, 0x2 ;  /* 0x000000ee99a67211 */ /* 0x042fe400078a10ff */
[----:B------:R-:W-:Y:S02]  /*dab0*/  LEA.HI.X.SX32 R169, R154, R0, 0x2, P4 ;  /* 0x000000009aa97211 */ /* 0x000fe400020f16ff */
[----:B------:R-:W-:Y:S01]  /*dac0*/  LEA R164, P6, R152, R238, 0x2 ;  /* 0x000000ee98a47211 */ /* 0x000fe200078c10ff */
[----:B--2---:R-:W2:Y:S01]  /*dad0*/  LDL.LU.64 R174, [R1+0x1c70] ;  /* 0x001c700001ae7983 */ /* 0x004ea20000300a00 */
[----:B------:R-:W-:-:S03]  /*dae0*/  LEA.HI.X.SX32 R167, R153, R0, 0x2, P5 ;  /* 0x0000000099a77211 */ /* 0x000fc600028f16ff */
[----:B------:R-:W4:Y:S04]  /*daf0*/  LDL.LU.64 R172, [R1+0x1c68] ;  /* 0x001c680001ac7983 */ /* 0x000f280000300a00 */
[----:B------:R1:W-:Y:S01]  /*db00*/  STL.64 [R1+0x438], R8 ;  /* 0x0004380801007387 */ /* 0x0003e20000100a00 */
[----:B------:R-:W-:-:S03]  /*db10*/  LEA.HI.X.SX32 R165, R152, R0, 0x2, P6 ;  /* 0x0000000098a57211 */ /* 0x000fc600030f16ff */
[----:B------:R1:W-:Y:S01]  /*db20*/  STL.64 [R1+0x430], R170 ;  /* 0x000430aa01007387 */ /* 0x0003e20000100a00 */
[----:B------:R-:W-:Y:S01]  /*db30*/  IMAD.MOV.U32 R156, RZ, RZ, R158 ;  /* 0x000000ffff9c7224 */ /* 0x000fe200078e009e */
[-C--:B------:R-:W-:Y:S01]  /*db40*/  LEA R160, P5, R50, R238.reuse, 0x2 ;  /* 0x000000ee32a07211 */ /* 0x080fe200078a10ff */
[----:B------:R-:W-:Y:S01]  /*db50*/  IMAD.MOV.U32 R155, RZ, RZ, R57 ;  /* 0x000000ffff9b7224 */ /* 0x000fe200078e0039 */
[-C--:B------:R-:W-:Y:S01]  /*db60*/  LEA R158, P2, R53, R238.reuse, 0x2 ;  /* 0x000000ee359e7211 */ /* 0x080fe200078410ff */
[----:B------:R-:W-:Y:S01]  /*db70*/  IMAD.MOV.U32 R154, RZ, RZ, R56 ;  /* 0x000000ffff9a7224 */ /* 0x000fe200078e0038 */
[-C--:B-1----:R-:W-:Y:S01]  /*db80*/  LEA R8, P1, R54, R238.reuse, 0x2 ;  /* 0x000000ee36087211 */ /* 0x082fe200078210ff */
[----:B------:R-:W3:Y:S04]  /*db90*/  LDL.LU.64 R170, [R1+0x1c60] ;  /* 0x001c600001aa7983 */ /* 0x000ee80000300a00 */
[----:B------:R1:W-:Y:S01]  /*dba0*/  STL [R1+0x408], R56 ;  /* 0x0004083801007387 */ /* 0x0003e20000100800 */
[----:B------:R-:W-:-:S03]  /*dbb0*/  LEA R156, P3, R52, R238, 0x2 ;  /* 0x000000ee349c7211 */ /* 0x000fc600078610ff */
[----:B------:R-:W-:Y:S01]  /*dbc0*/  STL [R1+0x42c], R157 ;  /* 0x00042c9d01007387 */ /* 0x000fe20000100800 */
[----:B------:R-:W-:-:S03]  /*dbd0*/  LEA.HI.X.SX32 R155, R55, R0, 0x2, P0 ;  /* 0x00000000379b7211 */ /* 0x000fc600000f16ff */
[----:B------:R1:W-:Y:S01]  /*dbe0*/  STL.64 [R1+0x420], R168 ;  /* 0x000420a801007387 */ /* 0x0003e20000100a00 */
[----:B------:R-:W-:Y:S02]  /*dbf0*/  LEA.HI.X.SX32 R9, R54, R0, 0x2, P1 ;  /* 0x0000000036097211 */ /* 0x000fe400008f16ff */
[----:B-1----:R-:W-:Y:S01]  /*dc00*/  LEA R56, P4, R51, R238, 0x2 ;  /* 0x000000ee33387211 */ /* 0x002fe200078810ff */
[----:B------:R-:W-:Y:S01]  /*dc10*/  VIADD R244, R3, 0xfffffffe ;  /* 0xfffffffe03f47836 */ /* 0x000fe20000000000 */
[----:B------:R-:W-:Y:S01]  /*dc20*/  MOV R153, R161 ;  /* 0x000000a100997202 */ /* 0x000fe20000000f00 */
[----:B------:R-:W-:Y:S01]  /*dc30*/  IMAD.MOV.U32 R152, RZ, RZ, R160 ;  /* 0x000000ffff987224 */ /* 0x000fe200078e00a0 */
[-C--:B------:R-:W-:Y:S01]  /*dc40*/  LEA.HI.X.SX32 R159, R53, R0.reuse, 0x2, P2 ;  /* 0x00000000359f7211 */ /* 0x080fe200010f16ff */
[----:B------:R-:W2:Y:S04]  /*dc50*/  LDL.LU.64 R168, [R1+0x1c58] ;  /* 0x001c580001a87983 */ /* 0x000ea80000300a00 */
[----:B------:R1:W-:Y:S01]  /*dc60*/  STL.64 [R1+0x418], R166 ;  /* 0x000418a601007387 */ /* 0x0003e20000100a00 */
[----:B------:R-:W-:Y:S01]  /*dc70*/  IMAD R3, R57, UR4, RZ ;  /* 0x0000000439037c24 */ /* 0x000fe2000f8e02ff */
[----:B------:R-:W-:-:S02]  /*dc80*/  LEA.HI.X.SX32 R157, R52, R0, 0x2, P3 ;  /* 0x00000000349d7211 */ /* 0x000fc400018f16ff */
[----:B------:R-:W-:Y:S01]  /*dc90*/  LEA.HI.X.SX32 R57, R51, R0, 0x2, P4 ;  /* 0x0000000033397211 */ /* 0x000fe200020f16ff */
[----:B------:R-:W-:Y:S01]  /*dca0*/  IMAD.MOV.U32 R54, RZ, RZ, R152 ;  /* 0x000000ffff367224 */ /* 0x000fe200078e0098 */
[-C--:B------:R-:W-:Y:S01]  /*dcb0*/  LEA R154, P0, R48, R238.reuse, 0x2 ;  /* 0x000000ee309a7211 */ /* 0x080fe200078010ff */
[----:B-1----:R-:W4:Y:S04]  /*dcc0*/  LDL.LU.64 R166, [R1+0x1c50] ;  /* 0x001c500001a67983 */ /* 0x002f280000300a00 */
[----:B------:R1:W-:Y:S01]  /*dcd0*/  STL.64 [R1+0x410], R164 ;  /* 0x000410a401007387 */ /* 0x0003e20000100a00 */
[----:B------:R-:W-:Y:S01]  /*dce0*/  IMAD.MOV.U32 R55, RZ, RZ, R153 ;  /* 0x000000ffff377224 */ /* 0x000fe200078e0099 */
[----:B------:R-:W-:Y:S02]  /*dcf0*/  LEA R152, P1, R47, R238, 0x2 ;  /* 0x000000ee2f987211 */ /* 0x000fe400078210ff */
[----:B------:R-:W-:Y:S01]  /*dd00*/  LEA.HI.X.SX32 R55, R50, R0, 0x2, P5 ;  /* 0x0000000032377211 */ /* 0x000fe200028f16ff */
[----:B-1----:R-:W3:Y:S04]  /*dd10*/  LDL.LU.64 R164, [R1+0x1c48] ;  /* 0x001c480001a47983 */ /* 0x002ee80000300a00 */
[----:B------:R1:W-:Y:S04]  /*dd20*/  STL [R1+0x3e0], R160 ;  /* 0x0003e0a001007387 */ /* 0x0003e80000100800 */
[----:B------:R1:W-:Y:S04]  /*dd30*/  STL [R1+0x40c], R155 ;  /* 0x00040c9b01007387 */ /* 0x0003e80000100800 */
[----:B------:R1:W-:Y:S02]  /*dd40*/  STL.64 [R1+0x400], R8 ;  /* 0x0004000801007387 */ /* 0x0003e40000100a00 */
[----:B-1----:R-:W-:-:S02]  /*dd50*/  LEA R160, P6, R49, R238, 0x2 ;  /* 0x000000ee31a07211 */ /* 0x002fc400078c10ff */
[-C--:B------:R-:W-:Y:S02]  /*dd60*/  LEA.HI.X.SX32 R153, R47, R0.reuse, 0x2, P1 ;  /* 0x000000002f997211 */ /* 0x080fe400008f16ff */
[-C--:B------:R-:W-:Y:S02]  /*dd70*/  LEA.HI.X.SX32 R155, R48, R0.reuse, 0x2, P0 ;  /* 0x00000000309b7211 */ /* 0x080fe400000f16ff */
[----:B------:R-:W-:Y:S01]  /*dd80*/  LEA.HI.X.SX32 R161, R49, R0, 0x2, P6 ;  /* 0x0000000031a17211 */ /* 0x000fe200030f16ff */
[----:B------:R-:W2:Y:S04]  /*dd90*/  LDL.LU.64 R8, [R1+0x1c40] ;  /* 0x001c400001087983 */ /* 0x000ea80000300a00 */
[----:B------:R1:W-:Y:S04]  /*dda0*/  STL.64 [R1+0x3f8], R158 ;  /* 0x0003f89e01007387 */ /* 0x0003e80000100a00 */
[----:B------:R1:W-:Y:S01]  /*ddb0*/  STL.64 [R1+0x3f0], R156 ;  /* 0x0003f09c01007387 */ /* 0x0003e20000100a00 */
[----:B------:R-:W-:-:S03]  /*ddc0*/  LEA R54, P5, R43, R238, 0x2 ;  /* 0x000000ee2b367211 */ /* 0x000fc600078a10ff */
[----:B------:R1:W-:Y:S02]  /*ddd0*/  STL.64 [R1+0x3e8], R56 ;  /* 0x0003e83801007387 */ /* 0x0003e40000100a00 */
[-C--:B-1----:R-:W-:Y:S02]  /*dde0*/  LEA R158, P2, R46, R238.reuse, 0x2 ;  /* 0x000000ee2e9e7211 */ /* 0x082fe400078410ff */
[----:B------:R1:W-:Y:S01]  /*ddf0*/  STL [R1+0x3e4], R55 ;  /* 0x0003e43701007387 */ /* 0x0003e20000100800 */
[-C--:B------:R-:W-:Y:S02]  /*de00*/  LEA R156, P3, R45, R238.reuse, 0x2 ;  /* 0x000000ee2d9c7211 */ /* 0x080fe400078610ff */
[----:B------:R-:W-:Y:S01]  /*de10*/  LEA R56, P4, R44, R238, 0x2 ;  /* 0x000000ee2c387211 */ /* 0x000fe200078810ff */
[----:B------:R1:W-:Y:S01]  /*de20*/  STL.64 [R1+0x3d0], R154 ;  /* 0x0003d09a01007387 */ /* 0x0003e20000100a00 */
[----:B------:R-:W-:Y:S02]  /*de30*/  LEA.HI.X.SX32 R159, R46, R0, 0x2, P2 ;  /* 0x000000002e9f7211 */ /* 0x000fe400010f16ff */
[----:B------:R-:W-:Y:S01]  /*de40*/  LEA R52, P6, R42, R238, 0x2 ;  /* 0x000000ee2a347211 */ /* 0x000fe200078c10ff */
[----:B------:R-:W-:Y:S01]  /*de50*/  STL.64 [R1+0x3d8], R160 ;  /* 0x0003d8a001007387 */ /* 0x000fe20000100a00 */
[----:B------:R-:W-:-:S02]  /*de60*/  LEA.HI.X.SX32 R57, R44, R0, 0x2, P4 ;  /* 0x000000002c397211 */ /* 0x000fc400020f16ff */
[----:B------:R-:W-:Y:S01]  /*de70*/  LEA.HI.X.SX32 R157, R45, R0, 0x2, P3 ;  /* 0x000000002d9d7211 */ /* 0x000fe200018f16ff */
[----:B------:R1:W-:Y:S01]  /*de80*/  STL.64 [R1+0x3c8], R152 ;  /* 0x0003c89801007387 */ /* 0x0003e20000100a00 */
[----:B------:R-:W-:Y:S02]  /*de90*/  LEA R50, P2, R39, R238, 0x2 ;  /* 0x000000ee27327211 */ /* 0x000fe400078410ff */
[----:B-1----:R-:W-:Y:S02]  /*dea0*/  LEA.HI.X.SX32 R55, R43, R0, 0x2, P5 ;  /* 0x000000002b377211 */ /* 0x002fe400028f16ff */
[-C--:B------:R-:W-:Y:S01]  /*deb0*/  LEA R154, P0, R41, R238.reuse, 0x2 ;  /* 0x000000ee299a7211 */ /* 0x080fe200078010ff */
[----:B------:R-:W-:Y:S01]  /*dec0*/  STL.64 [R1+0x3c0], R158 ;  /* 0x0003c09e01007387 */ /* 0x000fe20000100a00 */
[----:B------:R-:W-:Y:S02]  /*ded0*/  LEA R48, P3, R38, R238, 0x2 ;  /* 0x000000ee26307211 */ /* 0x000fe400078610ff */
[----:B------:R-:W-:Y:S01]  /*dee0*/  LEA.HI.X.SX32 R53, R42, R0, 0x2, P6 ;  /* 0x000000002a357211 */ /* 0x000fe200030f16ff */
[----:B------:R1:W-:Y:S01]  /*def0*/  STL.64 [R1+0x3b0], R56 ;  /* 0x0003b03801007387 */ /* 0x0003e20000100a00 */
[----:B------:R-:W-:-:S02]  /*df00*/  LEA R152, P1, R40, R238, 0x2 ;  /* 0x000000ee28987211 */ /* 0x000fc400078210ff */
[-C--:B------:R-:W-:Y:S01]  /*df10*/  LEA.HI.X.SX32 R155, R41, R0.reuse, 0x2, P0 ;  /* 0x00000000299b7211 */ /* 0x080fe200000f16ff */
[----:B------:R-:W-:Y:S01]  /*df20*/  STL.64 [R1+0x3b8], R156 ;  /* 0x0003b89c01007387 */ /* 0x000fe20000100a00 */
[-C--:B------:R-:W-:Y:S01]  /*df30*/  LEA.HI.X.SX32 R51, R39, R0.reuse, 0x2, P2 ;  /* 0x0000000027337211 */ /* 0x080fe200010f16ff */
[----:B------:R-:W-:Y:S01]  /*df40*/  IMAD R32, R32, UR4, RZ ;  /* 0x0000000420207c24 */ /* 0x000fe2000f8e02ff */
[-C--:B------:R-:W-:Y:S01]  /*df50*/  LEA.HI.X.SX32 R153, R40, R0.reuse, 0x2, P1 ;  /* 0x0000000028997211 */ /* 0x080fe200008f16ff */
[----:B------:R1:W-:Y:S01]  /*df60*/  STL.64 [R1+0x3a8], R54 ;  /* 0x0003a83601007387 */ /* 0x0003e20000100a00 */
[----:B------:R-:W-:Y:S01]  /*df70*/  IMAD R30, R30, UR4, RZ ;  /* 0x000000041e1e7c24 */ /* 0x000fe2000f8e02ff */
[----:B------:R-:W-:Y:S02]  /*df80*/  LEA.HI.X.SX32 R49, R38, R0, 0x2, P3 ;  /* 0x0000000026317211 */ /* 0x000fe400018f16ff */
[-C--:B-1----:R-:W-:Y:S01]  /*df90*/  LEA R56, P4, R37, R238.reuse, 0x2 ;  /* 0x000000ee25387211 */ /* 0x082fe200078810ff */
[----:B------:R-:W-:Y:S01]  /*dfa0*/  IMAD R31, R31, UR4, RZ ;  /* 0x000000041f1f7c24 */ /* 0x000fe2000f8e02ff */
[----:B------:R1:W-:Y:S01]  /*dfb0*/  STL.64 [R1+0x3a0], R52 ;  /* 0x0003a03401007387 */ /* 0x0003e20000100a00 */
[-C--:B------:R-:W-:Y:S01]  /*dfc0*/  LEA R46, P0, R34, R238.reuse, 0x2 ;  /* 0x000000ee222e7211 */ /* 0x080fe200078010ff */
[----:B------:R-:W-:Y:S01]  /*dfd0*/  IMAD R29, R29, UR4, RZ ;  /* 0x000000041d1d7c24 */ /* 0x000fe2000f8e02ff */
[-C--:B------:R-:W-:Y:S01]  /*dfe0*/  LEA R44, P1, R33, R238.reuse, 0x2 ;  /* 0x000000ee212c7211 */ /* 0x080fe200078210ff */
[----:B------:R-:W-:Y:S01]  /*dff0*/  STL.64 [R1+0x398], R154 ;  /* 0x0003989a01007387 */ /* 0x000fe20000100a00 */
[----:B------:R-:W-:-:S03]  /*e000*/  LEA R54, P5, R36, R238, 0x2 ;  /* 0x000000ee24367211 */ /* 0x000fc600078a10ff */
[----:B------:R1:W-:Y:S01]  /*e010*/  STL.64 [R1+0x388], R50 ;  /* 0x0003883201007387 */ /* 0x0003e20000100a00 */
[----:B------:R-:W-:Y:S02]  /*e020*/  LEA.HI.X.SX32 R57, R37, R0, 0x2, P4 ;  /* 0x0000000025397211 */ /* 0x000fe400020f16ff */
[----:B-1----:R-:W-:Y:S01]  /*e030*/  LEA R52, P6, R35, R238, 0x2 ;  /* 0x000000ee23347211 */ /* 0x002fe200078c10ff */
[----:B------:R-:W-:Y:S01]  /*e040*/  STL.64 [R1+0x390], R152 ;  /* 0x0003909801007387 */ /* 0x000fe20000100a00 */
[----:B------:R-:W-:Y:S01]  /*e050*/  LEA.HI.X.SX32 R55, R36, R0, 0x2, P5 ;  /* 0x0000000024377211 */ /* 0x000fe200028f16ff */
[----:B------:R-:W-:Y:S01]  /*e060*/  IMAD R28, R28, UR4, RZ ;  /* 0x000000041c1c7c24 */ /* 0x000fe2000f8e02ff */
[----:B------:R-:W-:Y:S01]  /*e070*/  LEA R42, P4, R30, R238, 0x2 ;  /* 0x000000ee1e2a7211 */ /* 0x000fe200078810ff */
[----:B------:R1:W-:Y:S01]  /*e080*/  STL.64 [R1+0x380], R48 ;  /* 0x0003803001007387 */ /* 0x0003e20000100a00 */
[----:B------:R-:W-:Y:S02]  /*e090*/  LEA.HI.X.SX32 R47, R34, R0, 0x2, P0 ;  /* 0x00000000222f7211 */ /* 0x000fe400000f16ff */
[----:B------:R-:W-:Y:S01]  /*e0a0*/  LEA R50, P2, R32, R238, 0x2 ;  /* 0x000000ee20327211 */ /* 0x000fe200078410ff */
[----:B------:R-:W-:Y:S01]  /*e0b0*/  IMAD R27, R27, UR4, RZ ;  /* 0x000000041b1b7c24 */ /* 0x000fe2000f8e02ff */
[----:B------:R-:W-:Y:S01]  /*e0c0*/  LEA.HI.X.SX32 R53, R35, R0, 0x2, P6 ;  /* 0x0000000023357211 */ /* 0x000fe200030f16ff */
[----:B------:R-:W-:Y:S01]  /*e0d0*/  IMAD R25, R25, UR4, RZ ;  /* 0x0000000419197c24 */ /* 0x000fe2000f8e02ff */
[----:B------:R-:W-:Y:S01]  /*e0e0*/  LEA R40, P5, R29, R238, 0x2 ;  /* 0x000000ee1d287211 */ /* 0x000fe200078a10ff */
[----:B------:R-:W-:Y:S01]  /*e0f0*/  IMAD R26, R26, UR4, RZ ;  /* 0x000000041a1a7c24 */ /* 0x000fe2000f8e02ff */
[----:B------:R-:W-:Y:S01]  /*e100*/  LEA.HI.X.SX32 R45, R33, R0, 0x2, P1 ;  /* 0x00000000212d7211 */ /* 0x000fe200008f16ff */
[----:B------:R-:W-:Y:S01]  /*e110*/  STL.64 [R1+0x378], R56 ;  /* 0x0003783801007387 */ /* 0x000fe20000100a00 */
[----:B-1----:R-:W-:Y:S01]  /*e120*/  LEA R48, P3, R31, R238, 0x2 ;  /* 0x000000ee1f307211 */ /* 0x002fe200078610ff */
[----:B------:R-:W-:Y:S01]  /*e130*/  IMAD R24, R24, UR4, RZ ;  /* 0x0000000418187c24 */ /* 0x000fe2000f8e02ff */
[-C--:B------:R-:W-:Y:S01]  /*e140*/  LEA.HI.X.SX32 R51, R32, R0.reuse, 0x2, P2 ;  /* 0x0000000020337211 */ /* 0x080fe200010f16ff */
[----:B------:R-:W-:Y:S01]  /*e150*/  STL.64 [R1+0x370], R54 ;  /* 0x0003703601007387 */ /* 0x000fe20000100a00 */
[----:B------:R-:W-:Y:S01]  /*e160*/  LEA.HI.X.SX32 R43, R30, R0, 0x2, P4 ;  /* 0x000000001e2b7211 */ /* 0x000fe200020f16ff */
[----:B------:R-:W-:Y:S01]  /*e170*/  IMAD R23, R23, UR4, RZ ;  /* 0x0000000417177c24 */ /* 0x000fe2000f8e02ff */
[----:B------:R-:W-:Y:S01]  /*e180*/  LEA R38, P6, R28, R238, 0x2 ;  /* 0x000000ee1c267211 */ /* 0x000fe200078c10ff */
[----:B------:R1:W-:Y:S01]  /*e190*/  STL.64 [R1+0x360], R46 ;  /* 0x0003602e01007387 */ /* 0x0003e20000100a00 */
[-C--:B------:R-:W-:Y:S01]  /*e1a0*/  LEA.HI.X.SX32 R49, R31, R0.reuse, 0x2, P3 ;  /* 0x000000001f317211 */ /* 0x080fe200018f16ff */
[----:B------:R-:W-:Y:S01]  /*e1b0*/  IMAD R22, R22, UR4, RZ ;  /* 0x0000000416167c24 */ /* 0x000fe2000f8e02ff */
[----:B------:R-:W-:Y:S01]  /*e1c0*/  LEA.HI.X.SX32 R41, R29, R0, 0x2, P5 ;  /* 0x000000001d297211 */ /* 0x000fe200028f16ff */
[----:B------:R-:W-:Y:S01]  /*e1d0*/  STL.64 [R1+0x368], R52 ;  /* 0x0003683401007387 */ /* 0x000fe20000100a00 */
[----:B------:R-:W-:Y:S01]  /*e1e0*/  LEA R36, P2, R25, R238, 0x2 ;  /* 0x000000ee19247211 */ /* 0x000fe200078410ff */
[----:B------:R-:W-:-:S02]  /*e1f0*/  IMAD R20, R20, UR4, RZ ;  /* 0x0000000414147c24 */ /* 0x000fc4000f8e02ff */
[----:B------:R1:W-:Y:S01]  /*e200*/  STL.64 [R1+0x358], R44 ;  /* 0x0003582c01007387 */ /* 0x0003e20000100a00 */
[-C--:B------:R-:W-:Y:S02]  /*e210*/  LEA R34, P3, R24, R238.reuse, 0x2 ;  /* 0x000000ee18227211 */ /* 0x080fe400078610ff */
[----:B-1----:R-:W-:Y:S01]  /*e220*/  LEA R46, P0, R27, R238, 0x2 ;  /* 0x000000ee1b2e7211 */ /* 0x002fe200078010ff */
[----:B------:R-:W-:Y:S01]  /*e230*/  STL.64 [R1+0x350], R50 ;  /* 0x0003503201007387 */ /* 0x000fe20000100a00 */
[-C--:B------:R-:W-:Y:S01]  /*e240*/  LEA.HI.X.SX32 R39, R28, R0.reuse, 0x2, P6 ;  /* 0x000000001c277211 */ /* 0x080fe200030f16ff */
[----:B------:R-:W-:Y:S01]  /*e250*/  IMAD R21, R21, UR4, RZ ;  /* 0x0000000415157c24 */ /* 0x000fe2000f8e02ff */
[----:B------:R-:W-:Y:S01]  /*e260*/  LEA.HI.X.SX32 R47, R27, R0, 0x2, P0 ;  /* 0x000000001b2f7211 */ /* 0x000fe200000f16ff */
[----:B------:R1:W-:Y:S01]  /*e270*/  STL.64 [R1+0x340], R42 ;  /* 0x0003402a01007387 */ /* 0x0003e20000100a00 */
[----:B------:R-:W-:-:S03]  /*e280*/  LEA R44, P1, R26, R238, 0x2 ;  /* 0x000000ee1a2c7211 */ /* 0x000fc600078210ff */
[----:B------:R-:W-:Y:S01]  /*e290*/  STL.64 [R1+0x348], R48 ;  /* 0x0003483001007387 */ /* 0x000fe20000100a00 */
[----:B------:R-:W-:Y:S01]  /*e2a0*/  IMAD R19, R19, UR4, RZ ;  /* 0x0000000413137c24 */ /* 0x000fe2000f8e02ff */
[-C--:B------:R-:W-:Y:S01]  /*e2b0*/  LEA.HI.X.SX32 R37, R25, R0.reuse, 0x2, P2 ;  /* 0x0000000019257211 */ /* 0x080fe200010f16ff */
[----:B------:R-:W-:Y:S01]  /*e2c0*/  IMAD R18, R18, UR4, RZ ;  /* 0x0000000412127c24 */ /* 0x000fe2000f8e02ff */
[----:B------:R1:W-:Y:S01]  /*e2d0*/  STL.64 [R1+0x338], R40 ;  /* 0x0003382801007387 */ /* 0x0003e20000100a00 */
[----:B------:R-:W-:Y:S01]  /*e2e0*/  LEA.HI.X.SX32 R45, R26, R0, 0x2, P1 ;  /* 0x000000001a2d7211 */ /* 0x000fe200008f16ff */
[----:B------:R-:W-:Y:S01]  /*e2f0*/  IMAD R16, R16, UR4, RZ ;  /* 0x0000000410107c24 */ /* 0x000fe2000f8e02ff */
[-C--:B-1----:R-:W-:Y:S01]  /*e300*/  LEA R42, P4, R23, R238.reuse, 0x2 ;  /* 0x000000ee172a7211 */ /* 0x082fe200078810ff */
[----:B------:R-:W-:Y:S01]  /*e310*/  IMAD R17, R17, UR4, RZ ;  /* 0x0000000411117c24 */ /* 0x000fe2000f8e02ff */
[----:B------:R-:W-:Y:S01]  /*e320*/  LEA R32, P0, R20, R238, 0x2 ;  /* 0x000000ee14207211 */ /* 0x000fe200078010ff */
[----:B------:R1:W-:Y:S01]  /*e330*/  STL.64 [R1+0x330], R38 ;  /* 0x0003302601007387 */ /* 0x0003e20000100a00 */
[----:B------:R-:W-:Y:S01]  /*e340*/  LEA.HI.X.SX32 R35, R24, R0, 0x2, P3 ;  /* 0x0000000018237211 */ /* 0x000fe200018f16ff */
[----:B------:R-:W-:Y:S01]  /*e350*/  IMAD R15, R15, UR4, RZ ;  /* 0x000000040f0f7c24 */ /* 0x000fe2000f8e02ff */
[----:B------:R-:W-:Y:S01]  /*e360*/  LEA R40, P5, R22, R238, 0x2 ;  /* 0x000000ee16287211 */ /* 0x000fe200078a10ff */
[----:B------:R-:W-:Y:S01]  /*e370*/  STL.64 [R1+0x328], R46 ;  /* 0x0003282e01007387 */ /* 0x000fe20000100a00 */
[----:B------:R-:W-:Y:S01]  /*e380*/  LEA.HI.X.SX32 R43, R23, R0, 0x2, P4 ;  /* 0x00000000172b7211 */ /* 0x000fe200020f16ff */
[----:B------:R-:W-:Y:S01]  /*e390*/  IMAD R14, R14, UR4, RZ ;  /* 0x000000040e0e7c24 */ /* 0x000fe2000f8e02ff */
[----:B------:R-:W-:Y:S01]  /*e3a0*/  LEA R30, P1, R19, R238, 0x2 ;  /* 0x000000ee131e7211 */ /* 0x000fe200078210ff */
[----:B------:R1:W-:Y:S01]  /*e3b0*/  STL.64 [R1+0x318], R36 ;  /* 0x0003182401007387 */ /* 0x0003e20000100a00 */
[----:B------:R-:W-:-:S02]  /*e3c0*/  LEA.HI.X.SX32 R41, R22, R0, 0x2, P5 ;  /* 0x0000000016297211 */ /* 0x000fc400028f16ff */
[----:B-1----:R-:W-:Y:S01]  /*e3d0*/  LEA R38, P6, R21, R238, 0x2 ;  /* 0x000000ee15267211 */ /* 0x002fe200078c10ff */
[----:B------:R-:W-:Y:S01]  /*e3e0*/  STL.64 [R1+0x320], R44 ;  /* 0x0003202c01007387 */ /* 0x000fe20000100a00 */
[----:B------:R-:W-:Y:S01]  /*e3f0*/  LEA.HI.X.SX32 R33, R20, R0, 0x2, P0 ;  /* 0x0000000014217211 */ /* 0x000fe200000f16ff */
[----:B------:R-:W-:Y:S01]  /*e400*/  IMAD R13, R13, UR4, RZ ;  /* 0x000000040d0d7c24 */ /* 0x000fe2000f8e02ff */
[----:B------:R-:W-:Y:S01]  /*e410*/  LEA R28, P4, R16, R238, 0x2 ;  /* 0x000000ee101c7211 */ /* 0x000fe200078810ff */
[----:B------:R1:W-:Y:S01]  /*e420*/  STL.64 [R1+0x310], R34 ;  /* 0x0003102201007387 */ /* 0x0003e20000100a00 */
[----:B------:R-:W-:Y:S01]  /*e430*/  IMAD R11, R11, UR4, RZ ;  /* 0x000000040b0b7c24 */ /* 0x000fe2000f8e02ff */
[----:B------:R-:W-:Y:S02]  /*e440*/  LEA.HI.X.SX32 R39, R21, R0, 0x2, P6 ;  /* 0x0000000015277211 */ /* 0x000fe400030f16ff */
[-C--:B------:R-:W-:Y:S01]  /*e450*/  LEA R36, P2, R18, R238.reuse, 0x2 ;  /* 0x000000ee12247211 */ /* 0x080fe200078410ff */
[----:B------:R-:W-:Y:S01]  /*e460*/  STL.64 [R1+0x308], R42 ;  /* 0x0003082a01007387 */ /* 0x000fe20000100a00 */
[----:B------:R-:W-:-:S02]  /*e470*/  LEA R26, P5, R15, R238, 0x2 ;  /* 0x000000ee0f1a7211 */ /* 0x000fc400078a10ff */
[-C--:B------:R-:W-:Y:S01]  /*e480*/  LEA.HI.X.SX32 R31, R19, R0.reuse, 0x2, P1 ;  /* 0x00000000131f7211 */ /* 0x080fe200008f16ff */
[----:B------:R-:W-:Y:S01]  /*e490*/  STL.64 [R1+0x300], R40 ;  /* 0x0003002801007387 */ /* 0x000fe20000100a00 */
[----:B------:R-:W-:Y:S02]  /*e4a0*/  LEA.HI.X.SX32 R37, R18, R0, 0x2, P2 ;  /* 0x0000000012257211 */ /* 0x000fe400010f16ff */
[CC--:B-1----:R-:W-:Y:S01]  /*e4b0*/  LEA R34, P3, R17.reuse, R238.reuse, 0x2 ;  /* 0x000000ee11227211 */ /* 0x0c2fe200078610ff */
[----:B------:R-:W-:Y:S01]  /*e4c0*/  IMAD R12, R12, UR4, RZ ;  /* 0x000000040c0c7c24 */ /* 0x000fe2000f8e02ff */
[----:B------:R-:W-:Y:S01]  /*e4d0*/  LEA R24, P6, R14, R238, 0x2 ;  /* 0x000000ee0e187211 */ /* 0x000fe200078c10ff */
[----:B------:R1:W-:Y:S01]  /*e4e0*/  STL.64 [R1+0x2f0], R32 ;  /* 0x0002f02001007387 */ /* 0x0003e20000100a00 */
[-C--:B------:R-:W-:Y:S01]  /*e4f0*/  LEA.HI.X.SX32 R29, R16, R0.reuse, 0x2, P4 ;  /* 0x00000000101d7211 */ /* 0x080fe200020f16ff */
[----:B------:R-:W-:Y:S01]  /*e500*/  IMAD R10, R10, UR4, RZ ;  /* 0x000000040a0a7c24 */ /* 0x000fe2000f8e02ff */
[----:B------:R-:W-:Y:S01]  /*e510*/  LEA.HI.X.SX32 R35, R17, R0, 0x2, P3 ;  /* 0x0000000011237211 */ /* 0x000fe200018f16ff */
[----:B------:R-:W-:Y:S01]  /*e520*/  IMAD R6, R6, UR4, RZ ;  /* 0x0000000406067c24 */ /* 0x000fe2000f8e02ff */
[----:B------:R-:W-:Y:S01]  /*e530*/  STL.64 [R1+0x2f8], R38 ;  /* 0x0002f82601007387 */ /* 0x000fe20000100a00 */
[----:B------:R-:W-:-:S02]  /*e540*/  LEA R20, P2, R11, R238, 0x2 ;  /* 0x000000ee0b147211 */ /* 0x000fc400078410ff */
[----:B------:R-:W-:Y:S01]  /*e550*/  LEA.HI.X.SX32 R27, R15, R0, 0x2, P5 ;  /* 0x000000000f1b7211 */ /* 0x000fe200028f16ff */
[----:B------:R1:W-:Y:S02]  /*e560*/  STL.64 [R1+0x2e8], R30 ;  /* 0x0002e81e01007387 */ /* 0x0003e40000100a00 */
[----:B-1----:R-:W-:Y:S01]  /*e570*/  LEA R32, P0, R13, R238, 0x2 ;  /* 0x000000ee0d207211 */ /* 0x002fe200078010ff */
[----:B------:R-:W-:Y:S01]  /*e580*/  IMAD R2, R58, UR4, RZ ;  /* 0x000000043a027c24 */ /* 0x000fe2000f8e02ff */
[----:B------:R-:W-:Y:S01]  /*e590*/  STL.64 [R1+0x2e0], R36 ;  /* 0x0002e02401007387 */ /* 0x000fe20000100a00 */
[-C--:B------:R-:W-:Y:S01]  /*e5a0*/  LEA.HI.X.SX32 R25, R14, R0.reuse, 0x2, P6 ;  /* 0x000000000e197211 */ /* 0x080fe200030f16ff */
[----:B------:R-:W-:Y:S01]  /*e5b0*/  IMAD R59, R59, UR4, RZ ;  /* 0x000000043b3b7c24 */ /* 0x000fe2000f8e02ff */
[----:B------:R-:W-:Y:S01]  /*e5c0*/  LEA.HI.X.SX32 R33, R13, R0, 0x2, P0 ;  /* 0x000000000d217211 */ /* 0x000fe200000f16ff */
[----:B------:R1:W-:Y:S01]  /*e5d0*/  STL.64 [R1+0x2d0], R28 ;  /* 0x0002d01c01007387 */ /* 0x0003e20000100a00 */
[----:B------:R-:W-:-:S02]  /*e5e0*/  LEA R22, P3, R10, R238, 0x2 ;  /* 0x000000ee0a167211 */ /* 0x000fc400078610ff */
[----:B------:R-:W-:Y:S01]  /*e5f0*/  LEA R30, P1, R12, R238, 0x2 ;  /* 0x000000ee0c1e7211 */ /* 0x000fe200078210ff */
[----:B------:R-:W-:Y:S01]  /*e600*/  STL.64 [R1+0x2d8], R34 ;  /* 0x0002d82201007387 */ /* 0x000fe20000100a00 */
[----:B------:R-:W-:Y:S01]  /*e610*/  LEA.HI.X.SX32 R21, R11, R0, 0x2, P2 ;  /* 0x000000000b157211 */ /* 0x000fe200010f16ff */
[----:B------:R-:W-:Y:S02]  /*e620*/  IMAD R60, R60, UR4, RZ ;  /* 0x000000043c3c7c24 */ /* 0x000fe4000f8e02ff */
[----:B------:R1:W-:Y:S01]  /*e630*/  STL.64 [R1+0x2c8], R26 ;  /* 0x0002c81a01007387 */ /* 0x0003e20000100a00 */
[-C--:B------:R-:W-:Y:S02]  /*e640*/  LEA R16, P0, R2, R238.reuse, 0x2 ;  /* 0x000000ee02107211 */ /* 0x080fe400078010ff */
[----:B-1----:R-:W-:Y:S01]  /*e650*/  LEA R28, P4, R6, R238, 0x2 ;  /* 0x000000ee061c7211 */ /* 0x002fe200078810ff */
[----:B------:R1:W-:Y:S01]  /*e660*/  STL.64 [R1+0x2c0], R24 ;  /* 0x0002c01801007387 */ /* 0x0003e20000100a00 */
[-C--:B------:R-:W-:Y:S01]  /*e670*/  LEA.HI.X.SX32 R31, R12, R0.reuse, 0x2, P1 ;  /* 0x000000000c1f7211 */ /* 0x080fe200008f16ff */
[----:B------:R-:W-:Y:S01]  /*e680*/  IMAD R62, R62, UR4, RZ ;  /* 0x000000043e3e7c24 */ /* 0x000fe2000f8e02ff */
[----:B------:R-:W-:Y:S01]  /*e690*/  LEA.HI.X.SX32 R23, R10, R0, 0x2, P3 ;  /* 0x000000000a177211 */ /* 0x000fe200018f16ff */
[----:B------:R-:W-:Y:S01]  /*e6a0*/  STL.64 [R1+0x2b8], R32 ;  /* 0x0002b82001007387 */ /* 0x000fe20000100a00 */
[----:B------:R-:W-:-:S03]  /*e6b0*/  LEA R26, P5, R5, R238, 0x2 ;  /* 0x000000ee051a7211 */ /* 0x000fc600078a10ff */
[----:B------:R1:W-:Y:S01]  /*e6c0*/  STL.64 [R1+0x2a8], R20 ;  /* 0x0002a81401007387 */ /* 0x0003e20000100a00 */
[----:B------:R-:W-:Y:S01]  /*e6d0*/  LEA R18, P1, R59, R238, 0x2 ;  /* 0x000000ee3b127211 */ /* 0x000fe200078210ff */
[----:B------:R-:W-:Y:S01]  /*e6e0*/  IMAD R61, R61, UR4, RZ ;  /* 0x000000043d3d7c24 */ /* 0x000fe2000f8e02ff */
[----:B------:R-:W-:Y:S02]  /*e6f0*/  LEA.HI.X.SX32 R29, R6, R0, 0x2, P4 ;  /* 0x00000000061d7211 */ /* 0x000fe400020f16ff */
[----:B-1----:R-:W-:Y:S01]  /*e700*/  LEA R24, P6, R3, R238, 0x2 ;  /* 0x000000ee03187211 */ /* 0x002fe200078c10ff */
[----:B------:R-:W-:Y:S01]  /*e710*/  IMAD R63, R63, UR4, RZ ;  /* 0x000000043f3f7c24 */ /* 0x000fe2000f8e02ff */
[-C--:B------:R-:W-:Y:S01]  /*e720*/  LEA.HI.X.SX32 R27, R5, R0.reuse, 0x2, P5 ;  /* 0x00000000051b7211 */ /* 0x080fe200028f16ff */
[----:B------:R-:W-:Y:S01]  /*e730*/  IMAD R64, R64, UR4, RZ ;  /* 0x0000000440407c24 */ /* 0x000fe2000f8e02ff */
[----:B------:R-:W-:Y:S01]  /*e740*/  LEA.HI.X.SX32 R17, R2, R0, 0x2, P0 ;  /* 0x0000000002117211 */ /* 0x000fe200000f16ff */
[----:B------:R-:W-:Y:S01]  /*e750*/  STL.64 [R1+0x2b0], R30 ;  /* 0x0002b01e01007387 */ /* 0x000fe20000100a00 */
[----:B------:R-:W-:Y:S01]  /*e760*/  LEA R20, P2, R60, R238, 0x2 ;  /* 0x000000ee3c147211 */ /* 0x000fe200078410ff */
[----:B------:R-:W-:Y:S01]  /*e770*/  IMAD R65, R65, UR4, RZ ;  /* 0x0000000441417c24 */ /* 0x000fe2000f8e02ff */
[-C--:B------:R-:W-:Y:S01]  /*e780*/  LEA.HI.X.SX32 R25, R3, R0.reuse, 0x2, P6 ;  /* 0x0000000003197211 */ /* 0x080fe200030f16ff */
[----:B------:R1:W-:Y:S01]  /*e790*/  STL.64 [R1+0x2a0], R22 ;  /* 0x0002a01601007387 */ /* 0x0003e20000100a00 */
[----:B------:R-:W-:Y:S01]  /*e7a0*/  LEA.HI.X.SX32 R19, R59, R0, 0x2, P1 ;  /* 0x000000003b137211 */ /* 0x000fe200008f16ff */
[----:B------:R-:W-:Y:S01]  /*e7b0*/  IMAD R66, R66, UR4, RZ ;  /* 0x0000000442427c24 */ /* 0x000fe2000f8e02ff */
[----:B------:R-:W-:Y:S01]  /*e7c0*/  LEA R10, P4, R62, R238, 0x2 ;  /* 0x000000ee3e0a7211 */ /* 0x000fe200078810ff */
[----:B------:R-:W-:Y:S01]  /*e7d0*/  STL.64 [R1+0x298], R28 ;  /* 0x0002981c01007387 */ /* 0x000fe20000100a00 */
[----:B------:R-:W-:Y:S01]  /*e7e0*/  LEA.HI.X.SX32 R21, R60, R0, 0x2, P2 ;  /* 0x000000003c157211 */ /* 0x000fe200010f16ff */
[----:B------:R-:W-:Y:S01]  /*e7f0*/  IMAD R67, R67, UR4, RZ ;  /* 0x0000000443437c24 */ /* 0x000fe2000f8e02ff */
[-C--:B------:R-:W-:Y:S01]  /*e800*/  LEA R12, P5, R63, R238.reuse, 0x2 ;  /* 0x000000ee3f0c7211 */ /* 0x080fe200078a10ff */
[----:B------:R-:W-:Y:S01]  /*e810*/  STL.64 [R1+0x290], R26 ;  /* 0x0002901a01007387 */ /* 0x000fe20000100a00 */
[----:B------:R-:W-:Y:S01]  /*e820*/  IMAD R68, R68, UR4, RZ ;  /* 0x0000000444447c24 */ /* 0x000fe2000f8e02ff */
[----:B------:R-:W-:-:S02]  /*e830*/  LEA R14, P6, R64, R238, 0x2 ;  /* 0x000000ee400e7211 */ /* 0x000fc400078c10ff */
[----:B-1----:R-:W-:Y:S01]  /*e840*/  LEA R22, P3, R61, R238, 0x2 ;  /* 0x000000ee3d167211 */ /* 0x002fe200078610ff */
[----:B------:R1:W-:Y:S01]  /*e850*/  STL.64 [R1+0x280], R16 ;  /* 0x0002801001007387 */ /* 0x0003e20000100a00 */
[----:B------:R-:W-:-:S03]  /*e860*/  LEA.HI.X.SX32 R11, R62, R0, 0x2, P4 ;  /* 0x000000003e0b7211 */ /* 0x000fc600020f16ff */
[----:B------:R-:W-:Y:S01]  /*e870*/  STL.64 [R1+0x288], R24 ;  /* 0x0002881801007387 */ /* 0x000fe20000100a00 */
[-C--:B------:R-:W-:Y:S01]  /*e880*/  LEA.HI.X.SX32 R23, R61, R0.reuse, 0x2, P3 ;  /* 0x000000003d177211 */ /* 0x080fe200018f16ff */
[----:B------:R-:W-:Y:S02]  /*e890*/  IMAD R69, R69, UR4, RZ ;  /* 0x0000000445457c24 */ /* 0x000fe4000f8e02ff */
[----:B------:R1:W-:Y:S01]  /*e8a0*/  STL.64 [R1+0x278], R18 ;  /* 0x0002781201007387 */ /* 0x0003e20000100a00 */
[----:B------:R-:W-:Y:S02]  /*e8b0*/  LEA.HI.X.SX32 R13, R63, R0, 0x2, P5 ;  /* 0x000000003f0d7211 */ /* 0x000fe400028f16ff */
[-C--:B-1----:R-:W-:Y:S01]  /*e8c0*/  LEA R16, P0, R65, R238.reuse, 0x2 ;  /* 0x000000ee41107211 */ /* 0x082fe200078010ff */
[----:B------:R1:W-:Y:S01]  /*e8d0*/  STL.64 [R1+0x270], R20 ;  /* 0x0002701401007387 */ /* 0x0003e20000100a00 */
[----:B------:R-:W-:Y:S01]  /*e8e0*/  IMAD R70, R70, UR4, RZ ;  /* 0x0000000446467c24 */ /* 0x000fe2000f8e02ff */
[----:B------:R-:W-:Y:S01]  /*e8f0*/  LEA R2, P3, R68, R238, 0x2 ;  /* 0x000000ee44027211 */ /* 0x000fe200078610ff */
[----:B------:R-:W-:Y:S01]  /*e900*/  IMAD R71, R71, UR4, RZ ;  /* 0x0000000447477c24 */ /* 0x000fe2000f8e02ff */
[----:B------:R-:W-:-:S02]  /*e910*/  LEA.HI.X.SX32 R15, R64, R0, 0x2, P6 ;  /* 0x00000000400f7211 */ /* 0x000fc400030f16ff */
[----:B------:R-:W-:Y:S01]  /*e920*/  LEA R18, P1, R66, R238, 0x2 ;  /* 0x000000ee42127211 */ /* 0x000fe200078210ff */
[----:B------:R-:W-:Y:S01]  /*e930*/  IMAD R72, R72, UR4, RZ ;  /* 0x0000000448487c24 */ /* 0x000fe2000f8e02ff */
[----:B------:R-:W-:Y:S02]  /*e940*/  LEA.HI.X.SX32 R17, R65, R0, 0x2, P0 ;  /* 0x0000000041117211 */ /* 0x000fe400000f16ff */
[----:B-1----:R-:W-:Y:S01]  /*e950*/  LEA R20, P2, R67, R238, 0x2 ;  /* 0x000000ee43147211 */ /* 0x002fe200078410ff */
[----:B------:R1:W-:Y:S01]  /*e960*/  STL.64 [R1+0x260], R10 ;  /* 0x0002600a01007387 */ /* 0x0003e20000100a00 */
[-C--:B------:R-:W-:Y:S01]  /*e970*/  LEA.HI.X.SX32 R19, R66, R0.reuse, 0x2, P1 ;  /* 0x0000000042137211 */ /* 0x080fe200008f16ff */
[----:B------:R-:W-:Y:S01]  /*e980*/  IMAD R73, R73, UR4, RZ ;  /* 0x0000000449497c24 */ /* 0x000fe2000f8e02ff */
[-C--:B------:R-:W-:Y:S01]  /*e990*/  LEA.HI.X.SX32 R21, R67, R0.reuse, 0x2, P2 ;  /* 0x0000000043157211 */ /* 0x080fe200010f16ff */
[----:B------:R-:W-:Y:S01]  /*e9a0*/  STL.64 [R1+0x268], R22 ;  /* 0x0002681601007387 */ /* 0x000fe20000100a00 */
[----:B------:R-:W-:Y:S01]  /*e9b0*/  IMAD R74, R74, UR4, RZ ;  /* 0x000000044a4a7c24 */ /* 0x000fe2000f8e02ff */
[----:B------:R-:W-:Y:S01]  /*e9c0*/  LEA.HI.X.SX32 R3, R68, R0, 0x2, P3 ;  /* 0x0000000044037211 */ /* 0x000fe200018f16ff */
[----:B------:R-:W-:Y:S01]  /*e9d0*/  IMAD R75, R75, UR4, RZ ;  /* 0x000000044b4b7c24 */ /* 0x000fe2000f8e02ff */
[----:B------:R4:W-:Y:S01]  /*e9e0*/  STL.64 [R1+0x258], R12 ;  /* 0x0002580c01007387 */ /* 0x0009e20000100a00 */
[----:B-1----:R-:W-:-:S03]  /*e9f0*/  LEA R10, P4, R69, R238, 0x2 ;  /* 0x000000ee450a7211 */ /* 0x002fc600078810ff */
[----:B------:R1:W-:Y:S01]  /*ea00*/  STL.64 [R1+0x250], R14 ;  /* 0x0002500e01007387 */ /* 0x0003e20000100a00 */
[----:B------:R-:W-:-:S03]  /*ea10*/  IMAD R76, R76, UR4, RZ ;  /* 0x000000044c4c7c24 */ /* 0x000fc6000f8e02ff */
[----:B------:R3:W-:Y:S01]  /*ea20*/  STL.64 [R1+0x248], R16 ;  /* 0x0002481001007387 */ /* 0x0007e20000100a00 */
[----:B----4-:R-:W-:-:S03]  /*ea30*/  LEA R12, P5, R70, R238, 0x2 ;  /* 0x000000ee460c7211 */ /* 0x010fc600078a10ff */
[----:B------:R4:W-:Y:S01]  /*ea40*/  STL.64 [R1+0x240], R18 ;  /* 0x0002401201007387 */ /* 0x0009e20000100a00 */
[----:B------:R-:W-:Y:S02]  /*ea50*/  LEA.HI.X.SX32 R11, R69, R0, 0x2, P4 ;  /* 0x00000000450b7211 */ /* 0x000fe400020f16ff */
[----:B-1----:R-:W-:Y:S01]  /*ea60*/  LEA R14, P6, R71, R238, 0x2 ;  /* 0x000000ee470e7211 */ /* 0x002fe200078c10ff */
[----:B------:R1:W-:Y:S01]  /*ea70*/  STL.64 [R1+0x238], R20 ;  /* 0x0002381401007387 */ /* 0x0003e20000100a00 */
[----:B------:R-:W-:Y:S02]  /*ea80*/  LEA.HI.X.SX32 R13, R70, R0, 0x2, P5 ;  /* 0x00000000460d7211 */ /* 0x000fe400028f16ff */
[-C--:B---3--:R-:W-:Y:S01]  /*ea90*/  LEA R16, P0, R72, R238.reuse, 0x2 ;  /* 0x000000ee48107211 */ /* 0x088fe200078010ff */
[----:B------:R3:W-:Y:S01]  /*eaa0*/  STL.64 [R1+0x230], R2 ;  /* 0x0002300201007387 */ /* 0x0007e20000100a00 */
[----:B------:R-:W-:Y:S01]  /*eab0*/  IMAD R77, R77, UR4, RZ ;  /* 0x000000044d4d7c24 */ /* 0x000fe2000f8e02ff */
[----:B----4-:R-:W-:Y:S01]  /*eac0*/  LEA R18, P1, R73, R238, 0x2 ;  /* 0x000000ee49127211 */ /* 0x010fe200078210ff */
[----:B------:R-:W-:Y:S01]  /*ead0*/  IMAD R78, R78, UR4, RZ ;  /* 0x000000044e4e7c24 */ /* 0x000fe2000f8e02ff */
[----:B------:R-:W-:-:S02]  /*eae0*/  LEA.HI.X.SX32 R15, R71, R0, 0x2, P6 ;  /* 0x00000000470f7211 */ /* 0x000fc400030f16ff */
[----:B-1----:R-:W-:Y:S01]  /*eaf0*/  LEA R20, P2, R74, R238, 0x2 ;  /* 0x000000ee4a147211 */ /* 0x002fe200078410ff */
[----:B------:R-:W-:Y:S01]  /*eb00*/  IMAD R79, R79, UR4, RZ ;  /* 0x000000044f4f7c24 */ /* 0x000fe2000f8e02ff */
[----:B------:R-:W-:Y:S02]  /*eb10*/  LEA.HI.X.SX32 R17, R72, R0, 0x2, P0 ;  /* 0x0000000048117211 */ /* 0x000fe400000f16ff */
[----:B---3--:R-:W-:Y:S01]  /*eb20*/  LEA R2, P3, R75, R238, 0x2 ;  /* 0x000000ee4b027211 */ /* 0x008fe200078610ff */
[----:B------:R-:W-:Y:S01]  /*eb30*/  IMAD R80, R80, UR4, RZ ;  /* 0x0000000450507c24 */ /* 0x000fe2000f8e02ff */
[-C--:B------:R-:W-:Y:S01]  /*eb40*/  LEA.HI.X.SX32 R19, R73, R0.reuse, 0x2, P1 ;  /* 0x0000000049137211 */ /* 0x080fe200008f16ff */
[----:B------:R1:W-:Y:S01]  /*eb50*/  STL.64 [R1+0x228], R10 ;  /* 0x0002280a01007387 */ /* 0x0003e20000100a00 */
[-C--:B------:R-:W-:Y:S01]  /*eb60*/  LEA.HI.X.SX32 R21, R74, R0.reuse, 0x2, P2 ;  /* 0x000000004a157211 */ /* 0x080fe200010f16ff */
[----:B------:R-:W-:Y:S01]  /*eb70*/  IMAD R81, R81, UR4, RZ ;  /* 0x0000000451517c24 */ /* 0x000fe2000f8e02ff */
[----:B------:R-:W-:Y:S01]  /*eb80*/  LEA.HI.X.SX32 R3, R75, R0, 0x2, P3 ;  /* 0x000000004b037211 */ /* 0x000fe200018f16ff */
[----:B------:R3:W-:Y:S01]  /*eb90*/  STL.64 [R1+0x220], R12 ;  /* 0x0002200c01007387 */ /* 0x0007e20000100a00 */
[----:B------:R-:W-:-:S03]  /*eba0*/  IMAD R82, R82, UR4, RZ ;  /* 0x0000000452527c24 */ /* 0x000fc6000f8e02ff */
[----:B------:R4:W-:Y:S01]  /*ebb0*/  STL.64 [R1+0x218], R14 ;  /* 0x0002180e01007387 */ /* 0x0009e20000100a00 */
[----:B-1----:R-:W-:-:S03]  /*ebc0*/  LEA R10, P4, R76, R238, 0x2 ;  /* 0x000000ee4c0a7211 */ /* 0x002fc600078810ff */
[----:B------:R1:W-:Y:S01]  /*ebd0*/  STL.64 [R1+0x210], R16 ;  /* 0x0002101001007387 */ /* 0x0003e20000100a00 */
[----:B---3--:R-:W-:-:S03]  /*ebe0*/  LEA R12, P5, R77, R238, 0x2 ;  /* 0x000000ee4d0c7211 */ /* 0x008fc600078a10ff */
[----:B------:R3:W-:Y:S01]  /*ebf0*/  STL.64 [R1+0x208], R18 ;  /* 0x0002081201007387 */ /* 0x0007e20000100a00 */
[----:B------:R-:W-:Y:S02]  /*ec00*/  LEA.HI.X.SX32 R11, R76, R0, 0x2, P4 ;  /* 0x000000004c0b7211 */ /* 0x000fe400020f16ff */
[----:B----4-:R-:W-:Y:S01]  /*ec10*/  LEA R14, P6, R78, R238, 0x2 ;  /* 0x000000ee4e0e7211 */ /* 0x010fe200078c10ff */
[----:B------:R4:W-:Y:S01]  /*ec20*/  STL.64 [R1+0x200], R20 ;  /* 0x0002001401007387 */ /* 0x0009e20000100a00 */
[----:B------:R-:W-:Y:S01]  /*ec30*/  IMAD R83, R83, UR4, RZ ;  /* 0x0000000453537c24 */ /* 0x000fe2000f8e02ff */
[----:B------:R-:W-:Y:S02]  /*ec40*/  LEA.HI.X.SX32 R13, R77, R0, 0x2, P5 ;  /* 0x000000004d0d7211 */ /* 0x000fe400028f16ff */
[-C--:B-1----:R-:W-:Y:S01]  /*ec50*/  LEA R16, P0, R79, R238.reuse, 0x2 ;  /* 0x000000ee4f107211 */ /* 0x082fe200078010ff */
[----:B------:R1:W-:Y:S01]  /*ec60*/  STL.64 [R1+0x1f8], R2 ;  /* 0x0001f80201007387 */ /* 0x0003e20000100a00 */
[----:B------:R-:W-:Y:S01]  /*ec70*/  IMAD R84, R84, UR4, RZ ;  /* 0x0000000454547c24 */ /* 0x000fe2000f8e02ff */
[----:B---3--:R-:W-:Y:S01]  /*ec80*/  LEA R18, P1, R80, R238, 0x2 ;  /* 0x000000ee50127211 */ /* 0x008fe200078210ff */
[----:B------:R-:W-:Y:S01]  /*ec90*/  IMAD R85, R85, UR4, RZ ;  /* 0x0000000455557c24 */ /* 0x000fe2000f8e02ff */
[----:B------:R-:W-:-:S02]  /*eca0*/  LEA.HI.X.SX32 R15, R78, R0, 0x2, P6 ;  /* 0x000000004e0f7211 */ /* 0x000fc400030f16ff */
[----:B----4-:R-:W-:Y:S01]  /*ecb0*/  LEA R20, P2, R81, R238, 0x2 ;  /* 0x000000ee51147211 */ /* 0x010fe200078410ff */
[----:B------:R-:W-:Y:S01]  /*ecc0*/  IMAD R86, R86, UR4, RZ ;  /* 0x0000000456567c24 */ /* 0x000fe2000f8e02ff */
[----:B------:R-:W-:Y:S02]  /*ecd0*/  LEA.HI.X.SX32 R17, R79, R0, 0x2, P0 ;  /* 0x000000004f117211 */ /* 0x000fe400000f16ff */
[----:B-1----:R-:W-:Y:S01]  /*ece0*/  LEA R2, P3, R82, R238, 0x2 ;  /* 0x000000ee52027211 */ /* 0x002fe200078610ff */
        /* <DEDUP_REMOVED lines=210> */
[C---:B----4-:R-:W-:Y:S01]  /*fa10*/  LEA R14, P6, R134.reuse, R238, 0x2 ;  /* 0x000000ee860e7211 */ /* 0x050fe200078c10ff */
[----:B------:R4:W-:Y:S01]  /*fa20*/  STL.64 [R1+0x40], R20 ;  /* 0x0000401401007387 */ /* 0x0009e20000100a00 */
[----:B------:R-:W-:Y:S02]  /*fa30*/  LEA.HI.X.SX32 R13, R133, R0, 0x2, P5 ;  /* 0x00000000850d7211 */ /* 0x000fe400028f16ff */
[----:B-1----:R-:W-:Y:S01]  /*fa40*/  LEA R16, P0, R135, R238, 0x2 ;  /* 0x000000ee87107211 */ /* 0x002fe200078010ff */
[----:B------:R1:W-:Y:S01]  /*fa50*/  STL.64 [R1+0x38], R2 ;  /* 0x0000380201007387 */ /* 0x0003e20000100a00 */
[----:B------:R-:W-:Y:S02]  /*fa60*/  LEA.HI.X.SX32 R15, R134, R0, 0x2, P6 ;  /* 0x00000000860f7211 */ /* 0x000fe400030f16ff */
[----:B---3--:R-:W-:-:S02]  /*fa70*/  LEA R18, P1, R136, R238, 0x2 ;  /* 0x000000ee88127211 */ /* 0x008fc400078210ff */
[----:B------:R-:W-:Y:S02]  /*fa80*/  LEA.HI.X.SX32 R17, R135, R0, 0x2, P0 ;  /* 0x0000000087117211 */ /* 0x000fe400000f16ff */
[C---:B----4-:R-:W-:Y:S01]  /*fa90*/  LEA R20, P2, R137.reuse, R238, 0x2 ;  /* 0x000000ee89147211 */ /* 0x050fe200078410ff */
[----:B------:R3:W-:Y:S01]  /*faa0*/  STL.64 [R1+0x30], R10 ;  /* 0x0000300a01007387 */ /* 0x0007e20000100a00 */
[----:B------:R-:W-:Y:S02]  /*fab0*/  LEA.HI.X.SX32 R19, R136, R0, 0x2, P1 ;  /* 0x0000000088137211 */ /* 0x000fe400008f16ff */
[C---:B-1----:R-:W-:Y:S01]  /*fac0*/  LEA R2, P3, R138.reuse, R238, 0x2 ;  /* 0x000000ee8a027211 */ /* 0x042fe200078610ff */
[----:B------:R1:W-:Y:S01]  /*fad0*/  STL.64 [R1+0x28], R12 ;  /* 0x0000280c01007387 */ /* 0x0003e20000100a00 */
[-C--:B------:R-:W-:Y:S02]  /*fae0*/  LEA.HI.X.SX32 R21, R137, R0.reuse, 0x2, P2 ;  /* 0x0000000089157211 */ /* 0x080fe400010f16ff */
[----:B------:R-:W-:Y:S01]  /*faf0*/  LEA.HI.X.SX32 R3, R138, R0, 0x2, P3 ;  /* 0x000000008a037211 */ /* 0x000fe200018f16ff */
[----:B------:R4:W-:Y:S04]  /*fb00*/  STL.64 [R1+0x20], R14 ;  /* 0x0000200e01007387 */ /* 0x0009e80000100a00 */
[----:B------:R2:W-:Y:S04]  /*fb10*/  STL.64 [R1+0x18], R16 ;  /* 0x0000181001007387 */ /* 0x0005e80000100a00 */
[----:B------:R2:W-:Y:S04]  /*fb20*/  STL.64 [R1+0x10], R18 ;  /* 0x0000101201007387 */ /* 0x0005e80000100a00 */
[----:B------:R2:W-:Y:S04]  /*fb30*/  STL.64 [R1+0x8], R20 ;  /* 0x0000081401007387 */ /* 0x0005e80000100a00 */
[----:B------:R-:W-:Y:S01]  /*fb40*/  STL.64 [R1], R2 ;  /* 0x0000000201007387 */ /* 0x000fe20000100a00 */
[----:B------:R-:W-:-:S02]  /*fb50*/  IMAD R139, R139, UR5, RZ ;  /* 0x000000058b8b7c24 */ /* 0x000fc4000f8e02ff */
[----:B------:R-:W-:Y:S02]  /*fb60*/  IMAD R140, R140, UR6, RZ ;  /* 0x000000068c8c7c24 */ /* 0x000fe4000f8e02ff */
[----:B------:R-:W-:Y:S02]  /*fb70*/  IMAD R141, R141, UR7, RZ ;  /* 0x000000078d8d7c24 */ /* 0x000fe4000f8e02ff */
[----:B------:R-:W-:Y:S02]  /*fb80*/  IMAD R142, R142, UR8, RZ ;  /* 0x000000088e8e7c24 */ /* 0x000fe4000f8e02ff */
[----:B------:R-:W-:Y:S02]  /*fb90*/  IMAD R143, R143, UR9, RZ ;  /* 0x000000098f8f7c24 */ /* 0x000fe4000f8e02ff */
[----:B------:R-:W-:Y:S01]  /*fba0*/  IMAD R144, R144, UR10, RZ ;  /* 0x0000000a90907c24 */ /* 0x000fe2000f8e02ff */
[-C--:B---3--:R-:W-:Y:S01]  /*fbb0*/  LEA R10, P4, R139, R238.reuse, 0x2 ;  /* 0x000000ee8b0a7211 */ /* 0x088fe200078810ff */
[----:B------:R-:W-:Y:S01]  /*fbc0*/  IMAD R145, R145, UR11, RZ ;  /* 0x0000000b91917c24 */ /* 0x000fe2000f8e02ff */
[-C--:B-1----:R-:W-:Y:S01]  /*fbd0*/  LEA R12, P5, R140, R238.reuse, 0x2 ;  /* 0x000000ee8c0c7211 */ /* 0x082fe200078a10ff */
[----:B------:R-:W-:Y:S01]  /*fbe0*/  IMAD R146, R146, UR12, RZ ;  /* 0x0000000c92927c24 */ /* 0x000fe2000f8e02ff */
[-C--:B----4-:R-:W-:Y:S01]  /*fbf0*/  LEA R14, P6, R141, R238.reuse, 0x2 ;  /* 0x000000ee8d0e7211 */ /* 0x090fe200078c10ff */
[----:B------:R-:W-:Y:S01]  /*fc00*/  IMAD R147, R147, UR13, RZ ;  /* 0x0000000d93937c24 */ /* 0x000fe2000f8e02ff */
[-C--:B--2---:R-:W-:Y:S01]  /*fc10*/  LEA R16, P0, R142, R238.reuse, 0x2 ;  /* 0x000000ee8e107211 */ /* 0x084fe200078010ff */
[----:B------:R-:W-:Y:S01]  /*fc20*/  IMAD R148, R148, UR14, RZ ;  /* 0x0000000e94947c24 */ /* 0x000fe2000f8e02ff */
[-C--:B------:R-:W-:Y:S01]  /*fc30*/  LEA R18, P1, R143, R238.reuse, 0x2 ;  /* 0x000000ee8f127211 */ /* 0x080fe200078210ff */
[----:B------:R-:W-:Y:S01]  /*fc40*/  IMAD R149, R149, UR15, RZ ;  /* 0x0000000f95957c24 */ /* 0x000fe2000f8e02ff */
[----:B------:R-:W-:Y:S01]  /*fc50*/  LEA R20, P2, R144, R238, 0x2 ;  /* 0x000000ee90147211 */ /* 0x000fe200078410ff */
[----:B------:R-:W-:-:S02]  /*fc60*/  IMAD R150, R150, UR16, RZ ;  /* 0x0000001096967c24 */ /* 0x000fc4000f8e02ff */
[----:B------:R-:W-:Y:S01]  /*fc70*/  IMAD R151, R151, UR17, RZ ;  /* 0x0000001197977c24 */ /* 0x000fe2000f8e02ff */
[-C--:B------:R-:W-:Y:S02]  /*fc80*/  LEA.HI.X.SX32 R11, R139, R0.reuse, 0x2, P4 ;  /* 0x000000008b0b7211 */ /* 0x080fe400020f16ff */
[-C--:B------:R-:W-:Y:S02]  /*fc90*/  LEA.HI.X.SX32 R13, R140, R0.reuse, 0x2, P5 ;  /* 0x000000008c0d7211 */ /* 0x080fe400028f16ff */
[-C--:B------:R-:W-:Y:S02]  /*fca0*/  LEA.HI.X.SX32 R15, R141, R0.reuse, 0x2, P6 ;  /* 0x000000008d0f7211 */ /* 0x080fe400030f16ff */
[-C--:B------:R-:W-:Y:S02]  /*fcb0*/  LEA.HI.X.SX32 R17, R142, R0.reuse, 0x2, P0 ;  /* 0x000000008e117211 */ /* 0x080fe400000f16ff */
[-C--:B------:R-:W-:Y:S02]  /*fcc0*/  LEA.HI.X.SX32 R19, R143, R0.reuse, 0x2, P1 ;  /* 0x000000008f137211 */ /* 0x080fe400008f16ff */
[----:B------:R-:W-:-:S02]  /*fcd0*/  LEA.HI.X.SX32 R21, R144, R0, 0x2, P2 ;  /* 0x0000000090157211 */ /* 0x000fc400010f16ff */
[-C--:B------:R-:W-:Y:S02]  /*fce0*/  LEA R22, P3, R145, R238.reuse, 0x2 ;  /* 0x000000ee91167211 */ /* 0x080fe400078610ff */
[-C--:B------:R-:W-:Y:S02]  /*fcf0*/  LEA R24, P4, R146, R238.reuse, 0x2 ;  /* 0x000000ee92187211 */ /* 0x080fe400078810ff */
[-C--:B------:R-:W-:Y:S02]  /*fd00*/  LEA R26, P5, R147, R238.reuse, 0x2 ;  /* 0x000000ee931a7211 */ /* 0x080fe400078a10ff */
[-C--:B------:R-:W-:Y:S02]  /*fd10*/  LEA R28, P6, R148, R238.reuse, 0x2 ;  /* 0x000000ee941c7211 */ /* 0x080fe400078c10ff */
[-C--:B------:R-:W-:Y:S02]  /*fd20*/  LEA R30, P0, R149, R238.reuse, 0x2 ;  /* 0x000000ee951e7211 */ /* 0x080fe400078010ff */
[----:B------:R-:W-:-:S02]  /*fd30*/  LEA R32, P1, R150, R238, 0x2 ;  /* 0x000000ee96207211 */ /* 0x000fc400078210ff */
[----:B------:R-:W-:Y:S02]  /*fd40*/  LEA R34, P2, R151, R238, 0x2 ;  /* 0x000000ee97227211 */ /* 0x000fe400078410ff */
[-C--:B------:R-:W-:Y:S02]  /*fd50*/  LEA.HI.X.SX32 R23, R145, R0.reuse, 0x2, P3 ;  /* 0x0000000091177211 */ /* 0x080fe400018f16ff */
[-C--:B------:R-:W-:Y:S02]  /*fd60*/  LEA.HI.X.SX32 R25, R146, R0.reuse, 0x2, P4 ;  /* 0x0000000092197211 */ /* 0x080fe400020f16ff */
[-C--:B------:R-:W-:Y:S02]  /*fd70*/  LEA.HI.X.SX32 R27, R147, R0.reuse, 0x2, P5 ;  /* 0x00000000931b7211 */ /* 0x080fe400028f16ff */
[-C--:B------:R-:W-:Y:S02]  /*fd80*/  LEA.HI.X.SX32 R29, R148, R0.reuse, 0x2, P6 ;  /* 0x00000000941d7211 */ /* 0x080fe400030f16ff */
[----:B------:R-:W-:-:S02]  /*fd90*/  LEA.HI.X.SX32 R31, R149, R0, 0x2, P0 ;  /* 0x00000000951f7211 */ /* 0x000fc400000f16ff */
[-C--:B------:R-:W-:Y:S02]  /*fda0*/  LEA.HI.X.SX32 R33, R150, R0.reuse, 0x2, P1 ;  /* 0x0000000096217211 */ /* 0x080fe400008f16ff */
[----:B------:R-:W-:Y:S01]  /*fdb0*/  LEA.HI.X.SX32 R35, R151, R0, 0x2, P2 ;  /* 0x0000000097237211 */ /* 0x000fe200010f16ff */
[----:B------:R-:W2:Y:S01]  /*fdc0*/  LDL.LU R55, [R1+0x470] ;  /* 0x0004700001377983 */ /* 0x000ea20000300800 */
[----:B------:R-:W-:Y:S01]  /*fdd0*/  ULDC UR17, c[0x0][0x240] ;  /* 0x0000900000117ab9 */ /* 0x000fe20000000800 */
[----:B------:R-:W-:Y:S01]  /*fde0*/  ULDC UR18, c[0x0][0x240] ;  /* 0x0000900000127ab9 */ /* 0x000fe20000000800 */
[----:B------:R-:W-:Y:S01]  /*fdf0*/  ULDC UR19, c[0x0][0x240] ;  /* 0x0000900000137ab9 */ /* 0x000fe20000000800 */
[----:B------:R-:W3:Y:S01]  /*fe00*/  LDL.LU R53, [R1+0x474] ;  /* 0x0004740001357983 */ /* 0x000ee20000300800 */
[----:B------:R-:W-:Y:S01]  /*fe10*/  ULDC UR20, c[0x0][0x240] ;  /* 0x0000900000147ab9 */ /* 0x000fe20000000800 */
[----:B------:R-:W-:Y:S01]  /*fe20*/  ULDC UR21, c[0x0][0x240] ;  /* 0x0000900000157ab9 */ /* 0x000fe20000000800 */
[----:B------:R-:W-:Y:S01]  /*fe30*/  ULDC UR22, c[0x0][0x240] ;  /* 0x0000900000167ab9 */ /* 0x000fe20000000800 */
[----:B------:R-:W4:Y:S01]  /*fe40*/  LDL.LU R47, [R1+0x488] ;  /* 0x00048800012f7983 */ /* 0x000f220000300800 */
        /* <DEDUP_REMOVED lines=67> */
[----:B------:R-:W4:Y:S04]  /*10280*/  LDL.LU R56, [R1+0x4a0] ;  /* 0x0004a00001387983 */ /* 0x000f280000300800 */
        /* <DEDUP_REMOVED lines=8> */
[----:B------:R-:W4:Y:S01]  /*10310*/  LDL.LU R45, [R1+0x4d8] ;  /* 0x0004d800012d7983 */ /* 0x000f220000300800 */
[----:B------:R-:W-:Y:S01]  /*10320*/  IMAD R61, R163, UR28, RZ ;  /* 0x0000001ca33d7c24 */ /* 0x000fe2000f8e02ff */
[----:B------:R-:W-:Y:S01]  /*10330*/  ULDC UR28, c[0x0][0x240] ;  /* 0x00009000001c7ab9 */ /* 0x000fe20000000800 */
        /* <DEDUP_REMOVED lines=53> */
[----:B------:R1:W-:Y:S01]  /*10690*/  STL.64 [R1+0x1e30], R10 ;  /* 0x001e300a01007387 */ /* 0x0003e20000100a00 */
[----:B------:R-:W-:Y:S01]  /*106a0*/  IMAD R117, R191, UR56, RZ ;  /* 0x00000038bf757c24 */ /* 0x000fe2000f8e02ff */
[----:B------:R-:W-:Y:S01]  /*106b0*/  ULDC UR55, c[0x0][0x240] ;  /* 0x0000900000377ab9 */ /* 0x000fe20000000800 */
[----:B------:R-:W-:Y:S01]  /*106c0*/  IMAD R119, R192, UR57, RZ ;  /* 0x00000039c0777c24 */ /* 0x000fe2000f8e02ff */
[----:B------:R-:W-:Y:S01]  /*106d0*/  STL.64 [R1+0x1e28], R18 ;  /* 0x001e281201007387 */ /* 0x000fe20000100a00 */
[----:B------:R-:W-:Y:S01]  /*106e0*/  IMAD R121, R193, UR58, RZ ;  /* 0x0000003ac1797c24 */ /* 0x000fe2000f8e02ff */
[----:B------:R-:W-:Y:S01]  /*106f0*/  ULDC UR56, c[0x0][0x240] ;  /* 0x0000900000387ab9 */ /* 0x000fe20000000800 */
[----:B------:R-:W-:Y:S01]  /*10700*/  IMAD R123, R194, UR59, RZ ;  /* 0x0000003bc27b7c24 */ /* 0x000fe2000f8e02ff */
[----:B------:R-:W-:Y:S01]  /*10710*/  STL.64 [R1+0x1e20], R26 ;  /* 0x001e201a01007387 */ /* 0x000fe20000100a00 */
        /* <DEDUP_REMOVED lines=9> */
[----:B------:R-:W-:Y:S01]  /*107b0*/  STL.64 [R1+0x1e18], R34 ;  /* 0x001e182201007387 */ /* 0x000fe20000100a00 */
[----:B------:R-:W-:Y:S01]  /*107c0*/  IMAD R183, R224, UR32, RZ ;  /* 0x00000020e0b77c24 */ /* 0x000fe2000f8e02ff */
[----:B-1----:R-:W-:Y:S01]  /*107d0*/  LOP3.LUT R11, R251, 0x3f, RZ, 0xc0, !PT ;  /* 0x0000003ffb0b7812 */ /* 0x002fe200078ec0ff */
[----:B------:R-:W-:Y:S01]  /*107e0*/  IMAD R185, R200, UR33, RZ ;  /* 0x00000021c8b97c24 */ /* 0x000fe2000f8e02ff */
[----:B------:R-:W-:Y:S01]  /*107f0*/  STL.64 [R1+0x1e10], R12 ;  /* 0x001e100c01007387 */ /* 0x000fe20000100a00 */
[----:B------:R-:W-:-:S02]  /*10800*/  IMAD R187, R226, UR34, RZ ;  /* 0x00000022e2bb7c24 */ /* 0x000fc4000f8e02ff */
[----:B------:R-:W-:Y:S01]  /*10810*/  IMAD R189, R198, UR35, RZ ;  /* 0x00000023c6bd7c24 */ /* 0x000fe2000f8e02ff */
[----:B------:R-:W-:Y:S01]  /*10820*/  STL.64 [R1+0x1e08], R20 ;  /* 0x001e081401007387 */ /* 0x000fe20000100a00 */
[----:B------:R-:W-:Y:S02]  /*10830*/  IMAD R191, R228, UR36, RZ ;  /* 0x00000024e4bf7c24 */ /* 0x000fe4000f8e02ff */
[----:B------:R-:W-:Y:S01]  /*10840*/  IMAD R193, R196, UR37, RZ ;  /* 0x00000025c4c17c24 */ /* 0x000fe2000f8e02ff */
[----:B------:R-:W-:Y:S01]  /*10850*/  STL.64 [R1+0x1e00], R28 ;  /* 0x001e001c01007387 */ /* 0x000fe20000100a00 */
[----:B------:R-:W-:Y:S02]  /*10860*/  IMAD R195, R230, UR38, RZ ;  /* 0x00000026e6c37c24 */ /* 0x000fe4000f8e02ff */
        /* <DEDUP_REMOVED lines=10> */
[----:B------:R1:W-:Y:S01]  /*10910*/  STL [R1+0x1de0], R7 ;  /* 0x001de00701007387 */ /* 0x0003e20000100800 */
[----:B------:R-:W-:-:S02]  /*10920*/  IMAD R211, R211, UR46, RZ ;  /* 0x0000002ed3d37c24 */ /* 0x000fc4000f8e02ff */
[----:B------:R-:W-:Y:S01]  /*10930*/  IMAD R213, R213, UR47, RZ ;  /* 0x0000002fd5d57c24 */ /* 0x000fe2000f8e02ff */
[----:B------:R1:W-:Y:S01]  /*10940*/  STL.64 [R1+0x1c40], R8 ;  /* 0x001c400801007387 */ /* 0x0003e20000100a00 */
        /* <DEDUP_REMOVED lines=13> */
[C---:B-1----:R-:W-:Y:S01]  /*10a20*/  IMAD.SHL.U32 R7, R251.reuse, 0x10, RZ ;  /* 0x00000010fb077824 */ /* 0x042fe200078e00ff */
[----:B------:R-:W-:Y:S01]  /*10a30*/  LOP3.LUT R251, R251, 0x7f, RZ, 0xc0, !PT ;  /* 0x0000007ffbfb7812 */ /* 0x000fe200078ec0ff */
[----:B------:R-:W-:-:S04]  /*10a40*/  IMAD.WIDE R12, R4, 0x4, R242 ;  /* 0x00000004040c7825 */ /* 0x000fc800078e02f2 */
[----:B------:R-:W-:-:S04]  /*10a50*/  IMAD.WIDE R8, R4, 0x4, R240 ;  /* 0x0000000404087825 */ /* 0x000fc800078e02f0 */
[----:B--2---:R-:W-:Y:S01]  /*10a60*/  IMAD R55, R55, UR25, RZ ;  /* 0x0000001937377c24 */ /* 0x004fe2000f8e02ff */
[----:B------:R-:W-:Y:S02]  /*10a70*/  ULDC UR25, c[0x0][0x240] ;  /* 0x0000900000197ab9 */ /* 0x000fe40000000800 */
[----:B------:R-:W-:Y:S02]  /*10a80*/  IMAD R169, R208, UR25, RZ ;  /* 0x00000019d0a97c24 */ /* 0x000fe4000f8e02ff */
[----:B---3--:R-:W-:Y:S01]  /*10a90*/  IMAD R53, R53, UR24, RZ ;  /* 0x0000001835357c24 */ /* 0x008fe2000f8e02ff */
[----:B------:R-:W-:Y:S01]  /*10aa0*/  ULDC UR24, c[0x0][0x240] ;  /* 0x0000900000187ab9 */ /* 0x000fe20000000800 */
[----:B----4-:R-:W-:Y:S01]  /*10ab0*/  IMAD R6, R47, UR19, RZ ;  /* 0x000000132f067c24 */ /* 0x010fe2000f8e02ff */
[----:B------:R-:W-:Y:S01]  /*10ac0*/  ULDC UR19, c[0x0][0x240] ;  /* 0x0000900000137ab9 */ /* 0x000fe20000000800 */
[----:B------:R-:W-:Y:S02]  /*10ad0*/  IMAD R167, R216, UR24, RZ ;  /* 0x00000018d8a77c24 */ /* 0x000fe4000f8e02ff */
[----:B------:R-:W-:Y:S01]  /*10ae0*/  IMAD R51, R51, UR23, RZ ;  /* 0x0000001733337c24 */ /* 0x000fe2000f8e02ff */
[----:B------:R-:W-:Y:S01]  /*10af0*/  LEA R42, P3, R6, R238, 0x2 ;  /* 0x000000ee062a7211 */ /* 0x000fe200078610ff */
[----:B------:R-:W-:-:S02]  /*10b00*/  ULDC UR23, c[0x0][0x240] ;  /* 0x0000900000177ab9 */ /* 0x000fc40000000800 */
[----:B------:R-:W-:Y:S01]  /*10b10*/  IMAD R165, R210, UR23, RZ ;  /* 0x00000017d2a57c24 */ /* 0x000fe2000f8e02ff */
[----:B------:R-:W-:Y:S02]  /*10b20*/  LEA.HI.X.SX32 R43, R6, R0, 0x2, P3 ;  /* 0x00000000062b7211 */ /* 0x000fe400018f16ff */
[----:B------:R-:W1:Y:S01]  /*10b30*/  LDC R6, c[0x0][0x230] ;  /* 0x00008c00ff067b82 */ /* 0x000e620000000800 */
[----:B------:R-:W-:Y:S01]  /*10b40*/  IMAD R5, R46, UR18, RZ ;  /* 0x000000122e057c24 */ /* 0x000fe2000f8e02ff */
[----:B------:R-:W-:Y:S01]  /*10b50*/  ULDC UR18, c[0x0][0x240] ;  /* 0x0000900000127ab9 */ /* 0x000fe20000000800 */
[----:B------:R-:W-:-:S03]  /*10b60*/  IMAD R47, R49, UR21, RZ ;  /* 0x00000015312f7c24 */ /* 0x000fc6000f8e02ff */
[-C--:B------:R-:W-:Y:S01]  /*10b70*/  LEA R40, P2, R5, R238.reuse, 0x2 ;  /* 0x000000ee05287211 */ /* 0x080fe200078410ff */
[----:B------:R-:W-:Y:S01]  /*10b80*/  IMAD R49, R50, UR22, RZ ;  /* 0x0000001632317c24 */ /* 0x000fe2000f8e02ff */
[----:B------:R-:W-:Y:S01]  /*10b90*/  ULDC UR21, c[0x0][0x240] ;  /* 0x0000900000157ab9 */ /* 0x000fe20000000800 */
[----:B------:R-:W-:Y:S01]  /*10ba0*/  IMAD R127, R152, UR61, RZ ;  /* 0x0000003d987f7c24 */ /* 0x000fe2000f8e02ff */
[----:B------:R-:W-:Y:S01]  /*10bb0*/  LEA R46, P5, R47, R238, 0x2 ;  /* 0x000000ee2f2e7211 */ /* 0x000fe200078a10ff */
[----:B------:R-:W-:Y:S01]  /*10bc0*/  ULDC UR22, c[0x0][0x240] ;  /* 0x0000900000167ab9 */ /* 0x000fe20000000800 */
[-C--:B------:R-:W-:Y:S01]  /*10bd0*/  LEA.HI.X.SX32 R41, R5, R0.reuse, 0x2, P2 ;  /* 0x0000000005297211 */ /* 0x080fe200010f16ff */
[----:B------:R-:W-:Y:S01]  /*10be0*/  IMAD R129, R153, UR7, RZ ;  /* 0x0000000799817c24 */ /* 0x000fe2000f8e02ff */
[----:B------:R-:W-:Y:S01]  /*10bf0*/  LEA.HI.X.SX32 R47, R47, R0, 0x2, P5 ;  /* 0x000000002f2f7211 */ /* 0x000fe200028f16ff */
[----:B------:R-:W-:Y:S01]  /*10c00*/  IMAD R163, R214, UR22, RZ ;  /* 0x00000016d6a37c24 */ /* 0x000fe2000f8e02ff */
[----:B------:R-:W-:Y:S01]  /*10c10*/  ULDC UR7, c[0x0][0x230] ;  /* 0x00008c0000077ab9 */ /* 0x000fe20000000800 */
[----:B------:R-:W-:Y:S01]  /*10c20*/  IMAD R131, R154, UR5, RZ ;  /* 0x000000059a837c24 */ /* 0x000fe2000f8e02ff */
[----:B------:R-:W-:Y:S01]  /*10c30*/  UIADD3 UR7, UR7, 0x3f, URZ ;  /* 0x0000003f07077890 */ /* 0x000fe2000fffe03f */
[----:B------:R-:W2:Y:S01]  /*10c40*/  LDC R5, c[0x0][0x230] ;  /* 0x00008c00ff057b82 */ /* 0x000ea20000000800 */
[----:B------:R-:W-:Y:S01]  /*10c50*/  ULDC UR5, c[0x0][0x230] ;  /* 0x00008c0000057ab9 */ /* 0x000fe20000000800 */
[----:B------:R-:W-:Y:S01]  /*10c60*/  IMAD R133, R155, UR6, RZ ;  /* 0x000000069b857c24 */ /* 0x000fe2000f8e02ff */
[----:B------:R-:W-:Y:S01]  /*10c70*/  UISETP.GT.AND UP0, UPT, UR7, 0x3f, UPT ;  /* 0x0000003f0700788c */ /* 0x000fe2000bf04270 */
[----:B------:R-:W-:Y:S01]  /*10c80*/  ISETP.GE.AND P0, PT, R11, UR5, PT ;  /* 0x000000050b007c0c */ /* 0x000fe2000bf06270 */
[----:B-1----:R-:W-:Y:S01]  /*10c90*/  VIADD R6, R6, 0xfffffffb ;  /* 0xfffffffb06067836 */ /* 0x002fe20000000000 */
[----:B------:R-:W-:Y:S01]  /*10ca0*/  ULDC UR6, c[0x0][0x230] ;  /* 0x00008c0000067ab9 */ /* 0x000fe20000000800 */
[----:B------:R-:W-:Y:S01]  /*10cb0*/  IMAD R135, R156, UR8, RZ ;  /* 0x000000089c877c24 */ /* 0x000fe2000f8e02ff */
[----:B------:R-:W-:Y:S01]  /*10cc0*/  USEL UR4, URZ, 0x4, !UP0 ;  /* 0x000000043f047887 */ /* 0x000fe2000c000000 */
[----:B------:R-:W-:Y:S01]  /*10cd0*/  IMAD R137, R157, UR9, RZ ;  /* 0x000000099d897c24 */ /* 0x000fe2000f8e02ff */
[----:B------:R-:W-:Y:S01]  /*10ce0*/  UISETP.GT.AND UP0, UPT, UR7, 0x7f, UPT ;  /* 0x0000007f0700788c */ /* 0x000fe2000bf04270 */
        /* <DEDUP_REMOVED lines=11> */
[-C--:B------:R-:W-:Y:S01]  /*10da0*/  LEA R52, P2, R53, R238.reuse, 0x2 ;  /* 0x000000ee35347211 */ /* 0x080fe200078410ff */
[----:B------:R-:W-:Y:S01]  /*10db0*/  ULDC UR27, c[0x0][0x240] ;  /* 0x00009000001b7ab9 */ /* 0x000fe20000000800 */
[----:B------:R-:W-:Y:S01]  /*10dc0*/  IMAD R2, R54, UR60, RZ ;  /* 0x0000003c36027c24 */ /* 0x000fe2000f8e02ff */
[-C--:B------:R-:W-:Y:S01]  /*10dd0*/  LEA R54, P3, R55, R238.reuse, 0x2 ;  /* 0x000000ee37367211 */ /* 0x080fe200078610ff */
[----:B------:R-:W-:Y:S01]  /*10de0*/  IMAD R173, R206, UR27, RZ ;  /* 0x0000001bcead7c24 */ /* 0x000fe2000f8e02ff */
[-C--:B------:R-:W-:Y:S01]  /*10df0*/  LEA R58, P5, R59, R238.reuse, 0x2 ;  /* 0x000000ee3b3a7211 */ /* 0x080fe200078a10ff */
[----:B------:R-:W-:Y:S01]  /*10e00*/  IMAD R57, R57, UR26, RZ ;  /* 0x0000001a39397c24 */ /* 0x000fe2000f8e02ff */
[----:B------:R-:W-:Y:S01]  /*10e10*/  LEA R36, P1, R2, R238, 0x2 ;  /* 0x000000ee02247211 */ /* 0x000fe200078210ff */
[----:B------:R-:W-:Y:S01]  /*10e20*/  ULDC UR26, c[0x0][0x240] ;  /* 0x00009000001a7ab9 */ /* 0x000fe20000000800 */
[-C--:B------:R-:W-:Y:S01]  /*10e30*/  LEA.HI.X.SX32 R53, R53, R0.reuse, 0x2, P2 ;  /* 0x0000000035357211 */ /* 0x080fe200010f16ff */
[----:B------:R-:W-:Y:S01]  /*10e40*/  IMAD R171, R218, UR26, RZ ;  /* 0x0000001adaab7c24 */ /* 0x000fe2000f8e02ff */
[-C--:B------:R-:W-:Y:S01]  /*10e50*/  LEA.HI.X.SX32 R37, R2, R0.reuse, 0x2, P1 ;  /* 0x0000000002257211 */ /* 0x080fe200008f16ff */
[----:B------:R-:W1:Y:S01]  /*10e60*/  S2UR UR60, SR_CgaCtaId ;  /* 0x00000000003c79c3 */ /* 0x000e620000008800 */
[----:B------:R-:W-:Y:S01]  /*10e70*/  LEA.HI.X.SX32 R55, R55, R0, 0x2, P3 ;  /* 0x0000000037377211 */ /* 0x000fe200018f16ff */
[----:B------:R-:W-:Y:S01]  /*10e80*/  IMAD R3, R45, UR17, RZ ;  /* 0x000000112d037c24 */ /* 0x000fe2000f8e02ff */
[-C--:B------:R-:W-:Y:S01]  /*10e90*/  LEA R64, P2, R65, R238.reuse, 0x2 ;  /* 0x000000ee41407211 */ /* 0x080fe200078410ff */
[----:B------:R-:W-:Y:S01]  /*10ea0*/  IMAD R45, R48, UR20, RZ ;  /* 0x00000014302d7c24 */ /* 0x000fe2000f8e02ff */
[-C--:B------:R-:W-:Y:S01]  /*10eb0*/  LEA R48, P6, R49, R238.reuse, 0x2 ;  /* 0x000000ee31307211 */ /* 0x080fe200078c10ff */
[----:B------:R-:W-:Y:S01]  /*10ec0*/  ULDC UR17, c[0x0][0x240] ;  /* 0x0000900000117ab9 */ /* 0x000fe20000000800 */
[-C--:B------:R-:W-:Y:S01]  /*10ed0*/  LEA R38, P1, R3, R238.reuse, 0x2 ;  /* 0x000000ee03267211 */ /* 0x080fe200078210ff */
[----:B------:R-:W-:Y:S01]  /*10ee0*/  IMAD R153, R252, UR17, RZ ;  /* 0x00000011fc997c24 */ /* 0x000fe2000f8e02ff */
[----:B------:R-:W-:Y:S01]  /*10ef0*/  LEA R44, P4, R45, R238, 0x2 ;  /* 0x000000ee2d2c7211 */ /* 0x000fe200078810ff */
[----:B------:R-:W-:Y:S01]  /*10f00*/  ULDC UR20, c[0x0][0x240] ;  /* 0x0000900000147ab9 */ /* 0x000fe20000000800 */
[-C--:B------:R-:W-:Y:S01]  /*10f10*/  LEA.HI.X.SX32 R39, R3, R0.reuse, 0x2, P1 ;  /* 0x0000000003277211 */ /* 0x080fe200008f16ff */
[----:B------:R-:W-:Y:S01]  /*10f20*/  IMAD R159, R232, UR20, RZ ;  /* 0x00000014e89f7c24 */ /* 0x000fe2000f8e02ff */
[----:B------:R-:W-:Y:S01]  /*10f30*/  LEA.HI.X.SX32 R45, R45, R0, 0x2, P4 ;  /* 0x000000002d2d7211 */ /* 0x000fe200020f16ff */
[----:B------:R-:W-:Y:S01]  /*10f40*/  IMAD.U32 R2, RZ, RZ, UR4 ;  /* 0x00000004ff027e24 */ /* 0x000fe2000f8e00ff */
[-C--:B------:R-:W-:Y:S01]  /*10f50*/  LEA R50, P1, R51, R238.reuse, 0x2 ;  /* 0x000000ee33327211 */ /* 0x080fe200078210ff */
[----:B------:R-:W-:Y:S01]  /*10f60*/  UMOV UR4, 0x400 ;  /* 0x0000040000047882 */ /* 0x000fe20000000000 */
[----:B------:R-:W-:Y:S01]  /*10f70*/  LEA R56, P4, R57, R238, 0x2 ;  /* 0x000000ee39387211 */ /* 0x000fe200078810ff */
[----:B------:R-:W-:Y:S01]  /*10f80*/  STL.64 [R1+0x1e38], R36 ;  /* 0x001e382401007387 */ /* 0x000fe20000100a00 */
[-C--:B------:R-:W-:Y:S01]  /*10f90*/  LEA.HI.X.SX32 R49, R49, R0.reuse, 0x2, P6 ;  /* 0x0000000031317211 */ /* 0x080fe200030f16ff */
[----:B------:R-:W-:Y:S01]  /*10fa0*/  VIADD R3, R246, 0xfffffffd ;  /* 0xfffffffdf6037836 */ /* 0x000fe20000000000 */
[-C--:B------:R-:W-:Y:S01]  /*10fb0*/  LEA.HI.X.SX32 R51, R51, R0.reuse, 0x2, P1 ;  /* 0x0000000033337211 */ /* 0x080fe200008f16ff */
[----:B------:R-:W-:Y:S01]  /*10fc0*/  STL.64 [R1+0x1e40], R38 ;  /* 0x001e402601007387 */ /* 0x000fe20000100a00 */
[----:B------:R-:W-:Y:S01]  /*10fd0*/  LEA.HI.X.SX32 R57, R57, R0, 0x2, P4 ;  /* 0x0000000039397211 */ /* 0x000fe200020f16ff */
[----:B-1----:R-:W-:Y:S01]  /*10fe0*/  ULEA UR60, UR60, UR4, 0x18 ;  /* 0x000000043c3c7291 */ /* 0x002fe2000f8ec03f */
[-C--:B------:R-:W-:Y:S01]  /*10ff0*/  LEA R60, P6, R61, R238.reuse, 0x2 ;  /* 0x000000ee3d3c7211 */ /* 0x080fe200078c10ff */
[----:B------:R-:W-:Y:S01]  /*11000*/  STL.64 [R1+0x1e48], R40 ;  /* 0x001e482801007387 */ /* 0x000fe20000100a00 */
[-C--:B------:R-:W-:Y:S01]  /*11010*/  LEA R62, P1, R63, R238.reuse, 0x2 ;  /* 0x000000ee3f3e7211 */ /* 0x080fe200078210ff */
[----:B------:R-:W-:Y:S01]  /*11020*/  ULDC.64 UR4, c[0x0][0x208] ;  /* 0x0000820000047ab9 */ /* 0x000fe20000000a00 */
[-C--:B------:R-:W-:Y:S01]  /*11030*/  LEA R66, P3, R67, R238.reuse, 0x2 ;  /* 0x000000ee43427211 */ /* 0x080fe200078610ff */
[----:B------:R-:W-:Y:S01]  /*11040*/  STL.64 [R1+0x1e50], R44 ;  /* 0x001e502c01007387 */ /* 0x000fe20000100a00 */
[----:B------:R-:W-:Y:S01]  /*11050*/  LEA R68, P4, R69, R238, 0x2 ;  /* 0x000000ee45447211 */ /* 0x000fe200078810ff */
[----:B------:R-:W1:Y:S01]  /*11060*/  LDC R246, c[0x0][0x230] ;  /* 0x00008c00fff67b82 */ /* 0x000e620000000800 */
[----:B------:R-:W-:Y:S01]  /*11070*/  LEA.HI.X.SX32 R59, R59, R0, 0x2, P5 ;  /* 0x000000003b3b7211 */ /* 0x000fe200028f16ff */
[----:B------:R-:W-:Y:S01]  /*11080*/  STL.64 [R1+0x1e58], R46 ;  /* 0x001e582e01007387 */ /* 0x000fe20000100a00 */
[----:B------:R-:W-:-:S02]  /*11090*/  LEA R70, P5, R71, R238, 0x2 ;  /* 0x000000ee47467211 */ /* 0x000fc400078a10ff */
[-C--:B------:R-:W-:Y:S01]  /*110a0*/  LEA.HI.X.SX32 R61, R61, R0.reuse, 0x2, P6 ;  /* 0x000000003d3d7211 */ /* 0x080fe200030f16ff */
[----:B------:R-:W-:Y:S01]  /*110b0*/  STL.64 [R1+0x1e60], R48 ;  /* 0x001e603001007387 */ /* 0x000fe20000100a00 */
[-C--:B------:R-:W-:Y:S02]  /*110c0*/  LEA.HI.X.SX32 R63, R63, R0.reuse, 0x2, P1 ;  /* 0x000000003f3f7211 */ /* 0x080fe400008f16ff */
[-C--:B------:R-:W-:Y:S01]  /*110d0*/  LEA.HI.X.SX32 R65, R65, R0.reuse, 0x2, P2 ;  /* 0x0000000041417211 */ /* 0x080fe200010f16ff */
[----:B------:R-:W-:Y:S01]  /*110e0*/  STL.64 [R1+0x1e68], R52 ;  /* 0x001e683401007387 */ /* 0x000fe20000100a00 */
[-C--:B------:R-:W-:Y:S02]  /*110f0*/  LEA.HI.X.SX32 R67, R67, R0.reuse, 0x2, P3 ;  /* 0x0000000043437211 */ /* 0x080fe400018f16ff */
[----:B------:R-:W-:Y:S01]  /*11100*/  LEA.HI.X.SX32 R69, R69, R0, 0x2, P4 ;  /* 0x0000000045457211 */ /* 0x000fe200020f16ff */
[----:B------:R-:W-:Y:S01]  /*11110*/  STL.64 [R1+0x1e70], R54 ;  /* 0x001e703601007387 */ /* 0x000fe20000100a00 */
[----:B------:R-:W-:-:S02]  /*11120*/  LEA R72, P6, R73, R238, 0x2 ;  /* 0x000000ee49487211 */ /* 0x000fc400078c10ff */
[-C--:B------:R-:W-:Y:S01]  /*11130*/  LEA R74, P1, R75, R238.reuse, 0x2 ;  /* 0x000000ee4b4a7211 */ /* 0x080fe200078210ff */
[----:B------:R-:W-:Y:S01]  /*11140*/  STL.64 [R1+0x1e78], R56 ;  /* 0x001e783801007387 */ /* 0x000fe20000100a00 */
[-C--:B------:R-:W-:Y:S02]  /*11150*/  LEA R76, P2, R77, R238.reuse, 0x2 ;  /* 0x000000ee4d4c7211 */ /* 0x080fe400078410ff */
[-C--:B------:R-:W-:Y:S01]  /*11160*/  LEA R78, P3, R79, R238.reuse, 0x2 ;  /* 0x000000ee4f4e7211 */ /* 0x080fe200078610ff */
[----:B------:R-:W-:Y:S01]  /*11170*/  STL.64 [R1+0x1e80], R60 ;  /* 0x001e803c01007387 */ /* 0x000fe20000100a00 */
[----:B------:R-:W-:Y:S02]  /*11180*/  LEA R80, P4, R81, R238, 0x2 ;  /* 0x000000ee51507211 */ /* 0x000fe400078810ff */
        /* <DEDUP_REMOVED lines=34> */
[----:B------:R3:W-:Y:S01]  /*113b0*/  STL.64 [R1+0x808], R12 ;  /* 0x0008080c01007387 */ /* 0x0007e20000100a00 */
[----:B------:R-:W-:Y:S02]  /*113c0*/  LEA R104, P4, R105, R238, 0x2 ;  /* 0x000000ee69687211 */ /* 0x000fe400078810ff */
[----:B------:R-:W-:Y:S01]  /*113d0*/  LEA.HI.X.SX32 R95, R95, R0, 0x2, P5 ;  /* 0x000000005f5f7211 */ /* 0x000fe200028f16ff */
[----:B------:R4:W-:Y:S01]  /*113e0*/  STL.64 [R1+0x800], R8 ;  /* 0x0008000801007387 */ /* 0x0009e20000100a00 */
[----:B------:R-:W-:-:S02]  /*113f0*/  LEA R106, P5, R107, R238, 0x2 ;  /* 0x000000ee6b6a7211 */ /* 0x000fc400078a10ff */
[-C--:B------:R-:W-:Y:S02]  /*11400*/  LEA.HI.X.SX32 R97, R97, R0.reuse, 0x2, P6 ;  /* 0x0000000061617211 */ /* 0x080fe400030f16ff */
[-C--:B------:R-:W-:Y:S02]  /*11410*/  LEA.HI.X.SX32 R99, R99, R0.reuse, 0x2, P1 ;  /* 0x0000000063637211 */ /* 0x080fe400008f16ff */
[-C--:B------:R-:W-:Y:S02]  /*11420*/  LEA.HI.X.SX32 R101, R101, R0.reuse, 0x2, P2 ;  /* 0x0000000065657211 */ /* 0x080fe400010f16ff */
[-C--:B------:R-:W-:Y:S02]  /*11430*/  LEA.HI.X.SX32 R103, R103, R0.reuse, 0x2, P3 ;  /* 0x0000000067677211 */ /* 0x080fe400018f16ff */
[----:B------:R-:W-:Y:S02]  /*11440*/  LEA.HI.X.SX32 R105, R105, R0, 0x2, P4 ;  /* 0x0000000069697211 */ /* 0x000fe400020f16ff */
[----:B------:R-:W-:-:S02]  /*11450*/  LEA R108, P6, R109, R238, 0x2 ;  /* 0x000000ee6d6c7211 */ /* 0x000fc400078c10ff */
[-C--:B------:R-:W-:Y:S02]  /*11460*/  LEA R110, P1, R111, R238.reuse, 0x2 ;  /* 0x000000ee6f6e7211 */ /* 0x080fe400078210ff */
[-C--:B------:R-:W-:Y:S02]  /*11470*/  LEA R112, P2, R113, R238.reuse, 0x2 ;  /* 0x000000ee71707211 */ /* 0x080fe400078410ff */
[-C--:B------:R-:W-:Y:S02]  /*11480*/  LEA R114, P3, R115, R238.reuse, 0x2 ;  /* 0x000000ee73727211 */ /* 0x080fe400078610ff */
[----:B------:R-:W-:Y:S02]  /*11490*/  LEA R116, P4, R117, R238, 0x2 ;  /* 0x000000ee75747211 */ /* 0x000fe400078810ff */
[----:B------:R-:W-:Y:S02]  /*114a0*/  LEA.HI.X.SX32 R107, R107, R0, 0x2, P5 ;  /* 0x000000006b6b7211 */ /* 0x000fe400028f16ff */
        /* <DEDUP_REMOVED lines=124> */
[----:B------:R-:W-:Y:S02]  /*11c70*/  SEL R2, R2, RZ, !P0 ;  /* 0x000000ff02027207 */ /* 0x000fe40004000000 */
[-C--:B------:R-:W-:Y:S02]  /*11c80*/  LEA.HI.X.SX32 R235, R235, R0.reuse, 0x2, P3 ;  /* 0x00000000ebeb7211 */ /* 0x080fe400018f16ff */
[----:B------:R-:W-:-:S02]  /*11c90*/  LEA.HI.X.SX32 R237, R237, R0, 0x2, P4 ;  /* 0x00000000eded7211 */ /* 0x000fc400020f16ff */
[----:B------:R-:W-:Y:S01]  /*11ca0*/  LEA.HI.X.SX32 R239, R239, R0, 0x2, P5 ;  /* 0x00000000efef7211 */ /* 0x000fe200028f16ff */
[----:B------:R-:W-:Y:S01]  /*11cb0*/  VIADD R0, R248, 0xffffffdf ;  /* 0xffffffdff8007836 */ /* 0x000fe20000000000 */
[----:B------:R-:W-:Y:S01]  /*11cc0*/  LOP3.LUT R252, R7, 0x70, RZ, 0xc0, !PT ;  /* 0x0000007007fc7812 */ /* 0x000fe200078ec0ff */
[----:B------:R-:W1:Y:S01]  /*11cd0*/  LDC R248, c[0x0][0x230] ;  /* 0x00008c00fff87b82 */ /* 0x000e620000000800 */
[----:B------:R-:W-:Y:S02]  /*11ce0*/  ISETP.GE.U32.AND P4, PT, R245, 0x7fffffc0, PT ;  /* 0x7fffffc0f500780c */ /* 0x000fe40003f86070 */
[----:B------:R-:W-:Y:S01]  /*11cf0*/  ISETP.NE.U32.AND P0, PT, R2, RZ, PT ;  /* 0x000000ff0200720c */ /* 0x000fe20003f05070 */
[----:B------:R-:W-:Y:S01]  /*11d00*/  VIADD R2, R247, 0xfffffffc ;  /* 0xfffffffcf7027836 */ /* 0x000fe20000000000 */
[----:B------:R-:W-:Y:S01]  /*11d10*/  ISETP.GE.U32.AND P2, PT, R0, 0x7fffffa0, PT ;  /* 0x7fffffa00000780c */ /* 0x000fe20003f46070 */
[----:B------:R-:W-:Y:S01]  /*11d20*/  VIADD R0, R249, 0xffffffde ;  /* 0xffffffdef9007836 */ /* 0x000fe20000000000 */
[----:B------:R-:W-:Y:S01]  /*11d30*/  ISETP.GE.U32.AND P5, PT, R244, 0x7fffffbf, PT ;  /* 0x7fffffbff400780c */ /* 0x000fe20003fa6070 */
[----:B------:R-:W-:Y:S01]  /*11d40*/  IMAD R252, R251, 0x80, R252 ;  /* 0x00000080fbfc7824 */ /* 0x000fe200078e02fc */
[----:B------:R-:W-:Y:S01]  /*11d50*/  ISETP.GE.U32.AND P1, PT, R2, 0x7fffffbd, PT ;  /* 0x7fffffbd0200780c */ /* 0x000fe20003f26070 */
[----:B------:R-:W1:Y:S01]  /*11d60*/  LDC R244, c[0x0][0x230] ;  /* 0x00008c00fff47b82 */ /* 0x000e620000000800 */
[----:B------:R-:W-:Y:S01]  /*11d70*/  ISETP.GE.U32.AND P3, PT, R0, 0x7fffff9f, PT ;  /* 0x7fffff9f0000780c */ /* 0x000fe20003f66070 */
[----:B------:R-:W-:Y:S01]  /*11d80*/  VIADD R2, R252, UR60 ;  /* 0x0000003cfc027c36 */ /* 0x000fe20008000000 */
[----:B------:R-:W-:Y:S01]  /*11d90*/  ISETP.GE.U32.AND P6, PT, R3, 0x7fffffbe, PT ;  /* 0x7fffffbe0300780c */ /* 0x000fe20003fc6070 */
[----:B------:R-:W-:-:S02]  /*11da0*/  VIADD R0, R250, 0xffffffdd ;  /* 0xffffffddfa007836 */ /* 0x000fc40000000000 */
[----:B------:R-:W-:Y:S01]  /*11db0*/  IMAD R3, R4, 0x3, RZ ;  /* 0x0000000304037824 */ /* 0x000fe200078e02ff */
[----:B------:R-:W-:Y:S01]  /*11dc0*/  @!PT LDS RZ, [RZ] ;  /* 0x00000000fffff984 */ /* 0x000fe20000000800 */
[----:B------:R-:W-:Y:S01]  /*11dd0*/  @!PT LDS RZ, [RZ] ;  /* 0x00000000fffff984 */ /* 0x000fe20000000800 */
[----:B------:R-:W-:Y:S01]  /*11de0*/  @!PT LDS RZ, [RZ] ;  /* 0x00000000fffff984 */ /* 0x000fe20000000800 */
[----:B------:R-:W-:Y:S01]  /*11df0*/  LDGSTS.E [R2+0x60000], desc[UR4][R242.64], !P4 ;  /* 0x60000000f2027fae */ /* 0x000fe2000e121844 */
[----:B------:R-:W1:Y:S03]  /*11e00*/  LDC R245, c[0x0][0x230] ;  /* 0x00008c00fff57b82 */ /* 0x000e660000000800 */
[----:B------:R-:W-:Y:S01]  /*11e10*/  LDGSTS.E [R2+0x64000], desc[UR4][R240.64], !P4 ;  /* 0x64000000f0027fae */ /* 0x000fe2000e121844 */
[----:B------:R-:W-:Y:S01]  /*11e20*/  ISETP.GE.U32.AND P4, PT, R0, 0x7fffff9e, PT ;  /* 0x7fffff9e0000780c */ /* 0x000fe20003f86070 */
[----:B--2---:R-:W-:Y:S02]  /*11e30*/  VIADD R0, R5, 0xffffffdc ;  /* 0xffffffdc05007836 */ /* 0x004fe40000000000 */
[----:B------:R3:W-:Y:S01]  /*11e40*/  LDGSTS.E [R2+0x60004], desc[UR4][R12.64], !P5 ;  /* 0x600040000c027fae */ /* 0x0007e2000e921844 */
[----:B------:R-:W2:Y:S01]  /*11e50*/  LDC R247, c[0x0][0x230] ;  /* 0x00008c00fff77b82 */ /* 0x000ea20000000800 */
[----:B------:R-:W-:-:S02]  /*11e60*/  IMAD.SHL.U32 R5, R4, 0x20, RZ ;  /* 0x0000002004057824 */ /* 0x000fc400078e00ff */
[----:B------:R4:W-:Y:S01]  /*11e70*/  LDGSTS.E [R2+0x64004], desc[UR4][R8.64], !P5 ;  /* 0x6400400008027fae */ /* 0x0009e2000e921844 */
[----:B------:R-:W-:Y:S01]  /*11e80*/  ISETP.GE.U32.AND P5, PT, R0, 0x7fffff9d, PT ;  /* 0x7fffff9d0000780c */ /* 0x000fe20003fa6070 */
[----:B------:R-:W-:-:S03]  /*11e90*/  IMAD.SHL.U32 R0, R4, 0x2, RZ ;  /* 0x0000000204007824 */ /* 0x000fc600078e00ff */
[----:B------:R-:W2:Y:S01]  /*11ea0*/  LDC R249, c[0x0][0x230] ;  /* 0x00008c00fff97b82 */ /* 0x000ea20000000800 */
[----:B------:R-:W-:-:S04]  /*11eb0*/  IMAD.WIDE R18, R0, 0x4, R242 ;  /* 0x0000000400127825 */ /* 0x000fc800078e02f2 */
[----:B------:R-:W-:Y:S01]  /*11ec0*/  IMAD.WIDE R14, R0, 0x4, R240 ;  /* 0x00000004000e7825 */ /* 0x000fe200078e02f0 */
[----:B------:R-:W-:Y:S02]  /*11ed0*/  STL.64 [R1+0x7f8], R18 ;  /* 0x0007f81201007387 */ /* 0x000fe40000100a00 */
[----:B------:R-:W2:Y:S01]  /*11ee0*/  LDC R250, c[0x0][0x230] ;  /* 0x00008c00fffa7b82 */ /* 0x000ea20000000800 */
[C---:B---3--:R-:W-:Y:S01]  /*11ef0*/  IMAD.WIDE R12, R3.reuse, 0x4, R242 ;  /* 0x00000004030c7825 */ /* 0x048fe200078e02f2 */
[----:B------:R-:W-:Y:S03]  /*11f00*/  LDGSTS.E [R2+0x60008], desc[UR4][R18.64], !P6 ;  /* 0x6000800012027fae */ /* 0x000fe6000f121844 */
[--C-:B----4-:R-:W-:Y:S01]  /*11f10*/  IMAD.WIDE R8, R3, 0x4, R240.reuse ;  /* 0x0000000403087825 */ /* 0x110fe200078e02f0 */
[----:B------:R-:W-:Y:S02]  /*11f20*/  STL.64 [R1+0x7f0], R14 ;  /* 0x0007f00e01007387 */ /* 0x000fe40000100a00 */
[----:B------:R-:W3:Y:S01]  /*11f30*/  LDC R251, c[0x0][0x230] ;  /* 0x00008c00fffb7b82 */ /* 0x000ee20000000800 */
[----:B-1----:R-:W-:Y:S01]  /*11f40*/  VIADD R0, R244, 0xfffffffa ;  /* 0xfffffffaf4007836 */ /* 0x002fe20000000000 */
[----:B------:R-:W-:Y:S01]  /*11f50*/  LDGSTS.E [R2+0x64008], desc[UR4][R14.64], !P6 ;  /* 0x640080000e027fae */ /* 0x000fe2000f121844 */
[----:B------:R-:W-:Y:S01]  /*11f60*/  ISETP.GE.U32.AND P6, PT, R6, 0x7fffffbc, PT ;  /* 0x7fffffbc0600780c */ /* 0x000fe20003fc6070 */
[----:B------:R-:W-:-:S02]  /*11f70*/  IMAD.WIDE R6, R5, 0x4, R240 ;  /* 0x0000000405067825 */ /* 0x000fc400078e02f0 */
[----:B------:R1:W-:Y:S02]  /*11f80*/  STL.64 [R1+0x7e8], R12 ;  /* 0x0007e80c01007387 */ /* 0x0003e40000100a00 */
[----:B------:R-:W-:Y:S01]  /*11f90*/  VIADD R3, R245, 0xfffffff9 ;  /* 0xfffffff9f5037836 */ /* 0x000fe20000000000 */
[----:B------:R-:W4:Y:S01]  /*11fa0*/  LDC R244, c[0x0][0x230] ;  /* 0x00008c00fff47b82 */ /* 0x000f220000000800 */
[----:B------:R1:W-:Y:S04]  /*11fb0*/  LDGSTS.E [R2+0x6000c], desc[UR4][R12.64], !P1 ;  /* 0x6000c0000c027fae */ /* 0x0003e8000c921844 */
[----:B------:R1:W-:Y:S04]  /*11fc0*/  STL.64 [R1+0x7e0], R8 ;  /* 0x0007e00801007387 */ /* 0x0003e80000100a00 */
[----:B------:R2:W-:Y:S01]  /*11fd0*/  LDGSTS.E [R2+0x6400c], desc[UR4][R8.64], !P1 ;  /* 0x6400c00008027fae */ /* 0x0005e2000c921844 */
[----:B------:R-:W-:Y:S01]  /*11fe0*/  ISETP.GE.U32.AND P1, PT, R0, 0x7fffffbb, PT ;  /* 0x7fffffbb0000780c */ /* 0x000fe20003f26070 */
[----:B------:R-:W-:-:S04]  /*11ff0*/  IMAD R0, R4, 0x21, RZ ;  /* 0x0000002104007824 */ /* 0x000fc800078e02ff */
[----:B-1----:R-:W-:-:S04]  /*12000*/  IMAD.WIDE R12, R0, 0x4, R242 ;  /* 0x00000004000c7825 */ /* 0x002fc800078e02f2 */
[----:B--2---:R-:W-:Y:S02]  /*12010*/  IMAD.WIDE R8, R5, 0x4, R242 ;  /* 0x0000000405087825 */ /* 0x004fe400078e02f2 */
[----:B------:R-:W1:Y:S03]  /*12020*/  LDC R5, c[0x0][0x230] ;  /* 0x00008c00ff057b82 */ /* 0x000e660000000800 */
[----:B------:R2:W-:Y:S04]  /*12030*/  STL.64 [R1+0x648], R8 ;  /* 0x0006480801007387 */ /* 0x0005e80000100a00 */
[----:B------:R2:W-:Y:S04]  /*12040*/  LDGSTS.E [R2+0x68000], desc[UR4][R8.64], !P2 ;  /* 0x6800000008027fae */ /* 0x0005e8000d121844 */
[----:B------:R3:W-:Y:S04]  /*12050*/  STL.64 [R1+0x640], R6 ;  /* 0x0006400601007387 */ /* 0x0007e80000100a00 */
[----:B------:R3:W-:Y:S01]  /*12060*/  LDGSTS.E [R2+0x6c000], desc[UR4][R6.64], !P2 ;  /* 0x6c00000006027fae */ /* 0x0007e2000d121844 */
[----:B------:R-:W-:Y:S01]  /*12070*/  ISETP.GE.U32.AND P2, PT, R3, 0x7fffffba, PT ;  /* 0x7fffffba0300780c */ /* 0x000fe20003f46070 */
[----:B------:R-:W-:-:S02]  /*12080*/  VIADD R3, R246, 0xfffffff8 ;  /* 0xfffffff8f6037836 */ /* 0x000fc40000000000 */
[----:B--2---:R-:W-:Y:S01]  /*12090*/  IMAD.WIDE R8, R0, 0x4, R240 ;  /* 0x0000000400087825 */ /* 0x004fe200078e02f0 */
[----:B------:R2:W-:Y:S01]  /*120a0*/  STL.64 [R1+0x638], R12 ;  /* 0x0006380c01007387 */ /* 0x0005e20000100a00 */
[----:B------:R-:W4:Y:S02]  /*120b0*/  LDC R246, c[0x0][0x230] ;  /* 0x00008c00fff67b82 */ /* 0x000f240000000800 */
[----:B------:R-:W-:Y:S01]  /*120c0*/  IMAD R0, R4, 0x22, RZ ;  /* 0x0000002204007824 */ /* 0x000fe200078e02ff */
[----:B------:R2:W-:Y:S01]  /*120d0*/  LDGSTS.E [R2+0x68004], desc[UR4][R12.64], !P3 ;  /* 0x680040000c027fae */ /* 0x0005e2000d921844 */
[----:B---3--:R-:W-:-:S03]  /*120e0*/  LOP3.LUT R7, R252, 0x10, RZ, 0x3c, !PT ;  /* 0x00000010fc077812 */ /* 0x008fc600078e3cff */
[----:B------:R3:W-:Y:S01]  /*120f0*/  STL.64 [R1+0x630], R8 ;  /* 0x0006300801007387 */ /* 0x0007e20000100a00 */
[----:B------:R-:W4:Y:S03]  /*12100*/  LDC R6, c[0x0][0x230] ;  /* 0x00008c00ff067b82 */ /* 0x000f260000000800 */
[----:B------:R3:W-:Y:S01]  /*12110*/  LDGSTS.E [R2+0x6c004], desc[UR4][R8.64], !P3 ;  /* 0x6c00400008027fae */ /* 0x0007e2000d921844 */
[----:B------:R-:W-:Y:S01]  /*12120*/  ISETP.GE.U32.AND P3, PT, R3, 0x7fffffb9, PT ;  /* 0x7fffffb90300780c */ /* 0x000fe20003f66070 */
[----:B------:R-:W-:Y:S02]  /*12130*/  VIADD R3, R247, 0xffffffdb ;  /* 0xffffffdbf7037836 */ /* 0x000fe40000000000 */
[----:B--2---:R-:W-:Y:S01]  /*12140*/  IMAD.WIDE R12, R0, 0x4, R242 ;  /* 0x00000004000c7825 */ /* 0x004fe200078e02f2 */
[----:B------:R-:W2:Y:S03]  /*12150*/  LDC R247, c[0x0][0x230] ;  /* 0x00008c00fff77b82 */ /* 0x000ea60000000800 */
[----:B------:R-:W-:Y:S01]  /*12160*/  VIADD R245, R7, UR60 ;  /* 0x0000003c07f57c36 */ /* 0x000fe20008000000 */
[----:B------:R1:W-:Y:S01]  /*12170*/  LDGSTS.E [R2+0x68008], desc[UR4][R12.64], !P4 ;  /* 0x680080000c027fae */ /* 0x0003e2000e121844 */
[----:B------:R-:W-:Y:S01]  /*12180*/  LOP3.LUT R7, R252, 0x20, RZ, 0x3c, !PT ;  /* 0x00000020fc077812 */ /* 0x000fe200078e3cff */
[----:B---3--:R-:W-:-:S02]  /*12190*/  IMAD.WIDE R8, R0, 0x4, R240 ;  /* 0x0000000400087825 */ /* 0x008fc400078e02f0 */
[----:B------:R3:W-:Y:S02]  /*121a0*/  STL.64 [R1+0x628], R12 ;  /* 0x0006280c01007387 */ /* 0x0007e40000100a00 */
[----:B------:R-:W-:Y:S02]  /*121b0*/  IMAD R0, R4, 0x23, RZ ;  /* 0x0000002304007824 */ /* 0x000fe400078e02ff */
[----:B------:R3:W-:Y:S01]  /*121c0*/  LDGSTS.E [R2+0x6c008], desc[UR4][R8.64], !P4 ;  /* 0x6c00800008027fae */ /* 0x0007e2000e121844 */
[----:B------:R-:W-:Y:S01]  /*121d0*/  ISETP.GE.U32.AND P4, PT, R3, 0x7fffff9c, PT ;  /* 0x7fffff9c0300780c */ /* 0x000fe20003f86070 */
[----:B-1----:R-:W-:Y:S02]  /*121e0*/  VIADD R3, R5, 0xffffffda ;  /* 0xffffffda05037836 */ /* 0x002fe40000000000 */
[----:B------:R1:W-:Y:S01]  /*121f0*/  STL.64 [R1+0x620], R8 ;  /* 0x0006200801007387 */ /* 0x0003e20000100a00 */
[----:B------:R-:W2:Y:S01]  /*12200*/  LDC R5, c[0x0][0x230] ;  /* 0x00008c00ff057b82 */ /* 0x000ea20000000800 */
[----:B---3--:R-:W-:-:S05]  /*12210*/  IMAD.WIDE R12, R0, 0x4, R242 ;  /* 0x00000004000c7825 */ /* 0x008fca00078e02f2 */
[----:B------:R3:W-:Y:S01]  /*12220*/  STL.64 [R1+0x618], R12 ;  /* 0x0006180c01007387 */ /* 0x0007e20000100a00 */
[----:B-1----:R-:W-:-:S03]  /*12230*/  IMAD.WIDE R8, R0, 0x4, R240 ;  /* 0x0000000400087825 */ /* 0x002fc600078e02f0 */
[----:B------:R3:W-:Y:S01]  /*12240*/  LDGSTS.E [R2+0x6800c], desc[UR4][R12.64], !P5 ;  /* 0x6800c0000c027fae */ /* 0x0007e2000e921844 */
[----:B------:R-:W-:-:S03]  /*12250*/  IMAD.SHL.U32 R0, R4, 0x4, RZ ;  /* 0x0000000404007824 */ /* 0x000fc600078e00ff */
[----:B------:R1:W-:Y:S04]  /*12260*/  STL.64 [R1+0x610], R8 ;  /* 0x0006100801007387 */ /* 0x0003e80000100a00 */
[----:B------:R1:W-:Y:S01]  /*12270*/  LDGSTS.E [R2+0x6c00c], desc[UR4][R8.64], !P5 ;  /* 0x6c00c00008027fae */ /* 0x0003e2000e921844 */
[----:B------:R-:W-:Y:S01]  /*12280*/  ISETP.GE.U32.AND P5, PT, R3, 0x7fffff9b, PT ;  /* 0x7fffff9b0300780c */ /* 0x000fe20003fa6070 */
[----:B----4-:R-:W-:Y:S02]  /*12290*/  VIADD R3, R6, 0xffffffd9 ;  /* 0xffffffd906037836 */ /* 0x010fe40000000000 */
[C---:B---3--:R-:W-:Y:S01]  /*122a0*/  IMAD.WIDE R12, R0.reuse, 0x4, R242 ;  /* 0x00000004000c7825 */ /* 0x048fe200078e02f2 */
[----:B------:R-:W3:Y:S04]  /*122b0*/  LDC R6, c[0x0][0x230] ;  /* 0x00008c00ff067b82 */ /* 0x000ee80000000800 */
[----:B------:R4:W-:Y:S01]  /*122c0*/  STL.64 [R1+0x7d8], R12 ;  /* 0x0007d80c01007387 */ /* 0x0009e20000100a00 */
[----:B-1----:R-:W-:-:S03]  /*122d0*/  IMAD.WIDE R8, R0, 0x4, R240 ;  /* 0x0000000400087825 */ /* 0x002fc600078e02f0 */
[----:B------:R4:W-:Y:S01]  /*122e0*/  LDGSTS.E [R245+0x60000], desc[UR4][R12.64], !P6 ;  /* 0x600000000cf57fae */ /* 0x0009e2000f121844 */
[----:B------:R-:W-:-:S03]  /*122f0*/  IMAD R0, R4, 0x5, RZ ;  /* 0x0000000504007824 */ /* 0x000fc600078e02ff */
[----:B------:R1:W-:Y:S04]  /*12300*/  STL.64 [R1+0x7d0], R8 ;  /* 0x0007d00801007387 */ /* 0x0003e80000100a00 */
[----:B------:R1:W-:Y:S01]  /*12310*/  LDGSTS.E [R245+0x64000], desc[UR4][R8.64], !P6 ;  /* 0x6400000008f57fae */ /* 0x0003e2000f121844 */
[----:B------:R-:W-:Y:S01]  /*12320*/  ISETP.GE.U32.AND P6, PT, R3, 0x7fffff9a, PT ;  /* 0x7fffff9a0300780c */ /* 0x000fe20003fc6070 */
[----:B------:R-:W-:Y:S02]  /*12330*/  VIADD R3, R244, 0xffffffd8 ;  /* 0xffffffd8f4037836 */ /* 0x000fe40000000000 */
[C---:B----4-:R-:W-:Y:S01]  /*12340*/  IMAD.WIDE R12, R0.reuse, 0x4, R242 ;  /* 0x00000004000c7825 */ /* 0x050fe200078e02f2 */
[----:B------:R-:W4:Y:S04]  /*12350*/  LDC R244, c[0x0][0x230] ;  /* 0x00008c00fff47b82 */ /* 0x000f280000000800 */
        /* <DEDUP_REMOVED lines=8> */
[C---:B--2---:R-:W-:Y:S01]  /*123e0*/  IMAD.WIDE R12, R0.reuse, 0x4, R242 ;  /* 0x00000004000c7825 */ /* 0x044fe200078e02f2 */
[----:B------:R-:W2:Y:S04]  /*123f0*/  LDC R246, c[0x0][0x230] ;  /* 0x00008c00fff67b82 */ /* 0x000ea80000000800 */
[----:B------:R3:W-:Y:S01]  /*12400*/  LDGSTS.E [R245+0x60008], desc[UR4][R12.64], !P2 ;  /* 0x600080000cf57fae */ /* 0x0007e2000d121844 */
[----:B-1----:R-:W-:-:S03]  /*12410*/  IMAD.WIDE R8, R0, 0x4, R240 ;  /* 0x0000000400087825 */ /* 0x002fc600078e02f0 */
[----:B------:R3:W-:Y:S01]  /*12420*/  STL.64 [R1+0x7b8], R12 ;  /* 0x0007b80c01007387 */ /* 0x0007e20000100a00 */
[----:B------:R-:W-:-:S03]  /*12430*/  IMAD R0, R4, 0x7, RZ ;  /* 0x0000000704007824 */ /* 0x000fc600078e02ff */
[----:B------:R1:W-:Y:S01]  /*12440*/  LDGSTS.E [R245+0x64008], desc[UR4][R8.64], !P2 ;  /* 0x6400800008f57fae */ /* 0x0003e2000d121844 */
[----:B------:R-:W-:Y:S01]  /*12450*/  ISETP.GE.U32.AND P2, PT, R3, 0x7fffffb8, PT ;  /* 0x7fffffb80300780c */ /* 0x000fe20003f46070 */
[----:B------:R-:W-:Y:S02]  /*12460*/  VIADD R3, R5, 0xfffffff6 ;  /* 0xfffffff605037836 */ /* 0x000fe40000000000 */
[----:B------:R1:W-:Y:S01]  /*12470*/  STL.64 [R1+0x7b0], R8 ;  /* 0x0007b00801007387 */ /* 0x0003e20000100a00 */
[----:B------:R-:W2:Y:S01]  /*12480*/  LDC R5, c[0x0][0x230] ;  /* 0x00008c00ff057b82 */ /* 0x000ea20000000800 */
[----:B---3--:R-:W-:-:S05]  /*12490*/  IMAD.WIDE R12, R0, 0x4, R242 ;  /* 0x00000004000c7825 */ /* 0x008fca00078e02f2 */
        /* <DEDUP_REMOVED lines=17> */
[----:B----4-:R-:W-:Y:S02]  /*125b0*/  VIADD R3, R244, 0xfffffff4 ;  /* 0xfffffff4f4037836 */ /* 0x010fe40000000000 */
[C---:B-1----:R-:W-:Y:S01]  /*125c0*/  IMAD.WIDE R12, R0.reuse, 0x4, R242 ;  /* 0x00000004000c7825 */ /* 0x042fe200078e02f2 */
[----:B------:R-:W1:Y:S04]  /*125d0*/  LDC R244, c[0x0][0x230] ;  /* 0x00008c00fff47b82 */ /* 0x000e680000000800 */
[----:B------:R4:W-:Y:S01]  /*125e0*/  STL.64 [R1+0x5f8], R12 ;  /* 0x0005f80c01007387 */ /* 0x0009e20000100a00 */
[----:B--2---:R-:W-:-:S03]  /*125f0*/  IMAD.WIDE R8, R0, 0x4, R240 ;  /* 0x0000000400087825 */ /* 0x004fc600078e02f0 */
[----:B------:R4:W-:Y:S01]  /*12600*/  LDGSTS.E [R245+0x68004], desc[UR4][R12.64], !P5 ;  /* 0x680040000cf57fae */ /* 0x0009e2000e921844 */
[----:B------:R-:W-:-:S03]  /*12610*/  IMAD R0, R4, 0x26, RZ ;  /* 0x0000002604007824 */ /* 0x000fc600078e02ff */
[----:B------:R2:W-:Y:S04]  /*12620*/  STL.64 [R1+0x5f0], R8 ;  /* 0x0005f00801007387 */ /* 0x0005e80000100a00 */
[----:B------:R2:W-:Y:S01]  /*12630*/  LDGSTS.E [R245+0x6c004], desc[UR4][R8.64], !P5 ;  /* 0x6c00400008f57fae */ /* 0x0005e2000e921844 */
[----:B------:R-:W-:Y:S01]  /*12640*/  ISETP.GE.U32.AND P5, PT, R3, 0x7fffffb5, PT ;  /* 0x7fffffb50300780c */ /* 0x000fe20003fa6070 */
[----:B------:R-:W-:Y:S02]  /*12650*/  VIADD R3, R246, 0xffffffd7 ;  /* 0xffffffd7f6037836 */ /* 0x000fe40000000000 */
[----:B----4-:R-:W-:-:S04]  /*12660*/  IMAD.WIDE R12, R0, 0x4, R242 ;  /* 0x00000004000c7825 */ /* 0x010fc800078e02f2 */
[----:B------:R-:W-:Y:S01]  /*12670*/  VIADD R246, R7, UR60 ;  /* 0x0000003c07f67c36 */ /* 0x000fe20008000000 */
[----:B------:R4:W-:Y:S01]  /*12680*/  LDGSTS.E [R245+0x68008], desc[UR4][R12.64], !P6 ;  /* 0x680080000cf57fae */ /* 0x0009e2000f121844 */
[----:B------:R-:W-:Y:S01]  /*12690*/  LOP3.LUT R7, R252, 0x30, RZ, 0x3c, !PT ;  /* 0x00000030fc077812 */ /* 0x000fe200078e3cff */
[----:B--2---:R-:W-:Y:S02]  /*126a0*/  IMAD.WIDE R8, R0, 0x4, R240 ;  /* 0x0000000400087825 */ /* 0x004fe400078e02f0 */
[----:B------:R4:W-:Y:S02]  /*126b0*/  STL.64 [R1+0x5e8], R12 ;  /* 0x0005e80c01007387 */ /* 0x0009e40000100a00 */
[----:B------:R-:W-:Y:S02]  /*126c0*/  IMAD R0, R4, 0x27, RZ ;  /* 0x0000002704007824 */ /* 0x000fe400078e02ff */
[----:B------:R2:W-:Y:S01]  /*126d0*/  LDGSTS.E [R245+0x6c008], desc[UR4][R8.64], !P6 ;  /* 0x6c00800008f57fae */ /* 0x0005e2000f121844 */
[----:B------:R-:W-:Y:S01]  /*126e0*/  ISETP.GE.U32.AND P6, PT, R3, 0x7fffff98, PT ;  /* 0x7fffff980300780c */ /* 0x000fe20003fc6070 */
[----:B------:R-:W-:-:S02]  /*126f0*/  VIADD R3, R5, 0xffffffd6 ;  /* 0xffffffd605037836 */ /* 0x000fc40000000000 */
[----:B------:R2:W-:Y:S01]  /*12700*/  STL.64 [R1+0x5e0], R8 ;  /* 0x0005e00801007387 */ /* 0x0005e20000100a00 */
[----:B------:R-:W1:Y:S01]  /*12710*/  LDC R5, c[0x0][0x230] ;  /* 0x00008c00ff057b82 */ /* 0x000e620000000800 */
[----:B----4-:R-:W-:-:S05]  /*12720*/  IMAD.WIDE R12, R0, 0x4, R242 ;  /* 0x00000004000c7825 */ /* 0x010fca00078e02f2 */
[----:B------:R4:W-:Y:S01]  /*12730*/  STL.64 [R1+0x5d8], R12 ;  /* 0x0005d80c01007387 */ /* 0x0009e20000100a00 */
[----:B--2---:R-:W-:-:S03]  /*12740*/  IMAD.WIDE R8, R0, 0x4, R240 ;  /* 0x0000000400087825 */ /* 0x004fc600078e02f0 */
[----:B------:R4:W-:Y:S01]  /*12750*/  LDGSTS.E [R245+0x6800c], desc[UR4][R12.64], !P1 ;  /* 0x6800c0000cf57fae */ /* 0x0009e2000c921844 */
[----:B------:R-:W-:-:S03]  /*12760*/  IMAD.SHL.U32 R0, R4, 0x8, RZ ;  /* 0x0000000804007824 */ /* 0x000fc600078e00ff */
[----:B------:R2:W-:Y:S04]  /*12770*/  STL.64 [R1+0x5d0], R8 ;  /* 0x0005d00801007387 */ /* 0x0005e80000100a00 */
[----:B------:R2:W-:Y:S01]  /*12780*/  LDGSTS.E [R245+0x6c00c], desc[UR4][R8.64], !P1 ;  /* 0x6c00c00008f57fae */ /* 0x0005e2000c921844 */
[----:B------:R-:W-:Y:S01]  /*12790*/  ISETP.GE.U32.AND P1, PT, R3, 0x7fffff97, PT ;  /* 0x7fffff970300780c */ /* 0x000fe20003f26070 */
[----:B---3--:R-:W-:Y:S02]  /*127a0*/  VIADD R3, R6, 0xffffffd5 ;  /* 0xffffffd506037836 */ /* 0x008fe40000000000 */
[C---:B----4-:R-:W-:Y:S01]  /*127b0*/  IMAD.WIDE R12, R0.reuse, 0x4, R242 ;  /* 0x00000004000c7825 */ /* 0x050fe200078e02f2 */
[----:B------:R-:W3:Y:S04]  /*127c0*/  LDC R6, c[0x0][0x230] ;  /* 0x00008c00ff067b82 */ /* 0x000ee80000000800 */
[----:B------:R4:W-:Y:S01]  /*127d0*/  STL.64 [R1+0x798], R12 ;  /* 0x0007980c01007387 */ /* 0x0009e20000100a00 */
[----:B--2---:R-:W-:-:S03]  /*127e0*/  IMAD.WIDE R8, R0, 0x4, R240 ;  /* 0x0000000400087825 */ /* 0x004fc600078e02f0 */
[----:B------:R4:W-:Y:S01]  /*127f0*/  LDGSTS.E [R246+0x60000], desc[UR4][R12.64], !P2 ;  /* 0x600000000cf67fae */ /* 0x0009e2000d121844 */
[----:B------:R-:W-:-:S03]  /*12800*/  IMAD R0, R4, 0x9, RZ ;  /* 0x0000000904007824 */ /* 0x000fc600078e02ff */
[----:B------:R2:W-:Y:S04]  /*12810*/  STL.64 [R1+0x790], R8 ;  /* 0x0007900801007387 */ /* 0x0005e80000100a00 */
[----:B------:R2:W-:Y:S01]  /*12820*/  LDGSTS.E [R246+0x64000], desc[UR4][R8.64], !P2 ;  /* 0x6400000008f67fae */ /* 0x0005e2000d121844 */
[----:B------:R-:W-:Y:S01]  /*12830*/  ISETP.GE.U32.AND P2, PT, R3, 0x7fffff96, PT ;  /* 0x7fffff960300780c */ /* 0x000fe20003f46070 */
[----:B-1----:R-:W-:Y:S02]  /*12840*/  VIADD R3, R244, 0xffffffd4 ;  /* 0xffffffd4f4037836 */ /* 0x002fe40000000000 */
[C---:B----4-:R-:W-:Y:S01]  /*12850*/  IMAD.WIDE R12, R0.reuse, 0x4, R242 ;  /* 0x00000004000c7825 */ /* 0x050fe200078e02f2 */
        /* <DEDUP_REMOVED lines=11> */
[----:B------:R3:W-:Y:S01]  /*12910*/  LDGSTS.E [R246+0x60008], desc[UR4][R12.64], !P4 ;  /* 0x600080000cf67fae */ /* 0x0007e2000e121844 */
[----:B--2---:R-:W-:-:S03]  /*12920*/  IMAD.WIDE R8, R0, 0x4, R240 ;  /* 0x0000000400087825 */ /* 0x004fc600078e02f0 */
[----:B------:R3:W-:Y:S01]  /*12930*/  STL.64 [R1+0x778], R12 ;  /* 0x0007780c01007387 */ /* 0x0007e20000100a00 */
[----:B------:R-:W-:-:S03]  /*12940*/  IMAD R0, R4, 0xb, RZ ;  /* 0x0000000b04007824 */ /* 0x000fc600078e02ff */
[----:B------:R2:W-:Y:S01]  /*12950*/  LDGSTS.E [R246+0x64008], desc[UR4][R8.64], !P4 ;  /* 0x6400800008f67fae */ /* 0x0005e2000e121844 */
[----:B------:R-:W-:Y:S01]  /*12960*/  ISETP.GE.U32.AND P4, PT, R3, 0x7fffffb4, PT ;  /* 0x7fffffb40300780c */ /* 0x000fe20003f86070 */
[----:B------:R-:W-:Y:S02]  /*12970*/  VIADD R3, R5, 0xfffffff2 ;  /* 0xfffffff205037836 */ /* 0x000fe40000000000 */
[----:B------:R2:W-:Y:S01]  /*12980*/  STL.64 [R1+0x770], R8 ;  /* 0x0007700801007387 */ /* 0x0005e20000100a00 */
[----:B------:R-:W4:Y:S01]  /*12990*/  LDC R5, c[0x0][0x230] ;  /* 0x00008c00ff057b82 */ /* 0x000f220000000800 */
[----:B---3--:R-:W-:-:S05]  /*129a0*/  IMAD.WIDE R12, R0, 0x4, R242 ;  /* 0x00000004000c7825 */ /* 0x008fca00078e02f2 */
        /* <DEDUP_REMOVED lines=18> */
[C---:B--2---:R-:W-:Y:S01]  /*12ad0*/  IMAD.WIDE R12, R0.reuse, 0x4, R242 ;  /* 0x00000004000c7825 */ /* 0x044fe200078e02f2 */
[----:B------:R-:W1:Y:S04]  /*12ae0*/  LDC R244, c[0x0][0x230] ;  /* 0x00008c00fff47b82 */ /* 0x000e680000000800 */
[----:B------:R2:W-:Y:S01]  /*12af0*/  STL.64 [R1+0x5b8], R12 ;  /* 0x0005b80c01007387 */ /* 0x0005e20000100a00 */
[----:B----4-:R-:W-:-:S03]  /*12b00*/  IMAD.WIDE R8, R0, 0x4, R240 ;  /* 0x0000000400087825 */ /* 0x010fc600078e02f0 */
[----:B------:R2:W-:Y:S01]  /*12b10*/  LDGSTS.E [R246+0x68004], desc[UR4][R12.64], !P1 ;  /* 0x680040000cf67fae */ /* 0x0005e2000c921844 */
[----:B------:R-:W-:-:S03]  /*12b20*/  IMAD R0, R4, 0x2a, RZ ;  /* 0x0000002a04007824 */ /* 0x000fc600078e02ff */
[----:B------:R4:W-:Y:S04]  /*12b30*/  STL.64 [R1+0x5b0], R8 ;  /* 0x0005b00801007387 */ /* 0x0009e80000100a00 */
[----:B------:R4:W-:Y:S01]  /*12b40*/  LDGSTS.E [R246+0x6c004], desc[UR4][R8.64], !P1 ;  /* 0x6c00400008f67fae */ /* 0x0009e2000c921844 */
[----:B------:R-:W-:Y:S01]  /*12b50*/  ISETP.GE.U32.AND P1, PT, R3, 0x7fffffb1, PT ;  /* 0x7fffffb10300780c */ /* 0x000fe20003f26070 */
[----:B------:R-:W-:Y:S02]  /*12b60*/  VIADD R3, R247, 0xffffffd3 ;  /* 0xffffffd3f7037836 */ /* 0x000fe40000000000 */
[----:B--2---:R-:W-:-:S04]  /*12b70*/  IMAD.WIDE R12, R0, 0x4, R242 ;  /* 0x00000004000c7825 */ /* 0x004fc800078e02f2 */
[----:B------:R-:W-:Y:S01]  /*12b80*/  VIADD R247, R7, UR60 ;  /* 0x0000003c07f77c36 */ /* 0x000fe20008000000 */
[----:B------:R2:W-:Y:S01]  /*12b90*/  LDGSTS.E [R246+0x68008], desc[UR4][R12.64], !P2 ;  /* 0x680080000cf67fae */ /* 0x0005e2000d121844 */
[----:B------:R-:W-:Y:S01]  /*12ba0*/  LOP3.LUT R7, R252, 0x40, RZ, 0x3c, !PT ;  /* 0x00000040fc077812 */ /* 0x000fe200078e3cff */
[----:B----4-:R-:W-:Y:S02]  /*12bb0*/  IMAD.WIDE R8, R0, 0x4, R240 ;  /* 0x0000000400087825 */ /* 0x010fe400078e02f0 */
[----:B------:R2:W-:Y:S02]  /*12bc0*/  STL.64 [R1+0x5a8], R12 ;  /* 0x0005a80c01007387 */ /* 0x0005e40000100a00 */
[----:B------:R-:W-:Y:S02]  /*12bd0*/  IMAD R0, R4, 0x2b, RZ ;  /* 0x0000002b04007824 */ /* 0x000fe400078e02ff */
[----:B------:R4:W-:Y:S01]  /*12be0*/  LDGSTS.E [R246+0x6c008], desc[UR4][R8.64], !P2 ;  /* 0x6c00800008f67fae */ /* 0x0009e2000d121844 */
[----:B------:R-:W-:Y:S01]  /*12bf0*/  ISETP.GE.U32.AND P2, PT, R3, 0x7fffff94, PT ;  /* 0x7fffff940300780c */ /* 0x000fe20003f46070 */
[----:B------:R-:W-:-:S02]  /*12c00*/  VIADD R3, R5, 0xffffffd2 ;  /* 0xffffffd205037836 */ /* 0x000fc40000000000 */
[----:B------:R4:W-:Y:S01]  /*12c10*/  STL.64 [R1+0x5a0], R8 ;  /* 0x0005a00801007387 */ /* 0x0009e20000100a00 */
[----:B------:R-:W1:Y:S01]  /*12c20*/  LDC R5, c[0x0][0x230] ;  /* 0x00008c00ff057b82 */ /* 0x000e620000000800 */
[----:B--2---:R-:W-:-:S05]  /*12c30*/  IMAD.WIDE R12, R0, 0x4, R242 ;  /* 0x00000004000c7825 */ /* 0x004fca00078e02f2 */
[----:B------:R2:W-:Y:S01]  /*12c40*/  STL.64 [R1+0x598], R12 ;  /* 0x0005980c01007387 */ /* 0x0005e20000100a00 */
[----:B----4-:R-:W-:-:S03]  /*12c50*/  IMAD.WIDE R8, R0, 0x4, R240 ;  /* 0x0000000400087825 */ /* 0x010fc600078e02f0 */
[----:B------:R2:W-:Y:S01]  /*12c60*/  LDGSTS.E [R246+0x6800c], desc[UR4][R12.64], !P3 ;  /* 0x6800c0000cf67fae */ /* 0x0005e2000d921844 */
[----:B------:R-:W-:-:S03]  /*12c70*/  IMAD R0, R4, 0xc, RZ ;  /* 0x0000000c04007824 */ /* 0x000fc600078e02ff */
[----:B------:R4:W-:Y:S04]  /*12c80*/  STL.64 [R1+0x590], R8 ;  /* 0x0005900801007387 */ /* 0x0009e80000100a00 */
[----:B------:R4:W-:Y:S01]  /*12c90*/  LDGSTS.E [R246+0x6c00c], desc[UR4][R8.64], !P3 ;  /* 0x6c00c00008f67fae */ /* 0x0009e2000d921844 */
[----:B------:R-:W-:Y:S01]  /*12ca0*/  ISETP.GE.U32.AND P3, PT, R3, 0x7fffff93, PT ;  /* 0x7fffff930300780c */ /* 0x000fe20003f66070 */
[----:B---3--:R-:W-:Y:S02]  /*12cb0*/  VIADD R3, R6, 0xffffffd1 ;  /* 0xffffffd106037836 */ /* 0x008fe40000000000 */
[C---:B--2---:R-:W-:Y:S01]  /*12cc0*/  IMAD.WIDE R12, R0.reuse, 0x4, R242 ;  /* 0x00000004000c7825 */ /* 0x044fe200078e02f2 */
[----:B------:R-:W2:Y:S04]  /*12cd0*/  LDC R6, c[0x0][0x230] ;  /* 0x00008c00ff067b82 */ /* 0x000ea80000000800 */
[----:B------:R3:W-:Y:S01]  /*12ce0*/  STL.64 [R1+0x758], R12 ;  /* 0x0007580c01007387 */ /* 0x0007e20000100a00 */
[----:B----4-:R-:W-:-:S03]  /*12cf0*/  IMAD.WIDE R8, R0, 0x4, R240 ;  /* 0x0000000400087825 */ /* 0x010fc600078e02f0 */
[----:B------:R3:W-:Y:S01]  /*12d00*/  LDGSTS.E [R247+0x60000], desc[UR4][R12.64], !P4 ;  /* 0x600000000cf77fae */ /* 0x0007e2000e121844 */
[----:B------:R-:W-:-:S03]  /*12d10*/  IMAD R0, R4, 0xd, RZ ;  /* 0x0000000d04007824 */ /* 0x000fc600078e02ff */
[----:B------:R4:W-:Y:S04]  /*12d20*/  STL.64 [R1+0x750], R8 ;  /* 0x0007500801007387 */ /* 0x0009e80000100a00 */
[----:B------:R4:W-:Y:S01]  /*12d30*/  LDGSTS.E [R247+0x64000], desc[UR4][R8.64], !P4 ;  /* 0x6400000008f77fae */ /* 0x0009e2000e121844 */
[----:B------:R-:W-:Y:S01]  /*12d40*/  ISETP.GE.U32.AND P4, PT, R3, 0x7fffff92, PT ;  /* 0x7fffff920300780c */ /* 0x000fe20003f86070 */
[----:B-1----:R-:W-:Y:S02]  /*12d50*/  VIADD R3, R244, 0xffffffd0 ;  /* 0xffffffd0f4037836 */ /* 0x002fe40000000000 */
[C---:B---3--:R-:W-:Y:S01]  /*12d60*/  IMAD.WIDE R12, R0.reuse, 0x4, R242 ;  /* 0x00000004000c7825 */ /* 0x048fe200078e02f2 */
        /* <DEDUP_REMOVED lines=11> */
[----:B------:R2:W-:Y:S01]  /*12e20*/  LDGSTS.E [R247+0x60008], desc[UR4][R12.64], !P6 ;  /* 0x600080000cf77fae */ /* 0x0005e2000f121844 */
[----:B----4-:R-:W-:-:S03]  /*12e30*/  IMAD.WIDE R8, R0, 0x4, R240 ;  /* 0x0000000400087825 */ /* 0x010fc600078e02f0 */
[----:B------:R2:W-:Y:S01]  /*12e40*/  STL.64 [R1+0x738], R12 ;  /* 0x0007380c01007387 */ /* 0x0005e20000100a00 */
[----:B------:R-:W-:-:S03]  /*12e50*/  IMAD R0, R4, 0xf, RZ ;  /* 0x0000000f04007824 */ /* 0x000fc600078e02ff */
[----:B------:R4:W-:Y:S01]  /*12e60*/  LDGSTS.E [R247+0x64008], desc[UR4][R8.64], !P6 ;  /* 0x6400800008f77fae */ /* 0x0009e2000f121844 */
[----:B------:R-:W-:Y:S01]  /*12e70*/  ISETP.GE.U32.AND P6, PT, R3, 0x7fffffb0, PT ;  /* 0x7fffffb00300780c */ /* 0x000fe20003fc6070 */
[----:B------:R-:W-:Y:S02]  /*12e80*/  VIADD R3, R5, 0xffffffee ;  /* 0xffffffee05037836 */ /* 0x000fe40000000000 */
[----:B------:R4:W-:Y:S01]  /*12e90*/  STL.64 [R1+0x730], R8 ;  /* 0x0007300801007387 */ /* 0x0009e20000100a00 */
[----:B------:R-:W3:Y:S01]  /*12ea0*/  LDC R5, c[0x0][0x230] ;  /* 0x00008c00ff057b82 */ /* 0x000ee20000000800 */
        /* <DEDUP_REMOVED lines=22> */
[----:B---3--:R-:W-:-:S03]  /*13010*/  IMAD.WIDE R8, R0, 0x4, R240 ;  /* 0x0000000400087825 */ /* 0x008fc600078e02f0 */
        /* <DEDUP_REMOVED lines=10> */
[----:B---3--:R-:W-:Y:S02]  /*130c0*/  IMAD.WIDE R8, R0, 0x4, R240 ;  /* 0x0000000400087825 */ /* 0x008fe400078e02f0 */
        /* <DEDUP_REMOVED lines=9> */
[----:B---3--:R-:W-:-:S03]  /*13160*/  IMAD.WIDE R8, R0, 0x4, R240 ;  /* 0x0000000400087825 */ /* 0x008fc600078e02f0 */
[----:B------:R4:W-:Y:S01]  /*13170*/  LDGSTS.E [R247+0x6800c], desc[UR4][R12.64], !P5 ;  /* 0x6800c0000cf77fae */ /* 0x0009e2000e921844 */
[----:B------:R-:W-:-:S03]  /*13180*/  IMAD.SHL.U32 R0, R4, 0x10, RZ ;  /* 0x0000001004007824 */ /* 0x000fc600078e00ff */
[----:B------:R3:W-:Y:S04]  /*13190*/  STL.64 [R1+0x550], R8 ;  /* 0x0005500801007387 */ /* 0x0007e80000100a00 */
[----:B------:R3:W-:Y:S01]  /*131a0*/  LDGSTS.E [R247+0x6c00c], desc[UR4][R8.64], !P5 ;  /* 0x6c00c00008f77fae */ /* 0x0007e2000e921844 */
[----:B------:R-:W-:Y:S01]  /*131b0*/  ISETP.GE.U32.AND P5, PT, R3, 0x7fffff8f, PT ;  /* 0x7fffff8f0300780c */ /* 0x000fe20003fa6070 */
[----:B--2---:R-:W-:Y:S02]  /*131c0*/  VIADD R3, R6, 0xffffffcd ;  /* 0xffffffcd06037836 */ /* 0x004fe40000000000 */
[C---:B----4-:R-:W-:Y:S01]  /*131d0*/  IMAD.WIDE R12, R0.reuse, 0x4, R242 ;  /* 0x00000004000c7825 */ /* 0x050fe200078e02f2 */
[----:B------:R-:W2:Y:S04]  /*131e0*/  LDC R6, c[0x0][0x230] ;  /* 0x00008c00ff067b82 */ /* 0x000ea80000000800 */
[----:B------:R4:W-:Y:S01]  /*131f0*/  STL.64 [R1+0x718], R12 ;  /* 0x0007180c01007387 */ /* 0x0009e20000100a00 */
[----:B---3--:R-:W-:-:S03]  /*13200*/  IMAD.WIDE R8, R0, 0x4, R240 ;  /* 0x0000000400087825 */ /* 0x008fc600078e02f0 */
        /* <DEDUP_REMOVED lines=8> */
[----:B------:R4:W-:Y:S01]  /*13290*/  LDGSTS.E [R248+0x60004], desc[UR4][R12.64], !P1 ;  /* 0x600040000cf87fae */ /* 0x0009e2000c921844 */
[----:B---3--:R-:W-:-:S03]  /*132a0*/  IMAD.WIDE R8, R0, 0x4, R240 ;  /* 0x0000000400087825 */ /* 0x008fc600078e02f0 */
[----:B------:R4:W-:Y:S01]  /*132b0*/  STL.64 [R1+0x708], R12 ;  /* 0x0007080c01007387 */ /* 0x0009e20000100a00 */
[----:B------:R-:W-:-:S03]  /*132c0*/  IMAD R0, R4, 0x12, RZ ;  /* 0x0000001204007824 */ /* 0x000fc600078e02ff */
[----:B------:R3:W-:Y:S01]  /*132d0*/  LDGSTS.E [R248+0x64004], desc[UR4][R8.64], !P1 ;  /* 0x6400400008f87fae */ /* 0x0007e2000c921844 */
[----:B------:R-:W-:Y:S01]  /*132e0*/  ISETP.GE.U32.AND P1, PT, R3, 0x7fffff8d, PT ;  /* 0x7fffff8d0300780c */ /* 0x000fe20003f26070 */
[----:B------:R-:W-:Y:S02]  /*132f0*/  IMAD R3, R4, 0x13, RZ ;  /* 0x0000001304037824 */ /* 0x000fe400078e02ff */
[C---:B------:R-:W-:Y:S01]  /*13300*/  IMAD.WIDE R18, R0.reuse, 0x4, R242 ;  /* 0x0000000400127825 */ /* 0x040fe200078e02f2 */
[----:B------:R3:W-:Y:S03]  /*13310*/  STL.64 [R1+0x700], R8 ;  /* 0x0007000801007387 */ /* 0x0007e60000100a00 */
[----:B------:R-:W-:Y:S01]  /*13320*/  IMAD.WIDE R14, R0, 0x4, R240 ;  /* 0x00000004000e7825 */ /* 0x000fe200078e02f0 */
[----:B------:R1:W-:Y:S03]  /*13330*/  LDGSTS.E [R248+0x60008], desc[UR4][R18.64], !P2 ;  /* 0x6000800012f87fae */ /* 0x0003e6000d121844 */
[----:B------:R-:W-:Y:S01]  /*13340*/  VIADD R0, R249, 0xffffffeb ;  /* 0xffffffebf9007836 */ /* 0x000fe20000000000 */
[----:B------:R1:W-:Y:S01]  /*13350*/  LDGSTS.E [R248+0x64008], desc[UR4][R14.64], !P2 ;  /* 0x640080000ef87fae */ /* 0x0003e2000d121844 */
[C---:B----4-:R-:W-:Y:S01]  /*13360*/  IMAD.WIDE R12, R3.reuse, 0x4, R242 ;  /* 0x00000004030c7825 */ /* 0x050fe200078e02f2 */
[----:B------:R-:W4:Y:S02]  /*13370*/  LDC R249, c[0x0][0x230] ;  /* 0x00008c00fff97b82 */ /* 0x000f240000000800 */
[----:B------:R-:W-:Y:S01]  /*13380*/  ISETP.GE.U32.AND P2, PT, R0, 0x7fffffac, PT ;  /* 0x7fffffac0000780c */ /* 0x000fe20003f46070 */
[----:B---3--:R-:W-:Y:S01]  /*13390*/  IMAD.WIDE R8, R3, 0x4, R240 ;  /* 0x0000000403087825 */ /* 0x008fe200078e02f0 */
[----:B------:R3:W-:Y:S03]  /*133a0*/  LDGSTS.E [R248+0x6000c], desc[UR4][R12.64], !P3 ;  /* 0x6000c0000cf87fae */ /* 0x0007e6000d921844 */
[----:B------:R-:W-:Y:S01]  /*133b0*/  VIADD R0, R5, 0xffffffea ;  /* 0xffffffea05007836 */ /* 0x000fe20000000000 */
[----:B------:R3:W-:Y:S01]  /*133c0*/  LDGSTS.E [R248+0x6400c], desc[UR4][R8.64], !P3 ;  /* 0x6400c00008f87fae */ /* 0x0007e2000d921844 */
[----:B------:R-:W-:-:S02]  /*133d0*/  IMAD R3, R4, 0x31, RZ ;  /* 0x0000003104037824 */ /* 0x000fc400078e02ff */
[----:B--2---:R-:W-:Y:S01]  /*133e0*/  VIADD R5, R6, 0xffffffe9 ;  /* 0xffffffe906057836 */ /* 0x004fe20000000000 */
[----:B------:R-:W-:Y:S01]  /*133f0*/  ISETP.GE.U32.AND P3, PT, R0, 0x7fffffab, PT ;  /* 0x7fffffab0000780c */ /* 0x000fe20003f66070 */
[----:B------:R-:W-:Y:S01]  /*13400*/  IMAD R0, R4, 0x30, RZ ;  /* 0x0000003004007824 */ /* 0x000fe200078e02ff */
[----:B------:R1:W-:Y:S01]  /*13410*/  STL.64 [R1+0x6f8], R18 ;  /* 0x0006f81201007387 */ /* 0x0003e20000100a00 */
[----:B------:R-:W2:Y:S03]  /*13420*/  LDC R6, c[0x0][0x230] ;  /* 0x00008c00ff067b82 */ /* 0x000ea60000000800 */
[----:B------:R3:W-:Y:S04]  /*13430*/  STL.64 [R1+0x6f0], R14 ;  /* 0x0006f00e01007387 */ /* 0x0007e80000100a00 */
[----:B------:R3:W-:Y:S01]  /*13440*/  STL.64 [R1+0x6e8], R12 ;  /* 0x0006e80c01007387 */ /* 0x0007e20000100a00 */
[----:B-1----:R-:W-:-:S03]  /*13450*/  IMAD.WIDE R18, R0, 0x4, R242 ;  /* 0x0000000400127825 */ /* 0x002fc600078e02f2 */
[----:B------:R1:W-:Y:S01]  /*13460*/  STL.64 [R1+0x6e0], R8 ;  /* 0x0006e00801007387 */ /* 0x0003e20000100a00 */
[----:B---3--:R-:W-:-:S03]  /*13470*/  IMAD.WIDE R14, R0, 0x4, R240 ;  /* 0x00000004000e7825 */ /* 0x008fc600078e02f0 */
[----:B------:R3:W-:Y:S01]  /*13480*/  LDGSTS.E [R248+0x68000], desc[UR4][R18.64], !P4 ;  /* 0x6800000012f87fae */ /* 0x0007e2000e121844 */
[----:B------:R-:W-:-:S03]  /*13490*/  IMAD.WIDE R12, R3, 0x4, R242 ;  /* 0x00000004030c7825 */ /* 0x000fc600078e02f2 */
[----:B------:R4:W-:Y:S01]  /*134a0*/  LDGSTS.E [R248+0x6c000], desc[UR4][R14.64], !P4 ;  /* 0x6c0000000ef87fae */ /* 0x0009e2000e121844 */
[----:B------:R-:W-:Y:S01]  /*134b0*/  ISETP.GE.U32.AND P4, PT, R5, 0x7fffffaa, PT ;  /* 0x7fffffaa0500780c */ /* 0x000fe20003f86070 */
[----:B------:R-:W-:Y:S02]  /*134c0*/  VIADD R0, R250, 0xffffffe8 ;  /* 0xffffffe8fa007836 */ /* 0x000fe40000000000 */
[----:B------:R4:W-:Y:S01]  /*134d0*/  LDGSTS.E [R248+0x68004], desc[UR4][R12.64], !P5 ;  /* 0x680040000cf87fae */ /* 0x0009e2000e921844 */
[----:B-1----:R-:W-:Y:S01]  /*134e0*/  IMAD.WIDE R8, R3, 0x4, R240 ;  /* 0x0000000403087825 */ /* 0x002fe200078e02f0 */
[----:B------:R-:W1:Y:S02]  /*134f0*/  LDC R5, c[0x0][0x230] ;  /* 0x00008c00ff057b82 */ /* 0x000e640000000800 */
[----:B------:R3:W-:Y:S01]  /*13500*/  STL.64 [R1+0x548], R18 ;  /* 0x0005481201007387 */ /* 0x0007e20000100a00 */
[----:B------:R-:W-:-:S03]  /*13510*/  IMAD R3, R4, 0x33, RZ ;  /* 0x0000003304037824 */ /* 0x000fc600078e02ff */
[----:B------:R2:W-:Y:S01]  /*13520*/  LDGSTS.E [R248+0x6c004], desc[UR4][R8.64], !P5 ;  /* 0x6c00400008f87fae */ /* 0x0005e2000e921844 */
[----:B------:R-:W-:Y:S01]  /*13530*/  ISETP.GE.U32.AND P5, PT, R0, 0x7fffffa9, PT ;  /* 0x7fffffa90000780c */ /* 0x000fe20003fa6070 */
[----:B------:R-:W-:Y:S01]  /*13540*/  IMAD R0, R4, 0x32, RZ ;  /* 0x0000003204007824 */ /* 0x000fe200078e02ff */
[----:B------:R-:W1:Y:S01]  /*13550*/  LDC R250, c[0x0][0x230] ;  /* 0x00008c00fffa7b82 */ /* 0x000e620000000800 */
[----:B------:R4:W-:Y:S02]  /*13560*/  STL.64 [R1+0x540], R14 ;  /* 0x0005400e01007387 */ /* 0x0009e40000100a00 */
[C---:B---3--:R-:W-:Y:S02]  /*13570*/  IMAD.WIDE R18, R0.reuse, 0x4, R242 ;  /* 0x0000000400127825 */ /* 0x048fe400078e02f2 */
[----:B------:R3:W-:Y:S04]  /*13580*/  STL.64 [R1+0x538], R12 ;  /* 0x0005380c01007387 */ /* 0x0007e80000100a00 */
[----:B------:R2:W-:Y:S01]  /*13590*/  LDGSTS.E [R248+0x68008], desc[UR4][R18.64], !P6 ;  /* 0x6800800012f87fae */ /* 0x0005e2000f121844 */
[----:B----4-:R-:W-:-:S03]  /*135a0*/  IMAD.WIDE R14, R0, 0x4, R240 ;  /* 0x00000004000e7825 */ /* 0x010fc600078e02f0 */
[----:B------:R2:W-:Y:S01]  /*135b0*/  STL.64 [R1+0x530], R8 ;  /* 0x0005300801007387 */ /* 0x0005e20000100a00 */
[----:B------:R-:W-:-:S03]  /*135c0*/  VIADD R0, R244, 0xffffffcb ;  /* 0xffffffcbf4007836 */ /* 0x000fc60000000000 */
[----:B------:R4:W-:Y:S01]  /*135d0*/  LDGSTS.E [R248+0x6c008], desc[UR4][R14.64], !P6 ;  /* 0x6c0080000ef87fae */ /* 0x0009e2000f121844 */
[----:B---3--:R-:W-:Y:S01]  /*135e0*/  IMAD.WIDE R12, R3, 0x4, R242 ;  /* 0x00000004030c7825 */ /* 0x008fe200078e02f2 */
[----:B------:R-:W3:Y:S01]  /*135f0*/  LDC R244, c[0x0][0x230] ;  /* 0x00008c00fff47b82 */ /* 0x000ee20000000800 */
[----:B------:R-:W-:Y:S02]  /*13600*/  ISETP.GE.U32.AND P6, PT, R0, 0x7fffff8c, PT ;  /* 0x7fffff8c0000780c */ /* 0x000fe40003fc6070 */
[----:B------:R-:W-:Y:S01]  /*13610*/  VIADD R0, R249, 0xffffffca ;  /* 0xffffffcaf9007836 */ /* 0x000fe20000000000 */
[----:B------:R1:W-:Y:S01]  /*13620*/  LDGSTS.E [R248+0x6800c], desc[UR4][R12.64], !P1 ;  /* 0x6800c0000cf87fae */ /* 0x0003e2000c921844 */
[----:B------:R-:W-:Y:S02]  /*13630*/  VIADD R249, R7, UR60 ;  /* 0x0000003c07f97c36 */ /* 0x000fe40008000000 */
[----:B--2---:R-:W-:Y:S01]  /*13640*/  IMAD.WIDE R8, R3, 0x4, R240 ;  /* 0x0000000403087825 */ /* 0x004fe200078e02f0 */
[----:B------:R2:W-:Y:S01]  /*13650*/  STL.64 [R1+0x528], R18 ;  /* 0x0005281201007387 */ /* 0x0005e20000100a00 */
[----:B------:R-:W3:Y:S02]  /*13660*/  LDC R7, c[0x0][0x230] ;  /* 0x00008c00ff077b82 */ /* 0x000ee40000000800 */
[----:B------:R-:W-:Y:S01]  /*13670*/  IMAD R3, R4, 0x15, RZ ;  /* 0x0000001504037824 */ /* 0x000fe200078e02ff */
[----:B------:R1:W-:Y:S01]  /*13680*/  LDGSTS.E [R248+0x6c00c], desc[UR4][R8.64], !P1 ;  /* 0x6c00c00008f87fae */ /* 0x0003e2000c921844 */
[----:B------:R-:W-:Y:S01]  /*13690*/  ISETP.GE.U32.AND P1, PT, R0, 0x7fffff8b, PT ;  /* 0x7fffff8b0000780c */ /* 0x000fe20003f26070 */
[----:B------:R-:W-:-:S02]  /*136a0*/  IMAD R0, R4, 0x14, RZ ;  /* 0x0000001404007824 */ /* 0x000fc400078e02ff */
[----:B------:R4:W-:Y:S02]  /*136b0*/  STL.64 [R1+0x520], R14 ;  /* 0x0005200e01007387 */ /* 0x0009e40000100a00 */
[C---:B--2---:R-:W-:Y:S02]  /*136c0*/  IMAD.WIDE R18, R0.reuse, 0x4, R242 ;  /* 0x0000000400127825 */ /* 0x044fe400078e02f2 */
[----:B------:R2:W-:Y:S04]  /*136d0*/  STL.64 [R1+0x518], R12 ;  /* 0x0005180c01007387 */ /* 0x0005e80000100a00 */
[----:B------:R-:W-:Y:S01]  /*136e0*/  LDGSTS.E [R249+0x60000], desc[UR4][R18.64], !P2 ;  /* 0x6000000012f97fae */ /* 0x000fe2000d121844 */
[----:B----4-:R-:W-:-:S03]  /*136f0*/  IMAD.WIDE R14, R0, 0x4, R240 ;  /* 0x00000004000e7825 */ /* 0x010fc600078e02f0 */
[----:B------:R4:W-:Y:S01]  /*13700*/  STL.64 [R1+0x510], R8 ;  /* 0x0005100801007387 */ /* 0x0009e20000100a00 */
[----:B-1----:R-:W-:-:S03]  /*13710*/  VIADD R0, R5, 0xffffffc9 ;  /* 0xffffffc905007836 */ /* 0x002fc60000000000 */
[----:B------:R-:W-:Y:S01]  /*13720*/  LDGSTS.E [R249+0x64000], desc[UR4][R14.64], !P2 ;  /* 0x640000000ef97fae */ /* 0x000fe2000d121844 */
[----:B--2---:R-:W-:Y:S01]  /*13730*/  IMAD.WIDE R12, R3, 0x4, R242 ;  /* 0x00000004030c7825 */ /* 0x004fe200078e02f2 */
[----:B------:R-:W-:-:S03]  /*13740*/  ISETP.GE.U32.AND P2, PT, R0, 0x7fffff8a, PT ;  /* 0x7fffff8a0000780c */ /* 0x000fc60003f46070 */
[----:B------:R-:W-:Y:S01]  /*13750*/  IMAD R0, R4, 0x16, RZ ;  /* 0x0000001604007824 */ /* 0x000fe200078e02ff */
[----:B------:R-:W-:Y:S01]  /*13760*/  STL.64 [R1+0x6d8], R18 ;  /* 0x0006d81201007387 */ /* 0x000fe20000100a00 */
[----:B------:R-:W-:Y:S02]  /*13770*/  VIADD R5, R250, 0xffffffe6 ;  /* 0xffffffe6fa057836 */ /* 0x000fe40000000000 */
[----:B----4-:R-:W-:Y:S01]  /*13780*/  IMAD.WIDE R8, R3, 0x4, R240 ;  /* 0x0000000403087825 */ /* 0x010fe200078e02f0 */
[----:B------:R-:W-:Y:S03]  /*13790*/  STL.64 [R1+0x6d0], R14 ;  /* 0x0006d00e01007387 */ /* 0x000fe60000100a00 */
[----:B------:R-:W-:Y:S01]  /*137a0*/  VIADD R3, R6, 0xffffffc8 ;  /* 0xffffffc806037836 */ /* 0x000fe20000000000 */
[----:B------:R1:W-:Y:S01]  /*137b0*/  STL.64 [R1+0x6c8], R12 ;  /* 0x0006c80c01007387 */ /* 0x0003e20000100a00 */
[----:B------:R-:W2:Y:S03]  /*137c0*/  LDC R6, c[0x0][0x230] ;  /* 0x00008c00ff067b82 */ /* 0x000ea60000000800 */
[----:B------:R1:W-:Y:S04]  /*137d0*/  LDGSTS.E [R249+0x60004], desc[UR4][R12.64], !P3 ;  /* 0x600040000cf97fae */ /* 0x0003e8000d921844 */
[----:B------:R4:W-:Y:S04]  /*137e0*/  STL.64 [R1+0x6c0], R8 ;  /* 0x0006c00801007387 */ /* 0x0009e80000100a00 */
[----:B------:R4:W-:Y:S01]  /*137f0*/  LDGSTS.E [R249+0x64004], desc[UR4][R8.64], !P3 ;  /* 0x6400400008f97fae */ /* 0x0009e2000d921844 */
[----:B------:R-:W-:Y:S01]  /*13800*/  ISETP.GE.U32.AND P3, PT, R3, 0x7fffff89, PT ;  /* 0x7fffff890300780c */ /* 0x000fe20003f66070 */
[----:B------:R-:W-:-:S02]  /*13810*/  IMAD R3, R4, 0x34, RZ ;  /* 0x0000003404037824 */ /* 0x000fc400078e02ff */
[----:B-1----:R-:W-:-:S05]  /*13820*/  IMAD.WIDE R12, R0, 0x4, R242 ;  /* 0x00000004000c7825 */ /* 0x002fca00078e02f2 */
[----:B------:R1:W-:Y:S01]  /*13830*/  LDGSTS.E [R249+0x60008], desc[UR4][R12.64], !P4 ;  /* 0x600080000cf97fae */ /* 0x0003e2000e121844 */
[----:B----4-:R-:W-:-:S03]  /*13840*/  IMAD.WIDE R8, R0, 0x4, R240 ;  /* 0x0000000400087825 */ /* 0x010fc600078e02f0 */
[----:B------:R1:W-:Y:S01]  /*13850*/  STL.64 [R1+0x6b8], R12 ;  /* 0x0006b80c01007387 */ /* 0x0003e20000100a00 */
[----:B---3--:R-:W-:-:S03]  /*13860*/  VIADD R0, R244, 0xffffffe7 ;  /* 0xffffffe7f4007836 */ /* 0x008fc60000000000 */
[----:B------:R3:W-:Y:S01]  /*13870*/  LDGSTS.E [R249+0x64008], desc[UR4][R8.64], !P4 ;  /* 0x6400800008f97fae */ /* 0x0007e2000e121844 */
[----:B------:R-:W4:Y:S01]  /*13880*/  LDC R244, c[0x0][0x230] ;  /* 0x00008c00fff47b82 */ /* 0x000f220000000800 */
[----:B------:R-:W-:Y:S01]  /*13890*/  ISETP.GE.U32.AND P4, PT, R0, 0x7fffffa8, PT ;  /* 0x7fffffa80000780c */ /* 0x000fe20003f86070 */
[----:B------:R-:W-:Y:S01]  /*138a0*/  IMAD R0, R4, 0x17, RZ ;  /* 0x0000001704007824 */ /* 0x000fe200078e02ff */
[----:B------:R3:W-:Y:S01]  /*138b0*/  STL.64 [R1+0x6b0], R8 ;  /* 0x0006b00801007387 */ /* 0x0007e20000100a00 */
[----:B-1----:R-:W-:-:S04]  /*138c0*/  IMAD.WIDE R12, R3, 0x4, R242 ;  /* 0x00000004030c7825 */ /* 0x002fc800078e02f2 */
[----:B------:R-:W-:-:S04]  /*138d0*/  IMAD.WIDE R18, R0, 0x4, R242 ;  /* 0x0000000400127825 */ /* 0x000fc800078e02f2 */
[--C-:B------:R-:W-:Y:S01]  /*138e0*/  IMAD.WIDE R14, R0, 0x4, R240.reuse ;  /* 0x00000004000e7825 */ /* 0x100fe200078e02f0 */
[----:B------:R1:W-:Y:S03]  /*138f0*/  LDGSTS.E [R249+0x6000c], desc[UR4][R18.64], !P5 ;  /* 0x6000c00012f97fae */ /* 0x0003e6000e921844 */
[----:B---3--:R-:W-:Y:S01]  /*13900*/  IMAD.WIDE R8, R3, 0x4, R240 ;  /* 0x0000000403087825 */ /* 0x008fe200078e02f0 */
[----:B------:R3:W-:Y:S01]  /*13910*/  LDGSTS.E [R249+0x6400c], desc[UR4][R14.64], !P5 ;  /* 0x6400c0000ef97fae */ /* 0x0007e2000e921844 */
[----:B------:R-:W-:Y:S02]  /*13920*/  ISETP.GE.U32.AND P5, PT, R5, 0x7fffffa7, PT ;  /* 0x7fffffa70500780c */ /* 0x000fe40003fa6070 */
[----:B------:R-:W-:Y:S01]  /*13930*/  VIADD R0, R251, 0xffffffe5 ;  /* 0xffffffe5fb007836 */ /* 0x000fe20000000000 */
[----:B------:R3:W-:Y:S01]  /*13940*/  LDGSTS.E [R249+0x68000], desc[UR4][R12.64], !P6 ;  /* 0x680000000cf97fae */ /* 0x0007e2000f121844 */
[----:B------:R-:W4:Y:S01]  /*13950*/  LDC R251, c[0x0][0x230] ;  /* 0x00008c00fffb7b82 */ /* 0x000f220000000800 */
[----:B------:R-:W-:-:S02]  /*13960*/  IMAD R3, R4, 0x36, RZ ;  /* 0x0000003604037824 */ /* 0x000fc400078e02ff */
[----:B------:R4:W-:Y:S01]  /*13970*/  LDGSTS.E [R249+0x6c000], desc[UR4][R8.64], !P6 ;  /* 0x6c00000008f97fae */ /* 0x0009e2000f121844 */
[----:B------:R-:W-:Y:S01]  /*13980*/  ISETP.GE.U32.AND P6, PT, R0, 0x7fffffa6, PT ;  /* 0x7fffffa60000780c */ /* 0x000fe20003fc6070 */
[----:B------:R-:W-:Y:S02]  /*13990*/  IMAD R0, R4, 0x35, RZ ;  /* 0x0000003504007824 */ /* 0x000fe400078e02ff */
[----:B------:R1:W-:Y:S01]  /*139a0*/  STL.64 [R1+0x6a8], R18 ;  /* 0x0006a81201007387 */ /* 0x0003e20000100a00 */
[----:B--2---:R-:W-:Y:S02]  /*139b0*/  VIADD R5, R6, 0xffffffe4 ;  /* 0xffffffe406057836 */ /* 0x004fe40000000000 */
[----:B------:R-:W2:Y:S01]  /*139c0*/  LDC R6, c[0x0][0x230] ;  /* 0x00008c00ff067b82 */ /* 0x000ea20000000800 */
        /* <DEDUP_REMOVED lines=9> */
[----:B----4-:R-:W-:Y:S02]  /*13a60*/  VIADD R0, R244, 0xffffffc7 ;  /* 0xffffffc7f4007836 */ /* 0x010fe40000000000 */
[----:B------:R4:W-:Y:S01]  /*13a70*/  LDGSTS.E [R249+0x68008], desc[UR4][R12.64], !P2 ;  /* 0x680080000cf97fae */ /* 0x0009e2000d121844 */
[----:B-1----:R-:W-:Y:S01]  /*13a80*/  IMAD.WIDE R8, R3, 0x4, R240 ;  /* 0x0000000403087825 */ /* 0x002fe200078e02f0 */
[----:B------:R-:W1:Y:S02]  /*13a90*/  LDC R244, c[0x0][0x230] ;  /* 0x00008c00fff47b82 */ /* 0x000e640000000800 */
[----:B------:R3:W-:Y:S01]  /*13aa0*/  STL.64 [R1+0x4f8], R18 ;  /* 0x0004f81201007387 */ /* 0x0007e20000100a00 */
[----:B------:R-:W-:Y:S01]  /*13ab0*/  VIADD R5, R7, 0xffffffc6 ;  /* 0xffffffc607057836 */ /* 0x000fe20000000000 */
[----:B------:R-:W-:Y:S01]  /*13ac0*/  LOP3.LUT R7, R252, 0x60, RZ, 0x3c, !PT ;  /* 0x00000060fc077812 */ /* 0x000fe200078e3cff */
[----:B------:R-:W-:Y:S01]  /*13ad0*/  IMAD R3, R4, 0x18, RZ ;  /* 0x0000001804037824 */ /* 0x000fe200078e02ff */
[----:B------:R2:W-:Y:S01]  /*13ae0*/  LDGSTS.E [R249+0x6c008], desc[UR4][R8.64], !P2 ;  /* 0x6c00800008f97fae */ /* 0x0005e2000d121844 */
[----:B------:R-:W-:Y:S01]  /*13af0*/  ISETP.GE.U32.AND P2, PT, R0, 0x7fffff88, PT ;  /* 0x7fffff880000780c */ /* 0x000fe20003f46070 */
[----:B------:R-:W-:-:S02]  /*13b00*/  IMAD R0, R4, 0x37, RZ ;  /* 0x0000003704007824 */ /* 0x000fc400078e02ff */
[----:B------:R4:W-:Y:S01]  /*13b10*/  STL.64 [R1+0x4f0], R14 ;  /* 0x0004f00e01007387 */ /* 0x0009e20000100a00 */
[----:B------:R-:W-:Y:S02]  /*13b20*/  VIADD R250, R7, UR60 ;  /* 0x0000003c07fa7c36 */ /* 0x000fe40008000000 */
[----:B------:R-:W1:Y:S01]  /*13b30*/  LDC R7, c[0x0][0x230] ;  /* 0x00008c00ff077b82 */ /* 0x000e620000000800 */
[C---:B---3--:R-:W-:Y:S01]  /*13b40*/  IMAD.WIDE R18, R0.reuse, 0x4, R242 ;  /* 0x0000000400127825 */ /* 0x048fe200078e02f2 */
[----:B------:R3:W-:Y:S04]  /*13b50*/  STL.64 [R1+0x4e8], R12 ;  /* 0x0004e80c01007387 */ /* 0x0007e80000100a00 */
[----:B------:R2:W-:Y:S01]  /*13b60*/  LDGSTS.E [R249+0x6800c], desc[UR4][R18.64], !P3 ;  /* 0x6800c00012f97fae */ /* 0x0005e2000d921844 */
[----:B----4-:R-:W-:-:S03]  /*13b70*/  IMAD.WIDE R14, R0, 0x4, R240 ;  /* 0x00000004000e7825 */ /* 0x010fc600078e02f0 */
[----:B------:R2:W-:Y:S01]  /*13b80*/  STL.64 [R1+0x4e0], R8 ;  /* 0x0004e00801007387 */ /* 0x0005e20000100a00 */
[----:B------:R-:W-:-:S03]  /*13b90*/  VIADD R0, R251, 0xffffffc5 ;  /* 0xffffffc5fb007836 */ /* 0x000fc60000000000 */
[----:B------:R4:W-:Y:S01]  /*13ba0*/  LDGSTS.E [R249+0x6c00c], desc[UR4][R14.64], !P3 ;  /* 0x6c00c0000ef97fae */ /* 0x0009e2000d921844 */
[----:B---3--:R-:W-:Y:S01]  /*13bb0*/  IMAD.WIDE R12, R3, 0x4, R242 ;  /* 0x00000004030c7825 */ /* 0x008fe200078e02f2 */
[----:B------:R-:W-:Y:S01]  /*13bc0*/  ISETP.GE.U32.AND P3, PT, R5, 0x7fffff87, PT ;  /* 0x7fffff870500780c */ /* 0x000fe20003f66070 */
[----:B------:R-:W3:Y:S01]  /*13bd0*/  LDC R251, c[0x0][0x230] ;  /* 0x00008c00fffb7b82 */ /* 0x000ee20000000800 */
[----:B------:R4:W-:Y:S01]  /*13be0*/  STL.64 [R1+0x4d8], R18 ;  /* 0x0004d81201007387 */ /* 0x0009e20000100a00 */
[----:B--2---:R-:W-:-:S03]  /*13bf0*/  IMAD.WIDE R8, R3, 0x4, R240 ;  /* 0x0000000403087825 */ /* 0x004fc600078e02f0 */
[----:B------:R2:W-:Y:S03]  /*13c00*/  LDGSTS.E [R250+0x60000], desc[UR4][R12.64], !P4 ;  /* 0x600000000cfa7fae */ /* 0x0005e6000e121844 */
[----:B------:R-:W3:Y:S01]  /*13c10*/  LDC R5, c[0x0][0x230] ;  /* 0x00008c00ff057b82 */ /* 0x000ee20000000800 */
[----:B------:R-:W-:Y:S01]  /*13c20*/  IMAD R3, R4, 0x1a, RZ ;  /* 0x0000001a04037824 */ /* 0x000fe200078e02ff */
[----:B------:R1:W-:Y:S01]  /*13c30*/  LDGSTS.E [R250+0x64000], desc[UR4][R8.64], !P4 ;  /* 0x6400000008fa7fae */ /* 0x0003e2000e121844 */
[----:B------:R-:W-:Y:S01]  /*13c40*/  ISETP.GE.U32.AND P4, PT, R0, 0x7fffff86, PT ;  /* 0x7fffff860000780c */ /* 0x000fe20003f86070 */
[----:B------:R-:W-:Y:S02]  /*13c50*/  IMAD R0, R4, 0x19, RZ ;  /* 0x0000001904007824 */ /* 0x000fe400078e02ff */
[----:B------:R2:W-:Y:S02]  /*13c60*/  STL.64 [R1+0x4d0], R14 ;  /* 0x0004d00e01007387 */ /* 0x0005e40000100a00 */
[----:B----4-:R-:W-:-:S02]  /*13c70*/  IMAD.WIDE R18, R0, 0x4, R242 ;  /* 0x0000000400127825 */ /* 0x010fc400078e02f2 */
[----:B------:R4:W-:Y:S04]  /*13c80*/  STL.64 [R1+0x698], R12 ;  /* 0x0006980c01007387 */ /* 0x0009e80000100a00 */
[----:B------:R-:W-:Y:S01]  /*13c90*/  LDGSTS.E [R250+0x60004], desc[UR4][R18.64], !P5 ;  /* 0x6000400012fa7fae */ /* 0x000fe2000e921844 */
[----:B--2---:R-:W-:-:S03]  /*13ca0*/  IMAD.WIDE R14, R0, 0x4, R240 ;  /* 0x00000004000e7825 */ /* 0x004fc600078e02f0 */
[----:B------:R1:W-:Y:S01]  /*13cb0*/  STL.64 [R1+0x690], R8 ;  /* 0x0006900801007387 */ /* 0x0003e20000100a00 */
[----:B------:R-:W-:-:S03]  /*13cc0*/  VIADD R0, R6, 0xffffffc4 ;  /* 0xffffffc406007836 */ /* 0x000fc60000000000 */
[----:B------:R-:W-:Y:S01]  /*13cd0*/  LDGSTS.E [R250+0x64004], desc[UR4][R14.64], !P5 ;  /* 0x640040000efa7fae */ /* 0x000fe2000e921844 */
[C---:B----4-:R-:W-:Y:S01]  /*13ce0*/  IMAD.WIDE R12, R3.reuse, 0x4, R242 ;  /* 0x00000004030c7825 */ /* 0x050fe200078e02f2 */
[----:B------:R-:W2:Y:S01]  /*13cf0*/  LDC R6, c[0x0][0x230] ;  /* 0x00008c00ff067b82 */ /* 0x000ea20000000800 */
[----:B------:R-:W-:Y:S02]  /*13d00*/  ISETP.GE.U32.AND P5, PT, R0, 0x7fffff85, PT ;  /* 0x7fffff850000780c */ /* 0x000fe40003fa6070 */
[----:B------:R-:W-:Y:S01]  /*13d10*/  IMAD R0, R4, 0x1b, RZ ;  /* 0x0000001b04007824 */ /* 0x000fe200078e02ff */
[----:B------:R-:W-:Y:S01]  /*13d20*/  STL.64 [R1+0x688], R18 ;  /* 0x0006881201007387 */ /* 0x000fe20000100a00 */
[----:B-1----:R-:W-:-:S03]  /*13d30*/  IMAD.WIDE R8, R3, 0x4, R240 ;  /* 0x0000000403087825 */ /* 0x002fc600078e02f0 */
[----:B------:R-:W-:Y:S01]  /*13d40*/  STL.64 [R1+0x680], R14 ;  /* 0x0006800e01007387 */ /* 0x000fe20000100a00 */
[----:B------:R-:W-:-:S03]  /*13d50*/  VIADD R3, R244, 0xffffffe3 ;  /* 0xffffffe3f4037836 */ /* 0x000fc60000000000 */
[----:B------:R1:W-:Y:S01]  /*13d60*/  STL.64 [R1+0x678], R12 ;  /* 0x0006780c01007387 */ /* 0x0003e20000100a00 */
[----:B------:R-:W4:Y:S03]  /*13d70*/  LDC R244, c[0x0][0x230] ;  /* 0x00008c00fff47b82 */ /* 0x000f260000000800 */
[----:B------:R1:W-:Y:S04]  /*13d80*/  LDGSTS.E [R250+0x60008], desc[UR4][R12.64], !P6 ;  /* 0x600080000cfa7fae */ /* 0x0003e8000f121844 */
[----:B------:R1:W-:Y:S04]  /*13d90*/  STL.64 [R1+0x670], R8 ;  /* 0x0006700801007387 */ /* 0x0003e80000100a00 */
[----:B------:R1:W-:Y:S01]  /*13da0*/  LDGSTS.E [R250+0x64008], desc[UR4][R8.64], !P6 ;  /* 0x6400800008fa7fae */ /* 0x0003e2000f121844 */
[----:B------:R-:W-:Y:S01]  /*13db0*/  ISETP.GE.U32.AND P6, PT, R3, 0x7fffffa4, PT ;  /* 0x7fffffa40300780c */ /* 0x000fe20003fc6070 */
[----:B---3--:R-:W-:-:S02]  /*13dc0*/  VIADD R3, R5, 0xffffffe2 ;  /* 0xffffffe205037836 */ /* 0x008fc40000000000 */
[----:B-1----:R-:W-:-:S04]  /*13dd0*/  IMAD.WIDE R12, R0, 0x4, R242 ;  /* 0x00000004000c7825 */ /* 0x002fc800078e02f2 */
[----:B------:R-:W-:Y:S01]  /*13de0*/  VIADD R5, R251, 0xffffffe1 ;  /* 0xffffffe1fb057836 */ /* 0x000fe20000000000 */
[----:B------:R1:W-:Y:S01]  /*13df0*/  LDGSTS.E [R250+0x6000c], desc[UR4][R12.64], !P1 ;  /* 0x6000c0000cfa7fae */ /* 0x0003e2000c921844 */
[----:B------:R-:W3:Y:S01]  /*13e00*/  LDC R251, c[0x0][0x230] ;  /* 0x00008c00fffb7b82 */ /* 0x000ee20000000800 */
[----:B------:R-:W-:Y:S02]  /*13e10*/  IMAD.WIDE R8, R0, 0x4, R240 ;  /* 0x0000000400087825 */ /* 0x000fe400078e02f0 */
[----:B------:R1:W-:Y:S02]  /*13e20*/  STL.64 [R1+0x668], R12 ;  /* 0x0006680c01007387 */ /* 0x0003e40000100a00 */
[C---:B------:R-:W-:Y:S02]  /*13e30*/  IMAD R0, R4.reuse, 0x38, RZ ;  /* 0x0000003804007824 */ /* 0x040fe400078e02ff */
[----:B------:R2:W-:Y:S01]  /*13e40*/  LDGSTS.E [R250+0x6400c], desc[UR4][R8.64], !P1 ;  /* 0x6400c00008fa7fae */ /* 0x0005e2000c921844 */
[----:B------:R-:W-:Y:S01]  /*13e50*/  ISETP.GE.U32.AND P1, PT, R3, 0x7fffffa3, PT ;  /* 0x7fffffa30300780c */ /* 0x000fe20003f26070 */
[----:B------:R-:W-:-:S02]  /*13e60*/  IMAD R3, R4, 0x39, RZ ;  /* 0x0000003904037824 */ /* 0x000fc400078e02ff */
[C---:B------:R-:W-:Y:S01]  /*13e70*/  IMAD.WIDE R18, R0.reuse, 0x4, R242 ;  /* 0x0000000400127825 */ /* 0x040fe200078e02f2 */
[----:B------:R2:W-:Y:S03]  /*13e80*/  STL.64 [R1+0x660], R8 ;  /* 0x0006600801007387 */ /* 0x0005e60000100a00 */
[----:B------:R-:W-:Y:S01]  /*13e90*/  IMAD.WIDE R14, R0, 0x4, R240 ;  /* 0x00000004000e7825 */ /* 0x000fe200078e02f0 */
[----:B------:R4:W-:Y:S03]  /*13ea0*/  LDGSTS.E [R250+0x68000], desc[UR4][R18.64], !P2 ;  /* 0x6800000012fa7fae */ /* 0x0009e6000d121844 */
[----:B-1----:R-:W-:Y:S01]  /*13eb0*/  IMAD.WIDE R12, R3, 0x4, R242 ;  /* 0x00000004030c7825 */ /* 0x002fe200078e02f2 */
[----:B------:R1:W-:Y:S01]  /*13ec0*/  LDGSTS.E [R250+0x6c000], desc[UR4][R14.64], !P2 ;  /* 0x6c0000000efa7fae */ /* 0x0003e2000d121844 */
[----:B------:R-:W-:-:S02]  /*13ed0*/  ISETP.GE.U32.AND P2, PT, R5, 0x7fffffa2, PT ;  /* 0x7fffffa20500780c */ /* 0x000fc40003f46070 */
[----:B------:R-:W-:Y:S01]  /*13ee0*/  VIADD R0, R7, 0xffffffe0 ;  /* 0xffffffe007007836 */ /* 0x000fe20000000000 */
[----:B------:R1:W-:Y:S01]  /*13ef0*/  LDGSTS.E [R250+0x68004], desc[UR4][R12.64], !P3 ;  /* 0x680040000cfa7fae */ /* 0x0003e2000d921844 */
[----:B--2---:R-:W-:Y:S01]  /*13f00*/  IMAD.WIDE R8, R3, 0x4, R240 ;  /* 0x0000000403087825 */ /* 0x004fe200078e02f0 */
[----:B------:R-:W2:Y:S02]  /*13f10*/  LDC R7, c[0x0][0x230] ;  /* 0x00008c00ff077b82 */ /* 0x000ea40000000800 */
[----:B------:R4:W-:Y:S01]  /*13f20*/  STL.64 [R1+0x4c8], R18 ;  /* 0x0004c81201007387 */ /* 0x0009e20000100a00 */
[----:B------:R-:W-:Y:S02]  /*13f30*/  IMAD R3, R4, 0x3b, RZ ;  /* 0x0000003b04037824 */ /* 0x000fe400078e02ff */
[----:B------:R-:W-:Y:S01]  /*13f40*/  VIADD R5, R6, 0xffffffc3 ;  /* 0xffffffc306057836 */ /* 0x000fe20000000000 */
[----:B------:R3:W-:Y:S01]  /*13f50*/  LDGSTS.E [R250+0x6c004], desc[UR4][R8.64], !P3 ;  /* 0x6c00400008fa7fae */ /* 0x0007e2000d921844 */
[----:B------:R-:W-:Y:S01]  /*13f60*/  ISETP.GE.U32.AND P3, PT, R0, 0x7fffffa1, PT ;  /* 0x7fffffa10000780c */ /* 0x000fe20003f66070 */
[----:B------:R-:W-:-:S02]  /*13f70*/  IMAD R0, R4, 0x3a, RZ ;  /* 0x0000003a04007824 */ /* 0x000fc400078e02ff */
[----:B------:R1:W-:Y:S02]  /*13f80*/  STL.64 [R1+0x4c0], R14 ;  /* 0x0004c00e01007387 */ /* 0x0003e40000100a00 */
[C---:B------:R-:W-:Y:S02]  /*13f90*/  IMAD.WIDE R20, R0.reuse, 0x4, R242 ;  /* 0x0000000400147825 */ /* 0x040fe400078e02f2 */
[----:B------:R3:W-:Y:S02]  /*13fa0*/  STL.64 [R1+0x4b8], R12 ;  /* 0x0004b80c01007387 */ /* 0x0007e40000100a00 */
[----:B----4-:R-:W-:Y:S02]  /*13fb0*/  IMAD.WIDE R18, R0, 0x4, R240 ;  /* 0x0000000400127825 */ /* 0x010fe400078e02f0 */
[----:B------:R-:W-:Y:S02]  /*13fc0*/  LDGSTS.E [R250+0x68008], desc[UR4][R20.64], !P4 ;  /* 0x6800800014fa7fae */ /* 0x000fe4000e121844 */
[----:B------:R-:W-:-:S02]  /*13fd0*/  VIADD R0, R244, 0xffffffc2 ;  /* 0xffffffc2f4007836 */ /* 0x000fc40000000000 */
[----:B-1----:R-:W-:Y:S01]  /*13fe0*/  IMAD.WIDE R14, R3, 0x4, R242 ;  /* 0x00000004030e7825 */ /* 0x002fe200078e02f2 */
[----:B------:R-:W-:Y:S01]  /*13ff0*/  LDGSTS.E [R250+0x6c008], desc[UR4][R18.64], !P4 ;  /* 0x6c00800012fa7fae */ /* 0x000fe2000e121844 */
[----:B------:R-:W-:Y:S02]  /*14000*/  ISETP.GE.U32.AND P4, PT, R5, 0x7fffff84, PT ;  /* 0x7fffff840500780c */ /* 0x000fe40003f86070 */
[----:B---3--:R-:W-:Y:S01]  /*14010*/  IMAD.WIDE R12, R3, 0x4, R240 ;  /* 0x00000004030c7825 */ /* 0x008fe200078e02f0 */
[----:B------:R1:W-:Y:S01]  /*14020*/  LDGSTS.E [R250+0x6800c], desc[UR4][R14.64], !P5 ;  /* 0x6800c0000efa7fae */ /* 0x0003e2000e921844 */
[----:B------:R-:W-:Y:S02]  /*14030*/  LOP3.LUT R3, R252, 0x70, RZ, 0x3c, !PT ;  /* 0x00000070fc037812 */ /* 0x000fe400078e3cff */
[----:B------:R-:W-:Y:S01]  /*14040*/  VIADD R5, R251, 0xffffffc0 ;  /* 0xffffffc0fb057836 */ /* 0x000fe20000000000 */
[----:B------:R3:W-:Y:S01]  /*14050*/  LDGSTS.E [R250+0x6c00c], desc[UR4][R12.64], !P5 ;  /* 0x6c00c0000cfa7fae */ /* 0x0007e2000e921844 */
[----:B------:R-:W-:Y:S01]  /*14060*/  ISETP.GE.U32.AND P5, PT, R0, 0x7fffff83, PT ;  /* 0x7fffff830000780c */ /* 0x000fe20003fa6070 */
[----:B------:R-:W-:Y:S01]  /*14070*/  IMAD R0, R4, 0x1c, RZ ;  /* 0x0000001c04007824 */ /* 0x000fe200078e02ff */
[----:B------:R-:W4:Y:S01]  /*14080*/  LDC R251, c[0x0][0x230] ;  /* 0x00008c00fffb7b82 */ /* 0x000f220000000800 */
[----:B------:R1:W-:Y:S01]  /*14090*/  STL.64 [R1+0x4b0], R8 ;  /* 0x0004b00801007387 */ /* 0x0003e20000100a00 */
[----:B------:R-:W-:-:S02]  /*140a0*/  VIADD R244, R3, UR60 ;  /* 0x0000003c03f47c36 */ /* 0x000fc40008000000 */
[----:B------:R-:W-:Y:S01]  /*140b0*/  IMAD R3, R4, 0x1e, RZ ;  /* 0x0000001e04037824 */ /* 0x000fe200078e02ff */
[----:B------:R-:W-:Y:S04]  /*140c0*/  STL.64 [R1+0x4a8], R20 ;  /* 0x0004a81401007387 */ /* 0x000fe80000100a00 */
[----:B------:R-:W-:Y:S04]  /*140d0*/  STL.64 [R1+0x4a0], R18 ;  /* 0x0004a01201007387 */ /* 0x000fe80000100a00 */
[----:B------:R3:W-:Y:S01]  /*140e0*/  STL.64 [R1+0x498], R14 ;  /* 0x0004980e01007387 */ /* 0x0007e20000100a00 */
[----:B-1----:R-:W1:Y:S03]  /*140f0*/  LDC R9, c[0x0][0x230] ;  /* 0x00008c00ff097b82 */ /* 0x002e660000000800 */
[----:B------:R2:W-:Y:S05]  /*14100*/  STL.64 [R1+0x490], R12 ;  /* 0x0004900c01007387 */ /* 0x0005ea0000100a00 */
[----:B------:R-:W4:Y:S01]  /*14110*/  LDC R8, c[0x0][0x230] ;  /* 0x00008c00ff087b82 */ /* 0x000f220000000800 */
[----:B---3--:R-:W-:-:S04]  /*14120*/  IMAD.WIDE R14, R0, 0x4, R242 ;  /* 0x00000004000e7825 */ /* 0x008fc800078e02f2 */
[--C-:B--2---:R-:W-:Y:S01]  /*14130*/  IMAD.WIDE R12, R0, 0x4, R240.reuse ;  /* 0x00000004000c7825 */ /* 0x104fe200078e02f0 */
[----:B------:R2:W-:Y:S03]  /*14140*/  LDGSTS.E [R244+0x60000], desc[UR4][R14.64], !P6 ;  /* 0x600000000ef47fae */ /* 0x0005e6000f121844 */
[----:B------:R-:W-:Y:S01]  /*14150*/  IMAD R0, R4, 0x1d, RZ ;  /* 0x0000001d04007824 */ /* 0x000fe200078e02ff */
[----:B------:R2:W-:Y:S04]  /*14160*/  STL.64 [R1+0x658], R14 ;  /* 0x0006580e01007387 */ /* 0x0005e80000100a00 */
[----:B------:R3:W-:Y:S01]  /*14170*/  LDGSTS.E [R244+0x64000], desc[UR4][R12.64], !P6 ;  /* 0x640000000cf47fae */ /* 0x0007e2000f121844 */
[----:B------:R-:W-:Y:S01]  /*14180*/  ISETP.GE.AND P6, PT, R11, R5, PT ;  /* 0x000000050b00720c */ /* 0x000fe20003fc6270 */
[----:B------:R-:W-:-:S02]  /*14190*/  IMAD.WIDE R10, R0, 0x4, R240 ;  /* 0x00000004000a7825 */ /* 0x000fc400078e02f0 */
[----:B------:R3:W-:Y:S02]  /*141a0*/  STL.64 [R1+0x650], R12 ;  /* 0x0006500c01007387 */ /* 0x0007e40000100a00 */
[----:B-1----:R-:W-:Y:S02]  /*141b0*/  VIADD R6, R9, 0xffffffc1 ;  /* 0xffffffc109067836 */ /* 0x002fe40000000000 */
[--C-:B--2---:R-:W-:Y:S01]  /*141c0*/  IMAD.WIDE R14, R0, 0x4, R242.reuse ;  /* 0x00000004000e7825 */ /* 0x104fe200078e02f2 */
[----:B------:R-:W-:Y:S02]  /*141d0*/  SEL R0, RZ, 0x4, P6 ;  /* 0x00000004ff007807 */ /* 0x000fe40003000000 */
[----:B------:R-:W-:Y:S02]  /*141e0*/  PLOP3.LUT P6, PT, PT, PT, UP0, 0x80, 0x0 ;  /* 0x000000000000781c */ /* 0x000fe40003fcf008 */
[----:B------:R-:W-:Y:S02]  /*141f0*/  STL.64 [R1+0x858], R14 ;  /* 0x0008580e01007387 */ /* 0x000fe40000100a00 */
[----:B------:R-:W-:Y:S01]  /*14200*/  SEL R0, R0, RZ, P6 ;  /* 0x000000ff00007207 */ /* 0x000fe20003000000 */
[----:B---3--:R-:W-:Y:S01]  /*14210*/  IMAD.WIDE R12, R3, 0x4, R242 ;  /* 0x00000004030c7825 */ /* 0x008fe200078e02f2 */
[----:B------:R-:W-:Y:S01]  /*14220*/  LDGSTS.E [R244+0x60004], desc[UR4][R14.64], !P1 ;  /* 0x600040000ef47fae */ /* 0x000fe2000c921844 */
[----:B------:R-:W-:-:S02]  /*14230*/  ISETP.GE.U32.AND P6, PT, R5, 0x7fffff81, PT ;  /* 0x7fffff810500780c */ /* 0x000fc40003fc6070 */
[----:B------:R-:W1:Y:S01]  /*14240*/  LDC R5, c[0x0][0x230] ;  /* 0x00008c00ff057b82 */ /* 0x000e620000000800 */
[----:B------:R2:W-:Y:S04]  /*14250*/  STL.64 [R1+0x850], R10 ;  /* 0x0008500a01007387 */ /* 0x0005e80000100a00 */
[----:B------:R2:W-:Y:S01]  /*14260*/  LDGSTS.E [R244+0x64004], desc[UR4][R10.64], !P1 ;  /* 0x640040000af47fae */ /* 0x0005e2000c921844 */
[----:B------:R-:W-:Y:S02]  /*14270*/  ISETP.GE.U32.AND P1, PT, R6, 0x7fffff82, PT ;  /* 0x7fffff820600780c */ /* 0x000fe40003f26070 */
[----:B------:R-:W3:Y:S01]  /*14280*/  LDC R6, c[0x0][0x230] ;  /* 0x00008c00ff067b82 */ /* 0x000ee20000000800 */
[----:B------:R4:W-:Y:S04]  /*14290*/  LDGSTS.E [R244+0x60008], desc[UR4][R12.64], !P2 ;  /* 0x600080000cf47fae */ /* 0x0009e8000d121844 */
[----:B------:R4:W-:Y:S01]  /*142a0*/  STL.64 [R1+0x848], R12 ;  /* 0x0008480c01007387 */ /* 0x0009e20000100a00 */
[----:B--2---:R-:W-:-:S04]  /*142b0*/  IMAD.WIDE R10, R3, 0x4, R240 ;  /* 0x00000004030a7825 */ /* 0x004fc800078e02f0 */
[----:B------:R-:W-:Y:S01]  /*142c0*/  IMAD R3, R4, 0x3c, RZ ;  /* 0x0000003c04037824 */ /* 0x000fe200078e02ff */
[----:B------:R2:W-:Y:S01]  /*142d0*/  LDGSTS.E [R244+0x64008], desc[UR4][R10.64], !P2 ;  /* 0x640080000af47fae */ /* 0x0005e2000d121844 */
[----:B------:R-:W-:Y:S01]  /*142e0*/  ISETP.NE.U32.AND P2, PT, R0, RZ, PT ;  /* 0x000000ff0000720c */ /* 0x000fe20003f45070 */
[----:B------:R-:W-:Y:S02]  /*142f0*/  IMAD R0, R4, 0x1f, RZ ;  /* 0x0000001f04007824 */ /* 0x000fe400078e02ff */
[----:B------:R2:W-:Y:S02]  /*14300*/  STL.64 [R1+0x840], R10 ;  /* 0x0008400a01007387 */ /* 0x0005e40000100a00 */
[----:B------:R-:W-:-:S04]  /*14310*/  IMAD.WIDE R14, R0, 0x4, R242 ;  /* 0x00000004000e7825 */ /* 0x000fc800078e02f2 */
[----:B----4-:R-:W-:Y:S01]  /*14320*/  IMAD.WIDE R12, R0, 0x4, R240 ;  /* 0x00000004000c7825 */ /* 0x010fe200078e02f0 */
[----:B------:R-:W-:Y:S03]  /*14330*/  STL.64 [R1+0x838], R14 ;  /* 0x0008380e01007387 */ /* 0x000fe60000100a00 */
[----:B------:R-:W-:Y:S01]  /*14340*/  VIADD R0, R8, 0xffffffbf ;  /* 0xffffffbf08007836 */ /* 0x000fe20000000000 */
[----:B------:R-:W-:Y:S01]  /*14350*/  STL.64 [R1+0x830], R12 ;  /* 0x0008300c01007387 */ /* 0x000fe20000100a00 */
[----:B--2---:R-:W-:-:S03]  /*14360*/  IMAD.WIDE R10, R3, 0x4, R242 ;  /* 0x00000004030a7825 */ /* 0x004fc600078e02f2 */
[----:B------:R-:W-:Y:S01]  /*14370*/  LDGSTS.E [R244+0x6000c], desc[UR4][R14.64], !P3 ;  /* 0x6000c0000ef47fae */ /* 0x000fe2000d921844 */
[----:B------:R-:W-:-:S03]  /*14380*/  IMAD.WIDE R8, R3, 0x4, R240 ;  /* 0x0000000403087825 */ /* 0x000fc600078e02f0 */
[----:B------:R2:W-:Y:S01]  /*14390*/  STL.64 [R1+0x828], R10 ;  /* 0x0008280a01007387 */ /* 0x0005e20000100a00 */
[----:B------:R-:W-:-:S03]  /*143a0*/  VIADD R3, R7, 0xffffffbe ;  /* 0xffffffbe07037836 */ /* 0x000fc60000000000 */
[----:B------:R4:W-:Y:S04]  /*143b0*/  STL.64 [R1+0x820], R8 ;  /* 0x0008200801007387 */ /* 0x0009e80000100a00 */
[----:B------:R-:W3:Y:S04]  /*143c0*/  LDL R21, [R1+0x18b4] ;  /* 0x0018b40001157983 */ /* 0x000ee80000100800 */
[----:B------:R-:W-:Y:S01]  /*143d0*/  LDGSTS.E [R244+0x6400c], desc[UR4][R12.64], !P3 ;  /* 0x6400c0000cf47fae */ /* 0x000fe2000d921844 */
[----:B------:R-:W-:Y:S01]  /*143e0*/  ISETP.GE.U32.AND P3, PT, R0, 0x7fffff80, PT ;  /* 0x7fffff800000780c */ /* 0x000fe20003f66070 */
[----:B------:R-:W-:-:S02]  /*143f0*/  IMAD R0, R4, 0x3d, RZ ;  /* 0x0000003d04007824 */ /* 0x000fc400078e02ff */
[----:B------:R2:W-:Y:S04]  /*14400*/  LDGSTS.E [R244+0x68000], desc[UR4][R10.64], !P4 ;  /* 0x680000000af47fae */ /* 0x0005e8000e121844 */
[----:B------:R4:W-:Y:S01]  /*14410*/  LDGSTS.E [R244+0x6c000], desc[UR4][R8.64], !P4 ;  /* 0x6c00000008f47fae */ /* 0x0009e2000e121844 */
[----:B--2---:R-:W2:Y:S01]  /*14420*/  LDC.64 R10, c[0x0][0x238] ;  /* 0x00008e00ff0a7b82 */ /* 0x004ea20000000a00 */
[----:B------:R-:W-:-:S05]  /*14430*/  IMAD.WIDE R12, R0, 0x4, R242 ;  /* 0x00000004000c7825 */ /* 0x000fca00078e02f2 */
[----:B------:R1:W-:Y:S02]  /*14440*/  STL.64 [R1+0x818], R12 ;  /* 0x0008180c01007387 */ /* 0x0003e40000100a00 */
[----:B----4-:R-:W4:Y:S02]  /*14450*/  LDC R8, c[0x0][0x230] ;  /* 0x00008c00ff087b82 */ /* 0x010f240000000800 */
[----:B------:R-:W-:Y:S01]  /*14460*/  LDGSTS.E [R244+0x68004], desc[UR4][R12.64], !P5 ;  /* 0x680040000cf47fae */ /* 0x000fe2000e921844 */
[----:B--2---:R-:W-:Y:S02]  /*14470*/  IMAD.MOV.U32 R9, RZ, RZ, R10 ;  /* 0x000000ffff097224 */ /* 0x004fe400078e000a */
[----:B------:R-:W-:Y:S02]  /*14480*/  IMAD.MOV.U32 R7, RZ, RZ, R11 ;  /* 0x000000ffff077224 */ /* 0x000fe400078e000b */
[----:B------:R-:W-:-:S05]  /*14490*/  IMAD.WIDE R10, R0, 0x4, R240 ;  /* 0x00000004000a7825 */ /* 0x000fca00078e02f0 */
[----:B------:R2:W-:Y:S04]  /*144a0*/  STL.64 [R1+0x810], R10 ;  /* 0x0008100a01007387 */ /* 0x0005e80000100a00 */
[----:B-1----:R-:W4:Y:S04]  /*144b0*/  LDL.64 R12, [R1+0x460] ;  /* 0x00046000010c7983 */ /* 0x002f280000100a00 */
[----:B------:R-:W4:Y:S04]  /*144c0*/  LDL.64 R34, [R1+0x440] ;  /* 0x0004400001227983 */ /* 0x000f280000100a00 */
[----:B------:R-:W4:Y:S04]  /*144d0*/  LDL.64 R26, [R1+0x420] ;  /* 0x00042000011a7983 */ /* 0x000f280000100a00 */
[----:B------:R-:W-:Y:S04]  /*144e0*/  LDGSTS.E [R244+0x6c004], desc[UR4][R10.64], !P5 ;  /* 0x6c0040000af47fae */ /* 0x000fe8000e921844 */
[----:B------:R-:W4:Y:S04]  /*144f0*/  LDL.64 R18, [R1+0x400] ;  /* 0x0004000001127983 */ /* 0x000f280000100a00 */
[----:B--2---:R-:W2:Y:S01]  /*14500*/  LDL.64 R10, [R1+0x3e0] ;  /* 0x0003e000010a7983 */ /* 0x004ea20000100a00 */
[----:B------:R-:W-:Y:S01]  /*14510*/  ISETP.GE.U32.AND P4, PT, R3, 0x7fffff7f, PT ;  /* 0x7fffff7f0300780c */ /* 0x000fe20003f86070 */
[----:B---3--:R-:W-:-:S02]  /*14520*/  VIADD R3, R6, 0xffffffbd ;  /* 0xffffffbd06037836 */ /* 0x008fc40000000000 */
[C---:B------:R-:W-:Y:S02]  /*14530*/  IMAD R0, R4.reuse, 0x3e, RZ ;  /* 0x0000003e04007824 */ /* 0x040fe400078e02ff */
[----:B------:R-:W-:Y:S01]  /*14540*/  IMAD R4, R4, 0x3f, RZ ;  /* 0x0000003f04047824 */ /* 0x000fe200078e02ff */
[----:B------:R-:W-:Y:S01]  /*14550*/  ISETP.GE.U32.AND P5, PT, R3, 0x7fffff7e, PT ;  /* 0x7fffff7e0300780c */ /* 0x000fe20003fa6070 */
[----:B------:R-:W-:-:S04]  /*14560*/  IMAD.WIDE R30, R0, 0x4, R242 ;  /* 0x00000004001e7825 */ /* 0x000fc800078e02f2 */
[----:B------:R-:W-:Y:S01]  /*14570*/  IMAD.WIDE R28, R0, 0x4, R240 ;  /* 0x00000004001c7825 */ /* 0x000fe200078e02f0 */
[----:B------:R-:W-:Y:S03]  /*14580*/  LDGSTS.E [R244+0x68008], desc[UR4][R30.64], !P1 ;  /* 0x680080001ef47fae */ /* 0x000fe6000c921844 */
[----:B------:R-:W-:Y:S01]  /*14590*/  VIADD R3, R5, 0xffffffbc ;  /* 0xffffffbc05037836 */ /* 0x000fe20000000000 */
[----:B------:R-:W-:Y:S01]  /*145a0*/  LDGSTS.E [R244+0x6c008], desc[UR4][R28.64], !P1 ;  /* 0x6c0080001cf47fae */ /* 0x000fe2000c921844 */
[----:B------:R-:W-:-:S03]  /*145b0*/  IMAD.WIDE R22, R4, 0x4, R242 ;  /* 0x0000000404167825 */ /* 0x000fc600078e02f2 */
[----:B------:R-:W-:Y:S01]  /*145c0*/  ISETP.GE.U32.AND P1, PT, R3, 0x7fffff7d, PT ;  /* 0x7fffff7d0300780c */ /* 0x000fe20003f26070 */
[----:B------:R-:W-:Y:S01]  /*145d0*/  IMAD.WIDE R14, R4, 0x4, R240 ;  /* 0x00000004040e7825 */ /* 0x000fe200078e02f0 */
[----:B------:R1:W-:Y:S04]  /*145e0*/  STL.64 [R1+0x488], R30 ;  /* 0x0004881e01007387 */ /* 0x0003e80000100a00 */
[----:B------:R-:W-:Y:S01]  /*145f0*/  STL.64 [R1+0x480], R28 ;  /* 0x0004801c01007387 */ /* 0x000fe20000100a00 */
[----:B------:R-:W-:-:S03]  /*14600*/  VIADD R0, R251, 0xffffff9f ;  /* 0xffffff9ffb007836 */ /* 0x000fc60000000000 */
[----:B------:R3:W-:Y:S01]  /*14610*/  STL.64 [R1+0x478], R22 ;  /* 0x0004781601007387 */ /* 0x0007e20000100a00 */
[----:B------:R-:W-:-:S03]  /*14620*/  IMAD.SHL.U32 R4, R9, 0x40, RZ ;  /* 0x0000004009047824 */ /* 0x000fc600078e00ff */
[----:B------:R3:W-:Y:S01]  /*14630*/  STL.64 [R1+0x470], R14 ;  /* 0x0004700e01007387 */ /* 0x0007e20000100a00 */
[----:B----4-:R-:W-:-:S03]  /*14640*/  VIADD R251, R8, 0xffffff9e ;  /* 0xffffff9e08fb7836 */ /* 0x010fc60000000000 */
[----:B------:R-:W-:Y:S04]  /*14650*/  LDGSTS.E [R244+0x6800c], desc[UR4][R22.64], !P6 ;  /* 0x6800c00016f47fae */ /* 0x000fe8000f121844 */
[----:B------:R-:W-:Y:S01]  /*14660*/  LDGSTS.E [R244+0x6c00c], desc[UR4][R14.64], !P6 ;  /* 0x6c00c0000ef47fae */ /* 0x000fe2000f121844 */
[----:B------:R-:W-:-:S03]  /*14670*/  ISETP.GE.U32.AND P6, PT, R0, 0x7fffff60, PT ;  /* 0x7fffff600000780c */ /* 0x000fc60003fc6070 */
[----:B------:R-:W0:Y:S01]  /*14680*/  LDGDEPBAR ;  /* 0x00000000000079af */ /* 0x000e220000000000 */
[C---:B------:R-:W-:Y:S02]  /*14690*/  LOP3.LUT R3, R21.reuse, 0x20, RZ, 0x3c, !PT ;  /* 0x0000002015037812 */ /* 0x040fe400078e3cff */
[C---:B------:R-:W-:Y:S02]  /*146a0*/  LOP3.LUT R5, R21.reuse, 0x40, RZ, 0x3c, !PT ;  /* 0x0000004015057812 */ /* 0x040fe400078e3cff */
[C---:B------:R-:W-:Y:S01]  /*146b0*/  LOP3.LUT R6, R21.reuse, 0x60, RZ, 0x3c, !PT ;  /* 0x0000006015067812 */ /* 0x040fe200078e3cff */
[----:B------:R4:W-:Y:S04]  /*146c0*/  STL [R1+0x1c24], R3 ;  /* 0x001c240301007387 */ /* 0x0009e80000100800 */
[----:B------:R-:W-:Y:S04]  /*146d0*/  STL [R1+0x1c20], R5 ;  /* 0x001c200501007387 */ /* 0x000fe80000100800 */
[----:B------:R-:W-:Y:S04]  /*146e0*/  STL [R1+0x1c1c], R6 ;  /* 0x001c1c0601007387 */ /* 0x000fe80000100800 */
[----:B------:R-:W4:Y:S04]  /*146f0*/  LDL.LU.64 R8, [R1+0x8] ;  /* 0x0000080001087983 */ /* 0x000f280000300a00 */
[----:B------:R-:W4:Y:S04]  /*14700*/  LDL.64 R88, [R1+0x3c0] ;  /* 0x0003c00001587983 */ /* 0x000f280000100a00 */
        /* <DEDUP_REMOVED lines=15> */
[----:B------:R-:W4:Y:S01]  /*14800*/  LDL.64 R46, [R1+0x1c0] ;  /* 0x0001c000012e7983 */ /* 0x000f220000100a00 */
[----:B------:R-:W-:-:S03]  /*14810*/  VIADD R0, R21, UR60 ;  /* 0x0000003c15007c36 */ /* 0x000fc60008000000 */
[----:B------:R-:W4:Y:S04]  /*14820*/  LDL.64 R44, [R1+0x1a0] ;  /* 0x0001a000012c7983 */ /* 0x000f280000100a00 */
[----:B------:R-:W4:Y:S04]  /*14830*/  LDL.64 R40, [R1+0x180] ;  /* 0x0001800001287983 */ /* 0x000f280000100a00 */
[----:B------:R-:W4:Y:S04]  /*14840*/  LDL.64 R38, [R1+0x160] ;  /* 0x0001600001267983 */ /* 0x000f280000100a00 */
[----:B------:R-:W4:Y:S04]  /*14850*/  LDL.64 R36, [R1+0x140] ;  /* 0x0001400001247983 */ /* 0x000f280000100a00 */
[----:B-1----:R-:W4:Y:S04]  /*14860*/  LDL.64 R30, [R1+0x120] ;  /* 0x00012000011e7983 */ /* 0x002f280000100a00 */
[----:B---3--:R-:W3:Y:S04]  /*14870*/  LDL.64 R22, [R1+0x100] ;  /* 0x0001000001167983 */ /* 0x008ee80000100a00 */
[----:B------:R-:W3:Y:S04]  /*14880*/  LDL.64 R14, [R1+0xe0] ;  /* 0x0000e000010e7983 */ /* 0x000ee80000100a00 */
[----:B------:R-:W3:Y:S04]  /*14890*/  LDL.64 R28, [R1+0xc0] ;  /* 0x0000c000011c7983 */ /* 0x000ee80000100a00 */
[----:B------:R-:W-:Y:S04]  /*148a0*/  LDGSTS.E [R0], desc[UR4][R12.64], P0 ;  /* 0x000000000c007fae */ /* 0x000fe80008121844 */
[----:B------:R-:W3:Y:S04]  /*148b0*/  LDL.64 R20, [R1+0xa0] ;  /* 0x0000a00001147983 */ /* 0x000ee80000100a00 */
[----:B------:R-:W-:Y:S04]  /*148c0*/  LDGSTS.E [R0+0x400], desc[UR4][R34.64], P0 ;  /* 0x0040000022007fae */ /* 0x000fe80008121844 */
[----:B------:R-:W3:Y:S04]  /*148d0*/  LDL.64 R12, [R1+0x80] ;  /* 0x00008000010c7983 */ /* 0x000ee80000100a00 */
[----:B------:R-:W-:Y:S04]  /*148e0*/  LDGSTS.E [R0+0x800], desc[UR4][R26.64], P0 ;  /* 0x008000001a007fae */ /* 0x000fe80008121844 */
[----:B------:R-:W3:Y:S04]  /*148f0*/  LDL.64 R34, [R1+0x60] ;  /* 0x0000600001227983 */ /* 0x000ee80000100a00 */
[----:B------:R-:W-:Y:S04]  /*14900*/  LDGSTS.E [R0+0xc00], desc[UR4][R18.64], P0 ;  /* 0x00c0000012007fae */ /* 0x000fe80008121844 */
[----:B------:R-:W3:Y:S04]  /*14910*/  LDL.64 R26, [R1+0x40] ;  /* 0x00004000011a7983 */ /* 0x000ee80000100a00 */
[----:B--2---:R-:W-:Y:S04]  /*14920*/  LDGSTS.E [R0+0x1000], desc[UR4][R10.64], P0 ;  /* 0x010000000a007fae */ /* 0x004fe80008121844 */
[----:B------:R-:W2:Y:S04]  /*14930*/  LDL.64 R18, [R1+0x20] ;  /* 0x0000200001127983 */ /* 0x000ea80000100a00 */
[----:B------:R-:W2:Y:S04]  /*14940*/  LDL.64 R10, [R1] ;  /* 0x00000000010a7983 */ /* 0x000ea80000100a00 */
[----:B----4-:R-:W-:Y:S04]  /*14950*/  LDGSTS.E [R0+0x1400], desc[UR4][R88.64], P0 ;  /* 0x0140000058007fae */ /* 0x010fe80008121844 */
[----:B------:R-:W-:Y:S04]  /*14960*/  LDGSTS.E [R0+0x1800], desc[UR4][R86.64], P0 ;  /* 0x0180000056007fae */ /* 0x000fe80008121844 */
        /* <DEDUP_REMOVED lines=20> */
[----:B---3--:R-:W-:Y:S04]  /*14ab0*/  LDGSTS.E [R0+0x6c00], desc[UR4][R22.64], P0 ;  /* 0x06c0000016007fae */ /* 0x008fe80008121844 */
[----:B------:R-:W-:Y:S04]  /*14ac0*/  LDGSTS.E [R0+0x7000], desc[UR4][R14.64], P0 ;  /* 0x070000000e007fae */ /* 0x000fe80008121844 */
[----:B------:R-:W-:Y:S04]  /*14ad0*/  LDGSTS.E [R0+0x7400], desc[UR4][R28.64], P0 ;  /* 0x074000001c007fae */ /* 0x000fe80008121844 */
[----:B------:R-:W3:Y:S04]  /*14ae0*/  LDL.64 R88, [R1+0x3d8] ;  /* 0x0003d80001587983 */ /* 0x000ee80000100a00 */
[----:B------:R-:W-:Y:S04]  /*14af0*/  LDGSTS.E [R0+0x7800], desc[UR4][R20.64], P0 ;  /* 0x0780000014007fae */ /* 0x000fe80008121844 */
[----:B------:R-:W4:Y:S04]  /*14b00*/  LDL.64 R86, [R1+0x3b8] ;  /* 0x0003b80001567983 */ /* 0x000f280000100a00 */
[----:B------:R-:W-:Y:S04]  /*14b10*/  LDGSTS.E [R0+0x7c00], desc[UR4][R12.64], P0 ;  /* 0x07c000000c007fae */ /* 0x000fe80008121844 */
[----:B------:R-:W4:Y:S04]  /*14b20*/  LDL.64 R84, [R1+0x398] ;  /* 0x0003980001547983 */ /* 0x000f280000100a00 */
[----:B------:R-:W-:Y:S04]  /*14b30*/  LDGSTS.E [R0+0x10000], desc[UR4][R34.64], P0 ;  /* 0x1000000022007fae */ /* 0x000fe80008121844 */
[----:B------:R-:W4:Y:S04]  /*14b40*/  LDL.64 R80, [R1+0x378] ;  /* 0x0003780001507983 */ /* 0x000f280000100a00 */
[----:B------:R-:W-:Y:S04]  /*14b50*/  LDGSTS.E [R0+0x10400], desc[UR4][R26.64], P0 ;  /* 0x104000001a007fae */ /* 0x000fe80008121844 */
[----:B------:R-:W3:Y:S04]  /*14b60*/  LDL.64 R34, [R1+0x458] ;  /* 0x0004580001227983 */ /* 0x000ee80000100a00 */
[----:B--2---:R-:W-:Y:S04]  /*14b70*/  LDGSTS.E [R0+0x10800], desc[UR4][R18.64], P0 ;  /* 0x1080000012007fae */ /* 0x004fe80008121844 */
[----:B------:R-:W2:Y:S04]  /*14b80*/  LDL.64 R26, [R1+0x438] ;  /* 0x00043800011a7983 */ /* 0x000ea80000100a00 */
[----:B------:R-:W-:Y:S04]  /*14b90*/  LDGSTS.E [R0+0x10c00], desc[UR4][R10.64], P0 ;  /* 0x10c000000a007fae */ /* 0x000fe80008121844 */
[----:B------:R-:W4:Y:S04]  /*14ba0*/  LDL.64 R18, [R1+0x418] ;  /* 0x0004180001127983 */ /* 0x000f280000100a00 */
[----:B------:R-:W-:Y:S04]  /*14bb0*/  LDGSTS.E [R0+0x11000], desc[UR4][R16.64], P0 ;  /* 0x1100000010007fae */ /* 0x000fe80008121844 */
[----:B------:R-:W4:Y:S04]  /*14bc0*/  LDL.64 R10, [R1+0x3f8] ;  /* 0x0003f800010a7983 */ /* 0x000f280000100a00 */
        /* <DEDUP_REMOVED lines=15> */
[----:B------:R-:W4:Y:S04]  /*14cc0*/  LDL.64 R78, [R1+0x358] ;  /* 0x00035800014e7983 */ /* 0x000f280000100a00 */
[----:B------:R-:W-:Y:S04]  /*14cd0*/  LDGSTS.E [R0+0x15000], desc[UR4][R146.64], P0 ;  /* 0x1500000092007fae */ /* 0x000fe80008121844 */
[----:B------:R-:W4:Y:S04]  /*14ce0*/  LDL.64 R76, [R1+0x338] ;  /* 0x00033800014c7983 */ /* 0x000f280000100a00 */
[----:B------:R-:W-:Y:S04]  /*14cf0*/  LDGSTS.E [R0+0x15400], desc[UR4][R154.64], P0 ;  /* 0x154000009a007fae */ /* 0x000fe80008121844 */
[----:B------:R-:W4:Y:S04]  /*14d00*/  LDL.64 R72, [R1+0x318] ;  /* 0x0003180001487983 */ /* 0x000f280000100a00 */
[----:B------:R-:W-:Y:S04]  /*14d10*/  LDGSTS.E [R0+0x15800], desc[UR4][R162.64], P0 ;  /* 0x15800000a2007fae */ /* 0x000fe80008121844 */
[----:B------:R-:W4:Y:S04]  /*14d20*/  LDL.64 R70, [R1+0x2f8] ;  /* 0x0002f80001467983 */ /* 0x000f280000100a00 */
[----:B------:R-:W-:Y:S04]  /*14d30*/  LDGSTS.E [R0+0x15c00], desc[UR4][R170.64], P0 ;  /* 0x15c00000aa007fae */ /* 0x000fe80008121844 */
[----:B------:R-:W4:Y:S01]  /*14d40*/  LDL.64 R68, [R1+0x2d8] ;  /* 0x0002d80001447983 */ /* 0x000f220000100a00 */
[----:B------:R-:W-:-:S03]  /*14d50*/  VIADD R3, R3, UR60 ;  /* 0x0000003c03037c36 */ /* 0x000fc60008000000 */
        /* <DEDUP_REMOVED lines=26> */
[----:B---3--:R-:W-:Y:S04]  /*14f00*/  LDGSTS.E [R3+0x100], desc[UR4][R34.64], P0 ;  /* 0x0010000022037fae */ /* 0x008fe80008121844 */
[----:B--2---:R-:W-:Y:S04]  /*14f10*/  LDGSTS.E [R3+0x500], desc[UR4][R26.64], P0 ;  /* 0x005000001a037fae */ /* 0x004fe80008121844 */
[----:B------:R-:W2:Y:S04]  /*14f20*/  LDL.64 R34, [R1+0xd8] ;  /* 0x0000d80001227983 */ /* 0x000ea80000100a00 */
[----:B----4-:R-:W-:Y:S04]  /*14f30*/  LDGSTS.E [R3+0x900], desc[UR4][R18.64], P0 ;  /* 0x0090000012037fae */ /* 0x010fe80008121844 */
[----:B------:R-:W3:Y:S04]  /*14f40*/  LDL.64 R26, [R1+0xf8] ;  /* 0x0000f800011a7983 */ /* 0x000ee80000100a00 */
[----:B------:R-:W-:Y:S04]  /*14f50*/  LDGSTS.E [R3+0xd00], desc[UR4][R10.64], P0 ;  /* 0x00d000000a037fae */ /* 0x000fe80008121844 */
[----:B------:R-:W4:Y:S04]  /*14f60*/  LDL.64 R18, [R1+0x118] ;  /* 0x0001180001127983 */ /* 0x000f280000100a00 */
[----:B------:R-:W-:Y:S04]  /*14f70*/  LDGSTS.E [R3+0x1100], desc[UR4][R88.64], P0 ;  /* 0x0110000058037fae */ /* 0x000fe80008121844 */
[----:B------:R-:W2:Y:S04]  /*14f80*/  LDL.64 R10, [R1+0x138] ;  /* 0x00013800010a7983 */ /* 0x000ea80000100a00 */
[----:B------:R-:W-:Y:S04]  /*14f90*/  LDGSTS.E [R3+0x1500], desc[UR4][R86.64], P0 ;  /* 0x0150000056037fae */ /* 0x000fe80008121844 */
[----:B------:R-:W3:Y:S04]  /*14fa0*/  LDL.LU.64 R88, [R1+0x1ed8] ;  /* 0x001ed80001587983 */ /* 0x000ee80000300a00 */
[----:B------:R-:W-:Y:S04]  /*14fb0*/  LDGSTS.E [R3+0x1900], desc[UR4][R84.64], P0 ;  /* 0x0190000054037fae */ /* 0x000fe80008121844 */
[----:B------:R-:W3:Y:S04]  /*14fc0*/  LDL.LU.64 R86, [R1+0x1ed0] ;  /* 0x001ed00001567983 */ /* 0x000ee80000300a00 */
[----:B------:R-:W-:Y:S04]  /*14fd0*/  LDGSTS.E [R3+0x1d00], desc[UR4][R80.64], P0 ;  /* 0x01d0000050037fae */ /* 0x000fe80008121844 */
[----:B------:R-:W3:Y:S04]  /*14fe0*/  LDL.LU.64 R84, [R1+0x1ec8] ;  /* 0x001ec80001547983 */ /* 0x000ee80000300a00 */
[----:B------:R-:W3:Y:S04]  /*14ff0*/  LDL.LU.64 R80, [R1+0x1ec0] ;  /* 0x001ec00001507983 */ /* 0x000ee80000300a00 */
[----:B------:R-:W-:Y:S04]  /*15000*/  LDGSTS.E [R3+0x2100], desc[UR4][R78.64], P0 ;  /* 0x021000004e037fae */ /* 0x000fe80008121844 */
[----:B------:R-:W-:Y:S04]  /*15010*/  LDGSTS.E [R3+0x2500], desc[UR4][R76.64], P0 ;  /* 0x025000004c037fae */ /* 0x000fe80008121844 */
[----:B------:R-:W3:Y:S04]  /*15020*/  LDL.LU.64 R78, [R1+0x1eb8] ;  /* 0x001eb800014e7983 */ /* 0x000ee80000300a00 */
        /* <DEDUP_REMOVED lines=30> */
[----:B------:R-:W3:Y:S04]  /*15210*/  LDL.LU.64 R36, [R1+0x1e38] ;  /* 0x001e380001247983 */ /* 0x000ee80000300a00 */
[----:B--2---:R-:W-:Y:S04]  /*15220*/  LDGSTS.E [R3+0x6500], desc[UR4][R10.64], P0 ;  /* 0x065000000a037fae */ /* 0x004fe80008121844 */
[----:B----4-:R-:W-:Y:S04]  /*15230*/  LDGSTS.E [R3+0x6900], desc[UR4][R18.64], P0 ;  /* 0x0690000012037fae */ /* 0x010fe80008121844 */
[----:B---3--:R-:W-:Y:S04]  /*15240*/  LDGSTS.E [R3+0x6d00], desc[UR4][R26.64], P0 ;  /* 0x06d000001a037fae */ /* 0x008fe80008121844 */
[----:B------:R-:W2:Y:S04]  /*15250*/  LDL.LU.64 R10, [R1+0x1e30] ;  /* 0x001e3000010a7983 */ /* 0x000ea80000300a00 */
[----:B------:R-:W3:Y:S04]  /*15260*/  LDL.LU.64 R18, [R1+0x1e28] ;  /* 0x001e280001127983 */ /* 0x000ee80000300a00 */
[----:B------:R-:W4:Y:S04]  /*15270*/  LDL.LU.64 R26, [R1+0x1e20] ;  /* 0x001e2000011a7983 */ /* 0x000f280000300a00 */
[----:B------:R-:W-:Y:S04]  /*15280*/  LDGSTS.E [R3+0x7100], desc[UR4][R34.64], P0 ;  /* 0x0710000022037fae */ /* 0x000fe80008121844 */
[----:B------:R-:W-:Y:S04]  /*15290*/  LDGSTS.E [R3+0x7500], desc[UR4][R12.64], P0 ;  /* 0x075000000c037fae */ /* 0x000fe80008121844 */
[----:B------:R-:W-:Y:S04]  /*152a0*/  LDGSTS.E [R3+0x7900], desc[UR4][R20.64], P0 ;  /* 0x0790000014037fae */ /* 0x000fe80008121844 */
[----:B------:R-:W4:Y:S04]  /*152b0*/  LDL.LU.64 R34, [R1+0x1e18] ;  /* 0x001e180001227983 */ /* 0x000f280000300a00 */
[----:B------:R-:W4:Y:S04]  /*152c0*/  LDL.LU.64 R12, [R1+0x1e10] ;  /* 0x001e1000010c7983 */ /* 0x000f280000300a00 */
[----:B------:R-:W-:Y:S04]  /*152d0*/  LDGSTS.E [R3+0x7d00], desc[UR4][R28.64], P0 ;  /* 0x07d000001c037fae */ /* 0x000fe80008121844 */
[----:B------:R-:W4:Y:S04]  /*152e0*/  LDL.LU.64 R20, [R1+0x1e08] ;  /* 0x001e080001147983 */ /* 0x000f280000300a00 */
[----:B------:R-:W-:Y:S04]  /*152f0*/  LDGSTS.E [R3+0x10100], desc[UR4][R14.64], P0 ;  /* 0x101000000e037fae */ /* 0x000fe80008121844 */
[----:B------:R-:W4:Y:S04]  /*15300*/  LDL.LU.64 R28, [R1+0x1e00] ;  /* 0x001e0000011c7983 */ /* 0x000f280000300a00 */
[----:B------:R-:W-:Y:S04]  /*15310*/  LDGSTS.E [R3+0x10500], desc[UR4][R30.64], P0 ;  /* 0x105000001e037fae */ /* 0x000fe80008121844 */
[----:B------:R-:W4:Y:S04]  /*15320*/  LDL.LU.64 R14, [R1+0x1df8] ;  /* 0x001df800010e7983 */ /* 0x000f280000300a00 */
[----:B------:R-:W-:Y:S04]  /*15330*/  LDGSTS.E [R3+0x10900], desc[UR4][R22.64], P0 ;  /* 0x1090000016037fae */ /* 0x000fe80008121844 */
[----:B------:R-:W4:Y:S04]  /*15340*/  LDL.64 R30, [R1+0x410] ;  /* 0x00041000011e7983 */ /* 0x000f280000100a00 */
[----:B------:R-:W4:Y:S04]  /*15350*/  LDL.64 R22, [R1+0x3f0] ;  /* 0x0003f00001167983 */ /* 0x000f280000100a00 */
[----:B--2---:R-:W-:Y:S04]  /*15360*/  LDGSTS.E [R3+0x10d00], desc[UR4][R10.64], P0 ;  /* 0x10d000000a037fae */ /* 0x004fe80008121844 */
[----:B------:R1:W-:Y:S04]  /*15370*/  STL.64 [R1+0x1cf8], R10 ;  /* 0x001cf80a01007387 */ /* 0x0003e80000100a00 */
[----:B---3--:R-:W-:Y:S04]  /*15380*/  LDGSTS.E [R3+0x11100], desc[UR4][R18.64], P0 ;  /* 0x1110000012037fae */ /* 0x008fe80008121844 */
[----:B----4-:R-:W-:Y:S04]  /*15390*/  LDGSTS.E [R3+0x11500], desc[UR4][R26.64], P0 ;  /* 0x115000001a037fae */ /* 0x010fe80008121844 */
[----:B-1----:R-:W2:Y:S04]  /*153a0*/  LDL.64 R10, [R1+0x430] ;  /* 0x00043000010a7983 */ /* 0x002ea80000100a00 */
[----:B------:R1:W-:Y:S04]  /*153b0*/  STL.64 [R1+0x1d00], R18 ;  /* 0x001d001201007387 */ /* 0x0003e80000100a00 */
[----:B------:R-:W-:Y:S04]  /*153c0*/  LDGSTS.E [R3+0x11900], desc[UR4][R34.64], P0 ;  /* 0x1190000022037fae */ /* 0x000fe80008121844 */
[----:B------:R-:W-:Y:S04]  /*153d0*/  LDGSTS.E [R3+0x11d00], desc[UR4][R44.64], P0 ;  /* 0x11d000002c037fae */ /* 0x000fe80008121844 */
[----:B-1----:R-:W3:Y:S04]  /*153e0*/  LDL.64 R18, [R1+0x450] ;  /* 0x0004500001127983 */ /* 0x002ee80000100a00 */
[----:B------:R-:W-:Y:S04]  /*153f0*/  LDGSTS.E [R3+0x12100], desc[UR4][R52.64], P0 ;  /* 0x1210000034037fae */ /* 0x000fe80008121844 */
[----:B------:R-:W-:Y:S04]  /*15400*/  STL.64 [R1+0x1d08], R26 ;  /* 0x001d081a01007387 */ /* 0x000fe80000100a00 */
        /* <DEDUP_REMOVED lines=28> */
[----:B------:R-:W-:Y:S01]  /*155d0*/  LDGSTS.E [R3+0x15d00], desc[UR4][R172.64], P0 ;  /* 0x15d00000ac037fae */ /* 0x000fe20008121844 */
[----:B------:R-:W-:-:S03]  /*155e0*/  IADD3 R5, R5, UR60, RZ ;  /* 0x0000003c05057c10 */ /* 0x000fc6000fffe0ff */
        /* <DEDUP_REMOVED lines=17> */
[----:B------:R1:W-:Y:S04]  /*15700*/  STL.64 [R1+0x1dc8], R220 ;  /* 0x001dc8dc01007387 */ /* 0x0003e80000100a00 */
[----:B------:R4:W-:Y:S04]  /*15710*/  STL.64 [R1+0x1dd0], R228 ;  /* 0x001dd0e401007387 */ /* 0x0009e80000100a00 */
[----:B------:R4:W-:Y:S04]  /*15720*/  STL.64 [R1+0x1dd8], R236 ;  /* 0x001dd8ec01007387 */ /* 0x0009e80000100a00 */
[----:B-1----:R-:W2:Y:S04]  /*15730*/  LDL.64 R220, [R1+0x350] ;  /* 0x0003500001dc7983 */ /* 0x002ea80000100a00 */
[----:B----4-:R-:W4:Y:S04]  /*15740*/  LDL.64 R228, [R1+0x370] ;  /* 0x0003700001e47983 */ /* 0x010f280000100a00 */
        /* <DEDUP_REMOVED lines=23> */
[----:B------:R-:W-:Y:S04]  /*158c0*/  LDGSTS.E [R5+0xa00], desc[UR4][R30.64], P0 ;  /* 0x00a000001e057fae */ /* 0x000fe80008121844 */
[----:B------:R-:W-:Y:S04]  /*158d0*/  LDGSTS.E [R5+0xe00], desc[UR4][R22.64], P0 ;  /* 0x00e0000016057fae */ /* 0x000fe80008121844 */
[----:B------:R-:W2:Y:S04]  /*158e0*/  LDL.64 R52, [R1+0xb0] ;  /* 0x0000b00001347983 */ /* 0x000ea80000100a00 */
[----:B------:R-:W3:Y:S04]  /*158f0*/  LDL.64 R30, [R1+0x3b0] ;  /* 0x0003b000011e7983 */ /* 0x000ee80000100a00 */
[----:B------:R-:W4:Y:S04]  /*15900*/  LDL.64 R22, [R1+0x3d0] ;  /* 0x0003d00001167983 */ /* 0x000f280000100a00 */
[----:B------:R-:W2:Y:S04]  /*15910*/  LDL.64 R44, [R1+0x90] ;  /* 0x00009000012c7983 */ /* 0x000ea80000100a00 */
[----:B------:R-:W2:Y:S04]  /*15920*/  LDL.64 R34, [R1+0x70] ;  /* 0x0000700001227983 */ /* 0x000ea80000100a00 */
[----:B------:R-:W2:Y:S04]  /*15930*/  LDL.64 R26, [R1+0x50] ;  /* 0x00005000011a7983 */ /* 0x000ea80000100a00 */
[----:B------:R-:W2:Y:S04]  /*15940*/  LDL.64 R18, [R1+0x30] ;  /* 0x0000300001127983 */ /* 0x000ea80000100a00 */
[----:B------:R-:W2:Y:S04]  /*15950*/  LDL.64 R10, [R1+0x10] ;  /* 0x00001000010a7983 */ /* 0x000ea80000100a00 */
[----:B----4-:R-:W-:Y:S04]  /*15960*/  LDGSTS.E [R5+0x1200], desc[UR4][R22.64], P0 ;  /* 0x0120000016057fae */ /* 0x010fe80008121844 */
[----:B---3--:R-:W-:Y:S04]  /*15970*/  LDGSTS.E [R5+0x1600], desc[UR4][R30.64], P0 ;  /* 0x016000001e057fae */ /* 0x008fe80008121844 */
        /* <DEDUP_REMOVED lines=23> */
[----:B--2---:R-:W-:Y:S04]  /*15af0*/  LDGSTS.E [R5+0x7600], desc[UR4][R52.64], P0 ;  /* 0x0760000034057fae */ /* 0x004fe80008121844 */
[----:B------:R-:W-:Y:S04]  /*15b00*/  LDGSTS.E [R5+0x7a00], desc[UR4][R44.64], P0 ;  /* 0x07a000002c057fae */ /* 0x000fe80008121844 */
[----:B------:R-:W2:Y:S04]  /*15b10*/  LDL.LU.64 R22, [R1+0x1df0] ;  /* 0x001df00001167983 */ /* 0x000ea80000300a00 */
[----:B------:R-:W-:Y:S04]  /*15b20*/  LDGSTS.E [R5+0x7e00], desc[UR4][R34.64], P0 ;  /* 0x07e0000022057fae */ /* 0x000fe80008121844 */
[----:B------:R-:W3:Y:S04]  /*15b30*/  LDL.LU.64 R30, [R1+0x1de8] ;  /* 0x001de800011e7983 */ /* 0x000ee80000300a00 */
[----:B------:R-:W-:Y:S04]  /*15b40*/  LDGSTS.E [R5+0x10200], desc[UR4][R26.64], P0 ;  /* 0x102000001a057fae */ /* 0x000fe80008121844 */
[----:B------:R-:W-:Y:S04]  /*15b50*/  LDGSTS.E [R5+0x10600], desc[UR4][R18.64], P0 ;  /* 0x1060000012057fae */ /* 0x000fe80008121844 */
[----:B------:R-:W-:Y:S04]  /*15b60*/  LDGSTS.E [R5+0x10a00], desc[UR4][R10.64], P0 ;  /* 0x10a000000a057fae */ /* 0x000fe80008121844 */
[----:B------:R-:W4:Y:S04]  /*15b70*/  LDL.64 R26, [R1+0x448] ;  /* 0x00044800011a7983 */ /* 0x000f280000100a00 */
[----:B------:R-:W2:Y:S04]  /*15b80*/  LDL.64 R18, [R1+0x428] ;  /* 0x0004280001127983 */ /* 0x000ea80000100a00 */
[----:B------:R-:W3:Y:S04]  /*15b90*/  LDL.64 R10, [R1+0x408] ;  /* 0x00040800010a7983 */ /* 0x000ee80000100a00 */
[----:B------:R-:W-:Y:S04]  /*15ba0*/  STL.64 [R1+0x1c50], R12 ;  /* 0x001c500c01007387 */ /* 0x000fe80000100a00 */
[----:B------:R1:W-:Y:S04]  /*15bb0*/  STL.64 [R1+0x1c58], R20 ;  /* 0x001c581401007387 */ /* 0x0003e80000100a00 */
[----:B------:R3:W-:Y:S04]  /*15bc0*/  STL.64 [R1+0x1c60], R28 ;  /* 0x001c601c01007387 */ /* 0x0007e80000100a00 */
[----:B------:R-:W-:Y:S04]  /*15bd0*/  STL.64 [R1+0x1c68], R36 ;  /* 0x001c682401007387 */ /* 0x000fe80000100a00 */
        /* <DEDUP_REMOVED lines=15> */
[----:B------:R-:W-:Y:S04]  /*15cd0*/  LDGSTS.E [R5+0x10e00], desc[UR4][R12.64], P0 ;  /* 0x10e000000c057fae */ /* 0x000fe80008121844 */
[----:B------:R-:W-:Y:S04]  /*15ce0*/  STL.64 [R1+0x1ce8], R166 ;  /* 0x001ce8a601007387 */ /* 0x000fe80000100a00 */
[----:B------:R-:W-:Y:S04]  /*15cf0*/  LDGSTS.E [R5+0x11200], desc[UR4][R20.64], P0 ;  /* 0x1120000014057fae */ /* 0x000fe80008121844 */
[----:B------:R-:W-:Y:S04]  /*15d00*/  STL.64 [R1+0x1cf0], R174 ;  /* 0x001cf0ae01007387 */ /* 0x000fe80000100a00 */
[----:B------:R3:W-:Y:S04]  /*15d10*/  LDGSTS.E [R5+0x11600], desc[UR4][R28.64], P0 ;  /* 0x116000001c057fae */ /* 0x0007e80008121844 */
[----:B-1----:R-:W3:Y:S04]  /*15d20*/  LDL.64 R20, [R1+0x3e8] ;  /* 0x0003e80001147983 */ /* 0x002ee80000100a00 */
[----:B------:R-:W-:Y:S04]  /*15d30*/  LDGSTS.E [R5+0x11a00], desc[UR4][R36.64], P0 ;  /* 0x11a0000024057fae */ /* 0x000fe80008121844 */
[----:B------:R-:W3:Y:S04]  /*15d40*/  LDL.64 R12, [R1+0x3c8] ;  /* 0x0003c800010c7983 */ /* 0x000ee80000100a00 */
        /* <DEDUP_REMOVED lines=33> */
[----:B------:R-:W3:Y:S01]  /*15f60*/  LDL.64 R108, [R1+0x1a8] ;  /* 0x0001a800016c7983 */ /* 0x000ee20000100a00 */
[----:B------:R-:W-:-:S03]  /*15f70*/  VIADD R6, R6, UR60 ;  /* 0x0000003c06067c36 */ /* 0x000fc60008000000 */
        /* <DEDUP_REMOVED lines=16> */
[----:B----4-:R-:W-:Y:S04]  /*16080*/  LDGSTS.E [R6+0x300], desc[UR4][R26.64], P0 ;  /* 0x003000001a067fae */ /* 0x010fe80008121844 */
[----:B------:R-:W4:Y:S04]  /*16090*/  LDL.64 R34, [R1+0x88] ;  /* 0x0000880001227983 */ /* 0x000f280000100a00 */
[----:B--2---:R-:W-:Y:S04]  /*160a0*/  LDGSTS.E [R6+0x700], desc[UR4][R18.64], P0 ;  /* 0x0070000012067fae */ /* 0x004fe80008121844 */
[----:B------:R-:W2:Y:S04]  /*160b0*/  LDL.64 R26, [R1+0x68] ;  /* 0x00006800011a7983 */ /* 0x000ea80000100a00 */
[----:B---3--:R-:W-:Y:S04]  /*160c0*/  LDGSTS.E [R6+0xb00], desc[UR4][R10.64], P0 ;  /* 0x00b000000a067fae */ /* 0x008fe80008121844 */
[----:B------:R-:W3:Y:S04]  /*160d0*/  LDL.64 R18, [R1+0x48] ;  /* 0x0000480001127983 */ /* 0x000ee80000100a00 */
[----:B------:R-:W3:Y:S04]  /*160e0*/  LDL.64 R10, [R1+0x28] ;  /* 0x00002800010a7983 */ /* 0x000ee80000100a00 */
[----:B------:R1:W-:Y:S04]  /*160f0*/  LDGSTS.E [R6+0xf00], desc[UR4][R20.64], P0 ;  /* 0x00f0000014067fae */ /* 0x0003e80008121844 */
        /* <DEDUP_REMOVED lines=16> */
[----:B------:R1:W-:Y:S04]  /*16200*/  LDGSTS.E [R6+0x5300], desc[UR4][R116.64], P0 ;  /* 0x0530000074067fae */ /* 0x0003e80008121844 */
[----:B------:R-:W-:Y:S01]  /*16210*/  LDGSTS.E [R6+0x5700], desc[UR4][R108.64], P0 ;  /* 0x057000006c067fae */ /* 0x000fe20008121844 */
[----:B------:R-:W-:-:S02]  /*16220*/  IMAD.WIDE R28, R4, 0x4, R242 ;  /* 0x00000004041c7825 */ /* 0x000fc400078e02f2 */
[----:B------:R-:W3:Y:S01]  /*16230*/  LDC R242, c[0x0][0x230] ;  /* 0x00008c00fff27b82 */ /* 0x000ee20000000800 */
[----:B------:R-:W-:Y:S01]  /*16240*/  LDGSTS.E [R6+0x5b00], desc[UR4][R100.64], P0 ;  /* 0x05b0000064067fae */ /* 0x000fe20008121844 */
[----:B-1----:R-:W-:-:S06]  /*16250*/  IMAD.WIDE R20, R4, 0x4, R240 ;  /* 0x0000000404147825 */ /* 0x002fcc00078e02f0 */
[----:B------:R-:W1:Y:S01]  /*16260*/  LDC R117, c[0x0][0x230] ;  /* 0x00008c00ff757b82 */ /* 0x000e620000000800 */
[----:B------:R-:W-:Y:S07]  /*16270*/  LDGSTS.E [R6+0x5f00], desc[UR4][R92.64], P0 ;  /* 0x05f000005c067fae */ /* 0x000fee0008121844 */
[----:B------:R-:W1:Y:S01]  /*16280*/  LDC R116, c[0x0][0x230] ;  /* 0x00008c00ff747b82 */ /* 0x000e620000000800 */
[----:B------:R-:W-:Y:S07]  /*16290*/  LDGSTS.E [R6+0x6300], desc[UR4][R84.64], P0 ;  /* 0x0630000054067fae */ /* 0x000fee0008121844 */
[----:B------:R-:W1:Y:S01]  /*162a0*/  LDC R243, c[0x0][0x230] ;  /* 0x00008c00fff37b82 */ /* 0x000e620000000800 */
[----:B------:R-:W-:Y:S04]  /*162b0*/  LDGSTS.E [R6+0x6700], desc[UR4][R76.64], P0 ;  /* 0x067000004c067fae */ /* 0x000fe80008121844 */
[----:B------:R-:W-:Y:S04]  /*162c0*/  LDGSTS.E [R6+0x6b00], desc[UR4][R68.64], P0 ;  /* 0x06b0000044067fae */ /* 0x000fe80008121844 */
[----:B------:R-:W-:Y:S04]  /*162d0*/  LDGSTS.E [R6+0x6f00], desc[UR4][R60.64], P0 ;  /* 0x06f000003c067fae */ /* 0x000fe80008121844 */
[----:B------:R-:W-:Y:S04]  /*162e0*/  LDGSTS.E [R6+0x7300], desc[UR4][R52.64], P0 ;  /* 0x0730000034067fae */ /* 0x000fe80008121844 */
[----:B------:R-:W-:Y:S04]  /*162f0*/  LDGSTS.E [R6+0x7700], desc[UR4][R44.64], P0 ;  /* 0x077000002c067fae */ /* 0x000fe80008121844 */
[----:B----4-:R-:W-:Y:S04]  /*16300*/  LDGSTS.E [R6+0x7b00], desc[UR4][R34.64], P0 ;  /* 0x07b0000022067fae */ /* 0x010fe80008121844 */
[----:B--2---:R-:W-:Y:S04]  /*16310*/  LDGSTS.E [R6+0x7f00], desc[UR4][R26.64], P0 ;  /* 0x07f000001a067fae */ /* 0x004fe80008121844 */
[----:B---3--:R2:W-:Y:S04]  /*16320*/  LDGSTS.E [R6+0x10300], desc[UR4][R18.64], P0 ;  /* 0x1030000012067fae */ /* 0x0085e80008121844 */
[----:B------:R3:W-:Y:S04]  /*16330*/  LDGSTS.E [R6+0x10700], desc[UR4][R10.64], P0 ;  /* 0x107000000a067fae */ /* 0x0007e80008121844 */
[----:B------:R4:W-:Y:S01]  /*16340*/  LDGSTS.E [R6+0x10b00], desc[UR4][R8.64], P0 ;  /* 0x10b0000008067fae */ /* 0x0009e20008121844 */
[----:B--2---:R-:W2:Y:S03]  /*16350*/  LDC R18, c[0x0][0x230] ;  /* 0x00008c00ff127b82 */ /* 0x004ea60000000800 */
[----:B------:R-:W-:Y:S04]  /*16360*/  LDGSTS.E [R6+0x10f00], desc[UR4][R14.64], P0 ;  /* 0x10f000000e067fae */ /* 0x000fe80008121844 */
[----:B------:R-:W3:Y:S01]  /*16370*/  LDL.LU.64 R10, [R1+0x808] ;  /* 0x00080800010a7983 */ /* 0x000ee20000300a00 */
[----:B------:R-:W1:Y:S03]  /*16380*/  LDC R19, c[0x0][0x230] ;  /* 0x00008c00ff137b82 */ /* 0x000e660000000800 */
[----:B------:R-:W4:Y:S04]  /*16390*/  LDL.LU.64 R26, [R1+0x800] ;  /* 0x00080000011a7983 */ /* 0x000f280000300a00 */
        /* <DEDUP_REMOVED lines=25> */
[----:B------:R-:W-:Y:S01]  /*16530*/  LDGSTS.E [R6+0x17700], desc[UR4][R224.64], P0 ;  /* 0x17700000e0067fae */ /* 0x000fe20008121844 */
[----:B--2---:R-:W-:-:S03]  /*16540*/  VIADD R12, R18, 0xffffff9d ;  /* 0xffffff9d120c7836 */ /* 0x004fc60000000000 */
[----:B------:R-:W-:Y:S04]  /*16550*/  LDGSTS.E [R6+0x17b00], desc[UR4][R232.64], P0 ;  /* 0x17b00000e8067fae */ /* 0x000fe80008121844 */
[----:B------:R-:W-:Y:S01]  /*16560*/  LDGSTS.E [R6+0x17f00], desc[UR4][R38.64], P0 ;  /* 0x17f0000026067fae */ /* 0x000fe20008121844 */
[----:B------:R-:W-:Y:S01]  /*16570*/  ISETP.GE.U32.AND P0, PT, R251, 0x7fffff5f, PT ;  /* 0x7fffff5ffb00780c */ /* 0x000fe20003f06070 */
[----:B-1----:R-:W-:Y:S02]  /*16580*/  VIADD R251, R19, 0xffffff9c ;  /* 0xffffff9c13fb7836 */ /* 0x002fe40000000000 */
[----:B------:R4:W-:Y:S04]  /*16590*/  STL.64 [R1+0x1c48], R8 ;  /* 0x001c480801007387 */ /* 0x0009e80000100a00 */
[----:B------:R-:W2:Y:S04]  /*165a0*/  LDL.LU.64 R108, [R1+0x7f8] ;  /* 0x0007f800016c7983 */ /* 0x000ea80000300a00 */
[----:B------:R-:W2:Y:S04]  /*165b0*/  LDL.LU.64 R18, [R1+0x7e8] ;  /* 0x0007e80001127983 */ /* 0x000ea80000300a00 */
[----:B------:R-:W2:Y:S04]  /*165c0*/  LDL.LU.64 R100, [R1+0x648] ;  /* 0x0006480001647983 */ /* 0x000ea80000300a00 */
[----:B------:R-:W2:Y:S04]  /*165d0*/  LDL.LU.64 R92, [R1+0x638] ;  /* 0x00063800015c7983 */ /* 0x000ea80000300a00 */
[----:B------:R-:W2:Y:S04]  /*165e0*/  LDL.LU.64 R84, [R1+0x628] ;  /* 0x0006280001547983 */ /* 0x000ea80000300a00 */
[----:B------:R-:W2:Y:S04]  /*165f0*/  LDL.LU.64 R76, [R1+0x618] ;  /* 0x00061800014c7983 */ /* 0x000ea80000300a00 */
[----:B------:R-:W-:Y:S04]  /*16600*/  STL.64 [R1+0x1038], R28 ;  /* 0x0010381c01007387 */ /* 0x000fe80000100a00 */
[----:B------:R-:W-:Y:S04]  /*16610*/  STL.64 [R1+0x1040], R20 ;  /* 0x0010401401007387 */ /* 0x000fe80000100a00 */
[----:B------:R-:W0:Y:S01]  /*16620*/  LDGDEPBAR ;  /* 0x00000000000079af */ /* 0x000e220000000000 */
[----:B------:R-:W-:Y:S06]  /*16630*/  BAR.SYNC.DEFER_BLOCKING 0x0 ;  /* 0x0000000000007b1d */ /* 0x000fec0000010000 */
[----:B------:R-:W-:Y:S01]  /*16640*/  @!PT LDS RZ, [RZ] ;  /* 0x00000000fffff984 */ /* 0x000fe20000000800 */
[----:B------:R-:W-:Y:S01]  /*16650*/  @!PT LDS RZ, [RZ] ;  /* 0x00000000fffff984 */ /* 0x000fe20000000800 */
[----:B------:R-:W-:Y:S01]  /*16660*/  @!PT LDS RZ, [RZ] ;  /* 0x00000000fffff984 */ /* 0x000fe20000000800 */
[----:B------:R-:W-:Y:S04]  /*16670*/  LDGSTS.E [R2+0x70000], desc[UR4][R28.64], !P3 ;  /* 0x700000001c027fae */ /* 0x000fe8000d921844 */
[----:B------:R-:W-:Y:S01]  /*16680*/  LDGSTS.E [R2+0x74000], desc[UR4][R20.64], !P3 ;  /* 0x7400000014027fae */ /* 0x000fe2000d921844 */
[----:B---3--:R-:W-:-:S04]  /*16690*/  IMAD.WIDE R10, R4, 0x4, R10 ;  /* 0x00000004040a7825 */ /* 0x008fc800078e020a */
[C---:B----4-:R-:W-:Y:S01]  /*166a0*/  IMAD.WIDE R8, R4.reuse, 0x4, R26 ;  /* 0x0000000404087825 */ /* 0x050fe200078e021a */
[----:B------:R1:W-:Y:S04]  /*166b0*/  LDGSTS.E [R2+0x70004], desc[UR4][R10.64], !P4 ;  /* 0x700040000a027fae */ /* 0x0003e8000e121844 */
[----:B------:R-:W3:Y:S04]  /*166c0*/  LDL.LU.64 R26, [R1+0x7f0] ;  /* 0x0007f000011a7983 */ /* 0x000ee80000300a00 */
[----:B------:R1:W-:Y:S04]  /*166d0*/  STL.64 [R1+0xf78], R10 ;  /* 0x000f780a01007387 */ /* 0x0003e80000100a00 */
[----:B------:R-:W4:Y:S04]  /*166e0*/  LDL.LU.64 R60, [R1+0x7e0] ;  /* 0x0007e000013c7983 */ /* 0x000f280000300a00 */
[----:B------:R2:W-:Y:S04]  /*166f0*/  STL.64 [R1+0xf98], R8 ;  /* 0x000f980801007387 */ /* 0x0005e80000100a00 */
[----:B------:R-:W4:Y:S01]  /*16700*/  LDL.LU.64 R52, [R1+0x640] ;  /* 0x0006400001347983 */ /* 0x000f220000300a00 */
[----:B-1----:R-:W1:Y:S03]  /*16710*/  LDC R11, c[0x0][0x230] ;  /* 0x00008c00ff0b7b82 */ /* 0x002e660000000800 */
[----:B------:R-:W4:Y:S04]  /*16720*/  LDL.LU.64 R44, [R1+0x630] ;  /* 0x00063000012c7983 */ /* 0x000f280000300a00 */
[----:B------:R-:W4:Y:S01]  /*16730*/  LDL.LU.64 R34, [R1+0x620] ;  /* 0x0006200001227983 */ /* 0x000f220000300a00 */
[----:B------:R-:W1:Y:S03]  /*16740*/  LDC R10, c[0x0][0x230] ;  /* 0x00008c00ff0a7b82 */ /* 0x000e660000000800 */
[----:B------:R-:W4:Y:S04]  /*16750*/  LDL.LU.64 R68, [R1+0x610] ;  /* 0x0006100001447983 */ /* 0x000f280000300a00 */
[----:B------:R2:W-:Y:S02]  /*16760*/  LDGSTS.E [R2+0x74004], desc[UR4][R8.64], !P4 ;  /* 0x7400400008027fae */ /* 0x0005e4000e121844 */
[----:B--2---:R-:W-:-:S04]  /*16770*/  IMAD.WIDE R62, R4, 0x4, R108 ;  /* 0x00000004043e7825 */ /* 0x004fc800078e026c */
[C---:B------:R-:W-:Y:S01]  /*16780*/  IMAD.WIDE R18, R4.reuse, 0x4, R18 ;  /* 0x0000000404127825 */ /* 0x040fe200078e0212 */
[----:B------:R-:W-:Y:S03]  /*16790*/  STL.64 [R1+0xfa8], R62 ;  /* 0x000fa83e01007387 */ /* 0x000fe60000100a00 */
[C---:B------:R-:W-:Y:S01]  /*167a0*/  IMAD.WIDE R54, R4.reuse, 0x4, R100 ;  /* 0x0000000404367825 */ /* 0x040fe200078e0264 */
[----:B------:R-:W-:Y:S03]  /*167b0*/  STL.64 [R1+0xfc0], R18 ;  /* 0x000fc01201007387 */ /* 0x000fe60000100a00 */
[C---:B------:R-:W-:Y:S01]  /*167c0*/  IMAD.WIDE R46, R4.reuse, 0x4, R92 ;  /* 0x00000004042e7825 */ /* 0x040fe200078e025c */
[----:B------:R-:W-:Y:S03]  /*167d0*/  STL.64 [R1+0x1238], R54 ;  /* 0x0012383601007387 */ /* 0x000fe60000100a00 */
[C---:B------:R-:W-:Y:S01]  /*167e0*/  IMAD.WIDE R36, R4.reuse, 0x4, R84 ;  /* 0x0000000404247825 */ /* 0x040fe200078e0254 */
[----:B------:R-:W-:Y:S03]  /*167f0*/  STL.64 [R1+0x1248], R46 ;  /* 0x0012482e01007387 */ /* 0x000fe60000100a00 */
[----:B------:R-:W-:Y:S01]  /*16800*/  IMAD.WIDE R28, R4, 0x4, R76 ;  /* 0x00000004041c7825 */ /* 0x000fe200078e024c */
[----:B------:R-:W-:Y:S01]  /*16810*/  STL.64 [R1+0x1258], R36 ;  /* 0x0012582401007387 */ /* 0x000fe20000100a00 */
[----:B------:R-:W-:Y:S01]  /*16820*/  ISETP.GE.U32.AND P3, PT, R12, 0x7fffff5e, PT ;  /* 0x7fffff5e0c00780c */ /* 0x000fe20003f66070 */
[----:B------:R-:W2:Y:S02]  /*16830*/  LDC R9, c[0x0][0x230] ;  /* 0x00008c00ff097b82 */ /* 0x000ea40000000800 */
[----:B------:R-:W-:Y:S01]  /*16840*/  LDGSTS.E [R2+0x70008], desc[UR4][R62.64], !P5 ;  /* 0x700080003e027fae */ /* 0x000fe2000e921844 */
[----:B---3--:R-:W-:-:S05]  /*16850*/  IMAD.WIDE R26, R4, 0x4, R26 ;  /* 0x00000004041a7825 */ /* 0x008fca00078e021a */
[----:B------:R-:W3:Y:S01]  /*16860*/  LDC R12, c[0x0][0x230] ;  /* 0x00008c00ff0c7b82 */ /* 0x000ee20000000800 */
[----:B------:R1:W-:Y:S01]  /*16870*/  STL.64 [R1+0xf30], R26 ;  /* 0x000f301a01007387 */ /* 0x0003e20000100a00 */
[----:B----4-:R-:W-:-:S03]  /*16880*/  IMAD.WIDE R60, R4, 0x4, R60 ;  /* 0x00000004043c7825 */ /* 0x010fc600078e023c */
[----:B------:R-:W-:Y:S03]  /*16890*/  STL.64 [R1+0x1268], R28 ;  /* 0x0012681c01007387 */ /* 0x000fe60000100a00 */
[----:B------:R-:W4:Y:S01]  /*168a0*/  LDC R8, c[0x0][0x230] ;  /* 0x00008c00ff087b82 */ /* 0x000f220000000800 */
[C---:B------:R-:W-:Y:S01]  /*168b0*/  IMAD.WIDE R52, R4.reuse, 0x4, R52 ;  /* 0x0000000404347825 */ /* 0x040fe200078e0234 */
[----:B------:R2:W-:Y:S03]  /*168c0*/  STL.64 [R1+0xf90], R60 ;  /* 0x000f903c01007387 */ /* 0x0005e60000100a00 */
[C---:B------:R-:W-:Y:S01]  /*168d0*/  IMAD.WIDE R44, R4.reuse, 0x4, R44 ;  /* 0x00000004042c7825 */ /* 0x040fe200078e022c */
[----:B------:R3:W-:Y:S03]  /*168e0*/  STL.64 [R1+0x1240], R52 ;  /* 0x0012403401007387 */ /* 0x0007e60000100a00 */
[C---:B------:R-:W-:Y:S01]  /*168f0*/  IMAD.WIDE R34, R4.reuse, 0x4, R34 ;  /* 0x0000000404227825 */ /* 0x040fe200078e0222 */
[----:B------:R3:W-:Y:S03]  /*16900*/  STL.64 [R1+0x1250], R44 ;  /* 0x0012502c01007387 */ /* 0x0007e60000100a00 */
[----:B------:R-:W-:Y:S01]  /*16910*/  IMAD.WIDE R20, R4, 0x4, R68 ;  /* 0x0000000404147825 */ /* 0x000fe200078e0244 */
[----:B------:R-:W-:Y:S04]  /*16920*/  LDGSTS.E [R2+0x74008], desc[UR4][R26.64], !P5 ;  /* 0x740080001a027fae */ /* 0x000fe8000e921844 */
[----:B------:R4:W-:Y:S04]  /*16930*/  STL.64 [R1+0x1260], R34 ;  /* 0x0012602201007387 */ /* 0x0009e80000100a00 */
[----:B------:R-:W-:Y:S04]  /*16940*/  LDGSTS.E [R2+0x7000c], desc[UR4][R18.64], !P1 ;  /* 0x7000c00012027fae */ /* 0x000fe8000c921844 */
[----:B-1----:R-:W4:Y:S04]  /*16950*/  LDL.LU.64 R26, [R1+0x7d8] ;  /* 0x0007d800011a7983 */ /* 0x002f280000300a00 */
[----:B------:R1:W-:Y:S04]  /*16960*/  STL.64 [R1+0x1270], R20 ;  /* 0x0012701401007387 */ /* 0x0003e80000100a00 */
[----:B------:R-:W1:Y:S04]  /*16970*/  LDL.LU.64 R18, [R1+0x7d0] ;  /* 0x0007d00001127983 */ /* 0x000e680000300a00 */
[----:B------:R-:W4:Y:S04]  /*16980*/  LDL.LU.64 R76, [R1+0x7c8] ;  /* 0x0007c800014c7983 */ /* 0x000f280000300a00 */
[----:B------:R-:W4:Y:S01]  /*16990*/  LDL.LU.64 R68, [R1+0x7c0] ;  /* 0x0007c00001447983 */ /* 0x000f220000300a00 */
[----:B------:R-:W-:Y:S01]  /*169a0*/  ISETP.GE.U32.AND P4, PT, R251, 0x7fffff5d, PT ;  /* 0x7fffff5dfb00780c */ /* 0x000fe20003f86070 */
[----:B------:R-:W-:Y:S01]  /*169b0*/  VIADD R240, R117, 0xffffffba ;  /* 0xffffffba75f07836 */ /* 0x000fe20000000000 */
[----:B------:R-:W1:Y:S01]  /*169c0*/  LDC R251, c[0x0][0x230] ;  /* 0x00008c00fffb7b82 */ /* 0x000e620000000800 */
[----:B------:R-:W-:Y:S04]  /*169d0*/  LDGSTS.E [R2+0x7400c], desc[UR4][R60.64], !P1 ;  /* 0x7400c0003c027fae */ /* 0x000fe8000c921844 */
[----:B------:R-:W-:Y:S04]  /*169e0*/  LDGSTS.E [R2+0x78000], desc[UR4][R54.64], !P6 ;  /* 0x7800000036027fae */ /* 0x000fe8000f121844 */
[----:B------:R-:W-:Y:S04]  /*169f0*/  LDGSTS.E [R2+0x7c000], desc[UR4][R52.64], !P6 ;  /* 0x7c00000034027fae */ /* 0x000fe8000f121844 */
[----:B------:R-:W-:Y:S01]  /*16a00*/  LDGSTS.E [R2+0x78004], desc[UR4][R46.64], !P0 ;  /* 0x780040002e027fae */ /* 0x000fe2000c121844 */
[----:B------:R-:W-:-:S03]  /*16a10*/  VIADD R241, R116, 0xffffffbb ;  /* 0xffffffbb74f17836 */ /* 0x000fc60000000000 */
[----:B------:R-:W-:Y:S01]  /*16a20*/  LDGSTS.E [R2+0x7c004], desc[UR4][R44.64], !P0 ;  /* 0x7c0040002c027fae */ /* 0x000fe2000c121844 */
[----:B------:R-:W-:-:S03]  /*16a30*/  ISETP.GE.U32.AND P0, PT, R240, 0x7fffff7b, PT ;  /* 0x7fffff7bf000780c */ /* 0x000fc60003f06070 */
[----:B------:R-:W-:Y:S01]  /*16a40*/  LDGSTS.E [R2+0x78008], desc[UR4][R36.64], !P3 ;  /* 0x7800800024027fae */ /* 0x000fe2000d921844 */
[----:B------:R-:W-:-:S03]  /*16a50*/  VIADD R240, R11, 0xffffff9b ;  /* 0xffffff9b0bf07836 */ /* 0x000fc60000000000 */
[----:B------:R-:W-:Y:S04]  /*16a60*/  LDGSTS.E [R2+0x7c008], desc[UR4][R34.64], !P3 ;  /* 0x7c00800022027fae */ /* 0x000fe8000d921844 */
[----:B------:R-:W-:Y:S04]  /*16a70*/  LDGSTS.E [R2+0x7800c], desc[UR4][R28.64], !P4 ;  /* 0x7800c0001c027fae */ /* 0x000fe8000e121844 */
[----:B------:R3:W-:Y:S01]  /*16a80*/  LDGSTS.E [R2+0x7c00c], desc[UR4][R20.64], !P4 ;  /* 0x7c00c00014027fae */ /* 0x0007e2000e121844 */
[----:B------:R-:W-:-:S03]  /*16a90*/  ISETP.GE.U32.AND P6, PT, R241, 0x7fffff7c, PT ;  /* 0x7fffff7cf100780c */ /* 0x000fc60003fc6070 */
[----:B--2---:R-:W2:Y:S01]  /*16aa0*/  LDL.LU.64 R60, [R1+0x7b8] ;  /* 0x0007b800013c7983 */ /* 0x004ea20000300a00 */
[----:B---3--:R-:W-:Y:S01]  /*16ab0*/  VIADD R241, R12, 0xffffffb8 ;  /* 0xffffffb80cf17836 */ /* 0x008fe20000000000 */
[----:B------:R-:W-:Y:S01]  /*16ac0*/  ISETP.GE.U32.AND P4, PT, R240, 0x7fffff5c, PT ;  /* 0x7fffff5cf000780c */ /* 0x000fe20003f86070 */
[----:B------:R-:W-:Y:S02]  /*16ad0*/  VIADD R2, R10, 0xffffff9a ;  /* 0xffffff9a0a027836 */ /* 0x000fe40000000000 */
[----:B------:R-:W3:Y:S04]  /*16ae0*/  LDL.LU.64 R10, [R1+0x7a8] ;  /* 0x0007a800010a7983 */ /* 0x000ee80000300a00 */
[----:B------:R-:W3:Y:S01]  /*16af0*/  LDL.LU.64 R52, [R1+0x608] ;  /* 0x0006080001347983 */ /* 0x000ee20000300a00 */
[----:B------:R-:W-:-:S03]  /*16b00*/  ISETP.GE.U32.AND P5, PT, R2, 0x7fffff5b, PT ;  /* 0x7fffff5b0200780c */ /* 0x000fc60003fa6070 */
[----:B------:R-:W3:Y:S01]  /*16b10*/  LDL.LU.64 R44, [R1+0x5f8] ;  /* 0x0005f800012c7983 */ /* 0x000ee20000300a00 */
[----:B------:R-:W-:-:S03]  /*16b20*/  VIADD R240, R9, 0xffffff99 ;  /* 0xffffff9909f07836 */ /* 0x000fc60000000000 */
[----:B----4-:R-:W4:Y:S01]  /*16b30*/  LDL.LU.64 R34, [R1+0x5e8] ;  /* 0x0005e80001227983 */ /* 0x010f220000300a00 */
[----:B------:R-:W-:Y:S02]  /*16b40*/  VIADD R2, R8, 0xffffff98 ;  /* 0xffffff9808027836 */ /* 0x000fe40000000000 */
[C---:B------:R-:W-:Y:S02]  /*16b50*/  IMAD.WIDE R28, R4.reuse, 0x4, R26 ;  /* 0x00000004041c7825 */ /* 0x040fe400078e021a */
[----:B------:R-:W4:Y:S02]  /*16b60*/  LDL.LU.64 R26, [R1+0x5d8] ;  /* 0x0005d800011a7983 */ /* 0x000f240000300a00 */
[C---:B-1----:R-:W-:Y:S02]  /*16b70*/  IMAD.WIDE R20, R4.reuse, 0x4, R18 ;  /* 0x0000000404147825 */ /* 0x042fe400078e0212 */
[----:B------:R-:W-:Y:S02]  /*16b80*/  STL.64 [R1+0xef0], R28 ;  /* 0x000ef01c01007387 */ /* 0x000fe40000100a00 */
[----:B------:R-:W-:-:S02]  /*16b90*/  IMAD.WIDE R12, R4, 0x4, R76 ;  /* 0x00000004040c7825 */ /* 0x000fc400078e024c */
[----:B------:R-:W4:Y:S02]  /*16ba0*/  LDL.LU.64 R18, [R1+0x7b0] ;  /* 0x0007b00001127983 */ /* 0x000f240000300a00 */
[----:B------:R-:W-:Y:S02]  /*16bb0*/  IMAD.WIDE R8, R4, 0x4, R68 ;  /* 0x0000000404087825 */ /* 0x000fe400078e0244 */
[----:B------:R-:W-:Y:S04]  /*16bc0*/  STL.64 [R1+0xf28], R20 ;  /* 0x000f281401007387 */ /* 0x000fe80000100a00 */
[----:B------:R-:W4:Y:S04]  /*16bd0*/  LDL.LU.64 R100, [R1+0x7a0] ;  /* 0x0007a00001647983 */ /* 0x000f280000300a00 */
[----:B------:R1:W-:Y:S04]  /*16be0*/  STL.64 [R1+0xf50], R12 ;  /* 0x000f500c01007387 */ /* 0x0003e80000100a00 */
[----:B------:R-:W4:Y:S04]  /*16bf0*/  LDL.LU.64 R92, [R1+0x600] ;  /* 0x00060000015c7983 */ /* 0x000f280000300a00 */
[----:B------:R4:W-:Y:S04]  /*16c00*/  STL.64 [R1+0xf70], R8 ;  /* 0x000f700801007387 */ /* 0x0009e80000100a00 */
[----:B------:R-:W4:Y:S04]  /*16c10*/  LDL.LU.64 R84, [R1+0x5f0] ;  /* 0x0005f00001547983 */ /* 0x000f280000300a00 */
[----:B------:R-:W4:Y:S04]  /*16c20*/  LDL.LU.64 R76, [R1+0x5e0] ;  /* 0x0005e000014c7983 */ /* 0x000f280000300a00 */
[----:B------:R-:W4:Y:S01]  /*16c30*/  LDL.LU.64 R68, [R1+0x5d0] ;  /* 0x0005d00001447983 */ /* 0x000f220000300a00 */
[----:B------:R-:W-:Y:S01]  /*16c40*/  VIADD R242, R242, 0xffffffb9 ;  /* 0xffffffb9f2f27836 */ /* 0x000fe20000000000 */
[----:B------:R-:W-:-:S02]  /*16c50*/  ISETP.GE.U32.AND P3, PT, R241, 0x7fffff79, PT ;  /* 0x7fffff79f100780c */ /* 0x000fc40003f66070 */
[----:B------:R-:W-:Y:S01]  /*16c60*/  LDGSTS.E [R245+0x70000], desc[UR4][R28.64], !P6 ;  /* 0x700000001cf57fae */ /* 0x000fe2000f121844 */
[----:B------:R-:W4:Y:S01]  /*16c70*/  LDC R241, c[0x0][0x230] ;  /* 0x00008c00fff17b82 */ /* 0x000f220000000800 */
[----:B------:R-:W-:Y:S02]  /*16c80*/  ISETP.GE.U32.AND P1, PT, R242, 0x7fffff7a, PT ;  /* 0x7fffff7af200780c */ /* 0x000fe40003f26070 */
[----:B------:R-:W-:Y:S01]  /*16c90*/  LDGSTS.E [R245+0x74000], desc[UR4][R20.64], !P6 ;  /* 0x7400000014f57fae */ /* 0x000fe2000f121844 */
[----:B--2---:R-:W-:-:S03]  /*16ca0*/  IMAD.WIDE R60, R4, 0x4, R60 ;  /* 0x00000004043c7825 */ /* 0x004fc600078e023c */
[----:B------:R1:W-:Y:S01]  /*16cb0*/  LDGSTS.E [R245+0x70004], desc[UR4][R12.64], !P0 ;  /* 0x700040000cf57fae */ /* 0x0003e2000c121844 */
[----:B------:R-:W2:Y:S03]  /*16cc0*/  LDC R242, c[0x0][0x230] ;  /* 0x00008c00fff27b82 */ /* 0x000ea60000000800 */
[----:B------:R-:W-:Y:S04]  /*16cd0*/  STL.64 [R1+0xf88], R60 ;  /* 0x000f883c01007387 */ /* 0x000fe80000100a00 */
[----:B------:R2:W-:Y:S01]  /*16ce0*/  LDGSTS.E [R245+0x74004], desc[UR4][R8.64], !P0 ;  /* 0x7400400008f57fae */ /* 0x0005e2000c121844 */
[----:B---3--:R-:W-:-:S03]  /*16cf0*/  IMAD.WIDE R10, R4, 0x4, R10 ;  /* 0x00000004040a7825 */ /* 0x008fc600078e020a */
[----:B------:R-:W-:Y:S01]  /*16d00*/  LDGSTS.E [R245+0x70008], desc[UR4][R60.64], !P1 ;  /* 0x700080003cf57fae */ /* 0x000fe2000c921844 */
[C---:B------:R-:W-:Y:S01]  /*16d10*/  IMAD.WIDE R52, R4.reuse, 0x4, R52 ;  /* 0x0000000404347825 */ /* 0x040fe200078e0234 */
[----:B-1----:R-:W1:Y:S03]  /*16d20*/  LDC R13, c[0x0][0x230] ;  /* 0x00008c00ff0d7b82 */ /* 0x002e660000000800 */
[C---:B------:R-:W-:Y:S01]  /*16d30*/  IMAD.WIDE R44, R4.reuse, 0x4, R44 ;  /* 0x00000004042c7825 */ /* 0x040fe200078e022c */
[----:B------:R-:W-:Y:S03]  /*16d40*/  STL.64 [R1+0xfb8], R10 ;  /* 0x000fb80a01007387 */ /* 0x000fe60000100a00 */
[C---:B----4-:R-:W-:Y:S01]  /*16d50*/  IMAD.WIDE R34, R4.reuse, 0x4, R34 ;  /* 0x0000000404227825 */ /* 0x050fe200078e0222 */
[----:B------:R-:W-:Y:S01]  /*16d60*/  STL.64 [R1+0x1278], R52 ;  /* 0x0012783401007387 */ /* 0x000fe20000100a00 */
[----:B------:R-:W3:Y:S03]  /*16d70*/  LDC R12, c[0x0][0x230] ;  /* 0x00008c00ff0c7b82 */ /* 0x000ee60000000800 */
[----:B------:R-:W-:Y:S04]  /*16d80*/  STL.64 [R1+0x1288], R44 ;  /* 0x0012882c01007387 */ /* 0x000fe80000100a00 */
[----:B------:R-:W-:Y:S01]  /*16d90*/  STL.64 [R1+0x1298], R34 ;  /* 0x0012982201007387 */ /* 0x000fe20000100a00 */
[----:B------:R-:W-:-:S04]  /*16da0*/  IMAD.WIDE R26, R4, 0x4, R26 ;  /* 0x00000004041a7825 */ /* 0x000fc800078e021a */
[----:B------:R-:W-:-:S04]  /*16db0*/  IMAD.WIDE R18, R4, 0x4, R18 ;  /* 0x0000000404127825 */ /* 0x000fc800078e0212 */
[C---:B------:R-:W-:Y:S01]  /*16dc0*/  IMAD.WIDE R54, R4.reuse, 0x4, R100 ;  /* 0x0000000404367825 */ /* 0x040fe200078e0264 */
[----:B------:R4:W-:Y:S03]  /*16dd0*/  STL.64 [R1+0xee8], R18 ;  /* 0x000ee81201007387 */ /* 0x0009e60000100a00 */
[C---:B------:R-:W-:Y:S01]  /*16de0*/  IMAD.WIDE R46, R4.reuse, 0x4, R92 ;  /* 0x00000004042e7825 */ /* 0x040fe200078e025c */
[----:B------:R3:W-:Y:S03]  /*16df0*/  STL.64 [R1+0x12a8], R26 ;  /* 0x0012a81a01007387 */ /* 0x0007e60000100a00 */
[C---:B------:R-:W-:Y:S01]  /*16e00*/  IMAD.WIDE R36, R4.reuse, 0x4, R84 ;  /* 0x0000000404247825 */ /* 0x040fe200078e0254 */
[----:B------:R-:W-:Y:S03]  /*16e10*/  STL.64 [R1+0xf68], R54 ;  /* 0x000f683601007387 */ /* 0x000fe60000100a00 */
[C---:B------:R-:W-:Y:S01]  /*16e20*/  IMAD.WIDE R28, R4.reuse, 0x4, R76 ;  /* 0x00000004041c7825 */ /* 0x040fe200078e024c */
[----:B------:R-:W-:Y:S03]  /*16e30*/  STL.64 [R1+0x1280], R46 ;  /* 0x0012802e01007387 */ /* 0x000fe60000100a00 */
[----:B------:R-:W-:Y:S01]  /*16e40*/  IMAD.WIDE R20, R4, 0x4, R68 ;  /* 0x0000000404147825 */ /* 0x000fe200078e0244 */
[----:B------:R-:W-:Y:S01]  /*16e50*/  STL.64 [R1+0x1290], R36 ;  /* 0x0012902401007387 */ /* 0x000fe20000100a00 */
[----:B------:R-:W-:Y:S01]  /*16e60*/  ISETP.GE.U32.AND P6, PT, R240, 0x7fffff5a, PT ;  /* 0x7fffff5af000780c */ /* 0x000fe20003fc6070 */
[----:B--2---:R-:W2:Y:S02]  /*16e70*/  LDC R9, c[0x0][0x230] ;  /* 0x00008c00ff097b82 */ /* 0x004ea40000000800 */
[----:B------:R-:W-:Y:S04]  /*16e80*/  LDGSTS.E [R245+0x74008], desc[UR4][R18.64], !P1 ;  /* 0x7400800012f57fae */ /* 0x000fe8000c921844 */
[----:B------:R-:W-:Y:S02]  /*16e90*/  STL.64 [R1+0x12a0], R28 ;  /* 0x0012a01c01007387 */ /* 0x000fe40000100a00 */
[----:B------:R-:W2:Y:S02]  /*16ea0*/  LDC R8, c[0x0][0x230] ;  /* 0x00008c00ff087b82 */ /* 0x000ea40000000800 */
[----:B------:R-:W-:Y:S04]  /*16eb0*/  LDGSTS.E [R245+0x7000c], desc[UR4][R10.64], !P3 ;  /* 0x7000c0000af57fae */ /* 0x000fe8000d921844 */
[----:B----4-:R-:W4:Y:S04]  /*16ec0*/  LDL.LU.64 R18, [R1+0x798] ;  /* 0x0007980001127983 */ /* 0x010f280000300a00 */
[----:B------:R-:W-:Y:S04]  /*16ed0*/  STL.64 [R1+0x12b0], R20 ;  /* 0x0012b01401007387 */ /* 0x000fe80000100a00 */
[----:B------:R-:W4:Y:S04]  /*16ee0*/  LDL.LU.64 R10, [R1+0x790] ;  /* 0x00079000010a7983 */ /* 0x000f280000300a00 */
[----:B------:R-:W4:Y:S04]  /*16ef0*/  LDL.LU.64 R76, [R1+0x788] ;  /* 0x00078800014c7983 */ /* 0x000f280000300a00 */
[----:B------:R-:W4:Y:S01]  /*16f00*/  LDL.LU.64 R68, [R1+0x780] ;  /* 0x0007800001447983 */ /* 0x000f220000300a00 */
[----:B------:R-:W-:-:S03]  /*16f10*/  ISETP.GE.U32.AND P0, PT, R2, 0x7fffff59, PT ;  /* 0x7fffff590200780c */ /* 0x000fc60003f06070 */
[----:B------:R-:W-:Y:S01]  /*16f20*/  LDGSTS.E [R245+0x7400c], desc[UR4][R54.64], !P3 ;  /* 0x7400c00036f57fae */ /* 0x000fe2000d921844 */
[----:B------:R-:W-:Y:S02]  /*16f30*/  VIADD R240, R243, 0xffffffb7 ;  /* 0xffffffb7f3f07836 */ /* 0x000fe40000000000 */
[----:B------:R-:W-:Y:S01]  /*16f40*/  VIADD R2, R251, 0xffffffb6 ;  /* 0xffffffb6fb027836 */ /* 0x000fe20000000000 */
[----:B------:R-:W-:Y:S01]  /*16f50*/  LDGSTS.E [R245+0x78000], desc[UR4][R52.64], !P4 ;  /* 0x7800000034f57fae */ /* 0x000fe2000e121844 */
[----:B------:R-:W-:Y:S01]  /*16f60*/  VIADD R242, R242, 0xffffffb5 ;  /* 0xffffffb5f2f27836 */ /* 0x000fe20000000000 */
[----:B------:R-:W4:Y:S02]  /*16f70*/  LDC R243, c[0x0][0x230] ;  /* 0x00008c00fff37b82 */ /* 0x000f240000000800 */
[----:B------:R-:W-:Y:S04]  /*16f80*/  LDGSTS.E [R245+0x7c000], desc[UR4][R46.64], !P4 ;  /* 0x7c0000002ef57fae */ /* 0x000fe8000e121844 */
[----:B------:R-:W-:Y:S01]  /*16f90*/  LDGSTS.E [R245+0x78004], desc[UR4][R44.64], !P5 ;  /* 0x780040002cf57fae */ /* 0x000fe2000e921844 */
[----:B------:R-:W-:Y:S01]  /*16fa0*/  VIADD R241, R241, 0xffffffb4 ;  /* 0xffffffb4f1f17836 */ /* 0x000fe20000000000 */
[----:B------:R-:W4:Y:S02]  /*16fb0*/  LDC R251, c[0x0][0x230] ;  /* 0x00008c00fffb7b82 */ /* 0x000f240000000800 */
[----:B------:R-:W-:Y:S04]  /*16fc0*/  LDGSTS.E [R245+0x7c004], desc[UR4][R36.64], !P5 ;  /* 0x7c00400024f57fae */ /* 0x000fe8000e921844 */
[----:B------:R-:W-:Y:S04]  /*16fd0*/  LDGSTS.E [R245+0x78008], desc[UR4][R34.64], !P6 ;  /* 0x7800800022f57fae */ /* 0x000fe8000f121844 */
[----:B------:R-:W-:Y:S01]  /*16fe0*/  LDGSTS.E [R245+0x7c008], desc[UR4][R28.64], !P6 ;  /* 0x7c0080001cf57fae */ /* 0x000fe2000f121844 */
[----:B------:R-:W-:-:S03]  /*16ff0*/  ISETP.GE.U32.AND P6, PT, R240, 0x7fffff78, PT ;  /* 0x7fffff78f000780c */ /* 0x000fc60003fc6070 */
[----:B------:R-:W-:Y:S01]  /*17000*/  LDGSTS.E [R245+0x7800c], desc[UR4][R26.64], !P0 ;  /* 0x7800c0001af57fae */ /* 0x000fe2000c121844 */
[----:B-1----:R-:W-:-:S03]  /*17010*/  VIADD R240, R13, 0xffffff97 ;  /* 0xffffff970df07836 */ /* 0x002fc60000000000 */
[----:B------:R1:W-:Y:S01]  /*17020*/  LDGSTS.E [R245+0x7c00c], desc[UR4][R20.64], !P0 ;  /* 0x7c00c00014f57fae */ /* 0x0003e2000c121844 */
[----:B------:R-:W-:Y:S01]  /*17030*/  ISETP.GE.U32.AND P0, PT, R2, 0x7fffff77, PT ;  /* 0x7fffff770200780c */ /* 0x000fe20003f06070 */
[----:B---3--:R-:W-:Y:S02]  /*17040*/  VIADD R2, R12, 0xffffff96 ;  /* 0xffffff960c027836 */ /* 0x008fe40000000000 */
[----:B------:R-:W3:Y:S04]  /*17050*/  LDL.LU.64 R60, [R1+0x778] ;  /* 0x00077800013c7983 */ /* 0x000ee80000300a00 */
[----:B------:R-:W3:Y:S01]  /*17060*/  LDL.LU.64 R26, [R1+0x768] ;  /* 0x00076800011a7983 */ /* 0x000ee20000300a00 */
[----:B------:R-:W-:-:S03]  /*17070*/  ISETP.GE.U32.AND P4, PT, R240, 0x7fffff58, PT ;  /* 0x7fffff58f000780c */ /* 0x000fc60003f86070 */
[----:B------:R-:W3:Y:S01]  /*17080*/  LDL.LU.64 R52, [R1+0x5c8] ;  /* 0x0005c80001347983 */ /* 0x000ee20000300a00 */
[----:B------:R-:W-:Y:S01]  /*17090*/  ISETP.GE.U32.AND P5, PT, R2, 0x7fffff57, PT ;  /* 0x7fffff570200780c */ /* 0x000fe20003fa6070 */
[----:B-1----:R-:W1:Y:S02]  /*170a0*/  LDC R245, c[0x0][0x230] ;  /* 0x00008c00fff57b82 */ /* 0x002e640000000800 */
[----:B------:R-:W3:Y:S01]  /*170b0*/  LDL.LU.64 R100, [R1+0x5b8] ;  /* 0x0005b80001647983 */ /* 0x000ee20000300a00 */
[----:B--2---:R-:W-:-:S03]  /*170c0*/  VIADD R240, R9, 0xffffff95 ;  /* 0xffffff9509f07836 */ /* 0x004fc60000000000 */
[----:B------:R-:W2:Y:S01]  /*170d0*/  LDL.LU.64 R34, [R1+0x5a8] ;  /* 0x0005a80001227983 */ /* 0x000ea20000300a00 */
[----:B------:R-:W-:-:S03]  /*170e0*/  VIADD R2, R8, 0xffffff94 ;  /* 0xffffff9408027836 */ /* 0x000fc60000000000 */
[----:B------:R-:W2:Y:S01]  /*170f0*/  LDL.LU.64 R92, [R1+0x598] ;  /* 0x00059800015c7983 */ /* 0x000ea20000300a00 */
[----:B----4-:R-:W-:-:S05]  /*17100*/  IMAD.WIDE R18, R4, 0x4, R18 ;  /* 0x0000000404127825 */ /* 0x010fca00078e0212 */
[----:B------:R-:W-:Y:S01]  /*17110*/  STL.64 [R1+0xeb0], R18 ;  /* 0x000eb01201007387 */ /* 0x000fe20000100a00 */
[----:B------:R-:W-:-:S03]  /*17120*/  IMAD.WIDE R10, R4, 0x4, R10 ;  /* 0x00000004040a7825 */ /* 0x000fc600078e020a */
[----:B------:R-:W4:Y:S01]  /*17130*/  LDL.LU.64 R44, [R1+0x770] ;  /* 0x00077000012c7983 */ /* 0x000f220000300a00 */
[----:B------:R-:W-:-:S03]  /*17140*/  IMAD.WIDE R12, R4, 0x4, R76 ;  /* 0x00000004040c7825 */ /* 0x000fc600078e024c */
[----:B------:R1:W-:Y:S01]  /*17150*/  STL.64 [R1+0xee0], R10 ;  /* 0x000ee00a01007387 */ /* 0x0003e20000100a00 */
[----:B------:R-:W-:-:S03]  /*17160*/  IMAD.WIDE R8, R4, 0x4, R68 ;  /* 0x0000000404087825 */ /* 0x000fc600078e0244 */
[----:B------:R-:W4:Y:S04]  /*17170*/  LDL.LU.64 R84, [R1+0x760] ;  /* 0x0007600001547983 */ /* 0x000f280000300a00 */
[----:B------:R3:W-:Y:S04]  /*17180*/  STL.64 [R1+0xf20], R12 ;  /* 0x000f200c01007387 */ /* 0x0007e80000100a00 */
[----:B------:R-:W-:Y:S04]  /*17190*/  LDGSTS.E [R246+0x70000], desc[UR4][R18.64], !P6 ;  /* 0x7000000012f67fae */ /* 0x000fe8000f121844 */
[----:B------:R-:W4:Y:S04]  /*171a0*/  LDL.LU.64 R76, [R1+0x5c0] ;  /* 0x0005c000014c7983 */ /* 0x000f280000300a00 */
[----:B------:R-:W-:Y:S04]  /*171b0*/  LDGSTS.E [R246+0x74000], desc[UR4][R10.64], !P6 ;  /* 0x740000000af67fae */ /* 0x000fe8000f121844 */
[----:B------:R3:W-:Y:S01]  /*171c0*/  STL.64 [R1+0xf48], R8 ;  /* 0x000f480801007387 */ /* 0x0007e20000100a00 */
[----:B------:R-:W-:-:S02]  /*171d0*/  ISETP.GE.U32.AND P1, PT, R242, 0x7fffff76, PT ;  /* 0x7fffff76f200780c */ /* 0x000fc40003f26070 */
[----:B------:R-:W-:Y:S01]  /*171e0*/  ISETP.GE.U32.AND P3, PT, R241, 0x7fffff75, PT ;  /* 0x7fffff75f100780c */ /* 0x000fe20003f66070 */
[----:B------:R3:W-:Y:S01]  /*171f0*/  LDGSTS.E [R246+0x70004], desc[UR4][R12.64], !P0 ;  /* 0x700040000cf67fae */ /* 0x0007e2000c121844 */
[----:B------:R-:W-:Y:S01]  /*17200*/  ISETP.GE.U32.AND P6, PT, R240, 0x7fffff56, PT ;  /* 0x7fffff56f000780c */ /* 0x000fe20003fc6070 */
[----:B------:R-:W4:Y:S02]  /*17210*/  LDC R242, c[0x0][0x230] ;  /* 0x00008c00fff27b82 */ /* 0x000f240000000800 */
[----:B-1----:R-:W4:Y:S04]  /*17220*/  LDL.LU.64 R10, [R1+0x5b0] ;  /* 0x0005b000010a7983 */ /* 0x002f280000300a00 */
[----:B------:R-:W4:Y:S02]  /*17230*/  LDL.LU.64 R68, [R1+0x5a0] ;  /* 0x0005a00001447983 */ /* 0x000f240000300a00 */
[----:B------:R-:W1:Y:S02]  /*17240*/  LDC R241, c[0x0][0x230] ;  /* 0x00008c00fff17b82 */ /* 0x000e640000000800 */
[----:B------:R-:W4:Y:S01]  /*17250*/  LDL.LU.64 R18, [R1+0x590] ;  /* 0x0005900001127983 */ /* 0x000f220000300a00 */
[----:B---3--:R-:W-:-:S03]  /*17260*/  IMAD.WIDE R60, R4, 0x4, R60 ;  /* 0x00000004043c7825 */ /* 0x008fc600078e023c */
[----:B------:R3:W-:Y:S02]  /*17270*/  LDGSTS.E [R246+0x74004], desc[UR4][R8.64], !P0 ;  /* 0x7400400008f67fae */ /* 0x0007e4000c121844 */
[----:B------:R-:W1:Y:S01]  /*17280*/  LDC R12, c[0x0][0x230] ;  /* 0x00008c00ff0c7b82 */ /* 0x000e620000000800 */
[C---:B------:R-:W-:Y:S01]  /*17290*/  IMAD.WIDE R26, R4.reuse, 0x4, R26 ;  /* 0x00000004041a7825 */ /* 0x040fe200078e021a */
[----:B------:R-:W-:Y:S03]  /*172a0*/  STL.64 [R1+0xf60], R60 ;  /* 0x000f603c01007387 */ /* 0x000fe60000100a00 */
[C---:B------:R-:W-:Y:S01]  /*172b0*/  IMAD.WIDE R52, R4.reuse, 0x4, R52 ;  /* 0x0000000404347825 */ /* 0x040fe200078e0234 */
[----:B------:R-:W-:Y:S03]  /*172c0*/  STL.64 [R1+0xfb0], R26 ;  /* 0x000fb01a01007387 */ /* 0x000fe60000100a00 */
[C---:B------:R-:W-:Y:S01]  /*172d0*/  IMAD.WIDE R36, R4.reuse, 0x4, R100 ;  /* 0x0000000404247825 */ /* 0x040fe200078e0264 */
[----:B------:R-:W-:Y:S01]  /*172e0*/  STL.64 [R1+0x12b8], R52 ;  /* 0x0012b83401007387 */ /* 0x000fe20000100a00 */
[----:B---3--:R-:W3:Y:S02]  /*172f0*/  LDC R9, c[0x0][0x230] ;  /* 0x00008c00ff097b82 */ /* 0x008ee40000000800 */
[C---:B--2---:R-:W-:Y:S01]  /*17300*/  IMAD.WIDE R34, R4.reuse, 0x4, R34 ;  /* 0x0000000404227825 */ /* 0x044fe200078e0222 */
[----:B------:R-:W-:Y:S03]  /*17310*/  STL.64 [R1+0x12c8], R36 ;  /* 0x0012c82401007387 */ /* 0x000fe60000100a00 */
[C---:B------:R-:W-:Y:S01]  /*17320*/  IMAD.WIDE R20, R4.reuse, 0x4, R92 ;  /* 0x0000000404147825 */ /* 0x040fe200078e025c */
[----:B------:R-:W-:Y:S01]  /*17330*/  STL.64 [R1+0x12d8], R34 ;  /* 0x0012d82201007387 */ /* 0x000fe20000100a00 */
[----:B------:R-:W2:Y:S03]  /*17340*/  LDC R8, c[0x0][0x230] ;  /* 0x00008c00ff087b82 */ /* 0x000ea60000000800 */
[----:B------:R-:W-:Y:S01]  /*17350*/  LDGSTS.E [R246+0x70008], desc[UR4][R60.64], !P1 ;  /* 0x700080003cf67fae */ /* 0x000fe2000c921844 */
[----:B----4-:R-:W-:-:S05]  /*17360*/  IMAD.WIDE R44, R4, 0x4, R44 ;  /* 0x00000004042c7825 */ /* 0x010fca00078e022c */
[----:B------:R4:W-:Y:S01]  /*17370*/  STL.64 [R1+0xea8], R44 ;  /* 0x000ea82c01007387 */ /* 0x0009e20000100a00 */
[----:B------:R-:W-:-:S03]  /*17380*/  IMAD.WIDE R54, R4, 0x4, R84 ;  /* 0x0000000404367825 */ /* 0x000fc600078e0254 */
[----:B------:R-:W-:Y:S04]  /*17390*/  STL.64 [R1+0x12e8], R20 ;  /* 0x0012e81401007387 */ /* 0x000fe80000100a00 */
[----:B------:R-:W-:Y:S04]  /*173a0*/  STL.64 [R1+0xf40], R54 ;  /* 0x000f403601007387 */ /* 0x000fe80000100a00 */
[----:B------:R-:W-:Y:S01]  /*173b0*/  LDGSTS.E [R246+0x74008], desc[UR4][R44.64], !P1 ;  /* 0x740080002cf67fae */ /* 0x000fe2000c921844 */
[----:B------:R-:W-:-:S03]  /*173c0*/  IMAD.WIDE R46, R4, 0x4, R76 ;  /* 0x00000004042e7825 */ /* 0x000fc600078e024c */
[----:B------:R-:W-:Y:S04]  /*173d0*/  LDGSTS.E [R246+0x7000c], desc[UR4][R26.64], !P3 ;  /* 0x7000c0001af67fae */ /* 0x000fe8000d921844 */
[----:B------:R-:W-:Y:S04]  /*173e0*/  STL.64 [R1+0x1020], R46 ;  /* 0x0010202e01007387 */ /* 0x000fe80000100a00 */
[----:B------:R-:W-:Y:S04]  /*173f0*/  LDGSTS.E [R246+0x7400c], desc[UR4][R54.64], !P3 ;  /* 0x7400c00036f67fae */ /* 0x000fe8000d921844 */
[----:B------:R-:W-:Y:S01]  /*17400*/  LDGSTS.E [R246+0x78000], desc[UR4][R52.64], !P4 ;  /* 0x7800000034f67fae */ /* 0x000fe2000e121844 */
[----:B------:R-:W-:-:S03]  /*17410*/  IMAD.WIDE R10, R4, 0x4, R10 ;  /* 0x00000004040a7825 */ /* 0x000fc600078e020a */
[----:B------:R-:W-:Y:S01]  /*17420*/  LDGSTS.E [R246+0x7c000], desc[UR4][R46.64], !P4 ;  /* 0x7c0000002ef67fae */ /* 0x000fe2000e121844 */
[----:B------:R-:W-:-:S03]  /*17430*/  IMAD.WIDE R28, R4, 0x4, R68 ;  /* 0x00000004041c7825 */ /* 0x000fc600078e0244 */
[----:B------:R1:W-:Y:S01]  /*17440*/  STL.64 [R1+0x12d0], R10 ;  /* 0x0012d00a01007387 */ /* 0x0003e20000100a00 */
[----:B------:R-:W-:-:S03]  /*17450*/  IMAD.WIDE R18, R4, 0x4, R18 ;  /* 0x0000000404127825 */ /* 0x000fc600078e0212 */
[----:B------:R-:W-:Y:S04]  /*17460*/  STL.64 [R1+0x12e0], R28 ;  /* 0x0012e01c01007387 */ /* 0x000fe80000100a00 */
[----:B----4-:R-:W4:Y:S04]  /*17470*/  LDL.LU.64 R44, [R1+0x758] ;  /* 0x00075800012c7983 */ /* 0x010f280000300a00 */
[----:B------:R3:W-:Y:S04]  /*17480*/  STL.64 [R1+0x12f0], R18 ;  /* 0x0012f01201007387 */ /* 0x0007e80000100a00 */
[----:B------:R-:W2:Y:S04]  /*17490*/  LDL.LU.64 R26, [R1+0x750] ;  /* 0x00075000011a7983 */ /* 0x000ea80000300a00 */
[----:B------:R-:W-:Y:S04]  /*174a0*/  LDGSTS.E [R246+0x78004], desc[UR4][R36.64], !P5 ;  /* 0x7800400024f67fae */ /* 0x000fe8000e921844 */
[----:B------:R3:W-:Y:S04]  /*174b0*/  LDGSTS.E [R246+0x7c004], desc[UR4][R10.64], !P5 ;  /* 0x7c0040000af67fae */ /* 0x0007e8000e921844 */
[----:B------:R-:W-:Y:S01]  /*174c0*/  LDGSTS.E [R246+0x78008], desc[UR4][R34.64], !P6 ;  /* 0x7800800022f67fae */ /* 0x000fe2000f121844 */
[----:B------:R-:W-:-:S03]  /*174d0*/  ISETP.GE.U32.AND P0, PT, R2, 0x7fffff55, PT ;  /* 0x7fffff550200780c */ /* 0x000fc60003f06070 */
[----:B-1----:R-:W3:Y:S04]  /*174e0*/  LDL.LU.64 R10, [R1+0x748] ;  /* 0x00074800010a7983 */ /* 0x002ee80000300a00 */
[----:B------:R-:W2:Y:S01]  /*174f0*/  LDL.LU.64 R34, [R1+0x740] ;  /* 0x0007400001227983 */ /* 0x000ea20000300a00 */
[----:B------:R-:W-:Y:S02]  /*17500*/  VIADD R240, R243, 0xffffffb3 ;  /* 0xffffffb3f3f07836 */ /* 0x000fe40000000000 */
[----:B------:R-:W-:Y:S01]  /*17510*/  VIADD R2, R245, 0xffffffb2 ;  /* 0xffffffb2f5027836 */ /* 0x000fe20000000000 */
[----:B------:R-:W-:Y:S01]  /*17520*/  LDGSTS.E [R246+0x7c008], desc[UR4][R28.64], !P6 ;  /* 0x7c0080001cf67fae */ /* 0x000fe2000f121844 */
[----:B------:R-:W-:Y:S01]  /*17530*/  VIADD R242, R242, 0xffffffb1 ;  /* 0xffffffb1f2f27836 */ /* 0x000fe20000000000 */
[----:B------:R-:W-:Y:S01]  /*17540*/  ISETP.GE.U32.AND P6, PT, R240, 0x7fffff74, PT ;  /* 0x7fffff74f000780c */ /* 0x000fe20003fc6070 */
[----:B------:R-:W-:Y:S01]  /*17550*/  VIADD R241, R241, 0xffffffb0 ;  /* 0xffffffb0f1f17836 */ /* 0x000fe20000000000 */
[----:B------:R4:W-:Y:S01]  /*17560*/  LDGSTS.E [R246+0x7800c], desc[UR4][R20.64], !P0 ;  /* 0x7800c00014f67fae */ /* 0x0009e2000c121844 */
[----:B------:R-:W-:-:S03]  /*17570*/  VIADD R240, R251, 0xffffff93 ;  /* 0xffffff93fbf07836 */ /* 0x000fc60000000000 */
[----:B------:R-:W2:Y:S01]  /*17580*/  LDL.LU.64 R100, [R1+0x738] ;  /* 0x0007380001647983 */ /* 0x000ea20000300a00 */
[----:B---3--:R-:W-:-:S03]  /*17590*/  IMAD.WIDE R10, R4, 0x4, R10 ;  /* 0x00000004040a7825 */ /* 0x008fc600078e020a */
[----:B------:R1:W-:Y:S01]  /*175a0*/  LDGSTS.E [R246+0x7c00c], desc[UR4][R18.64], !P0 ;  /* 0x7c00c00012f67fae */ /* 0x0003e2000c121844 */
[----:B------:R-:W-:Y:S01]  /*175b0*/  ISETP.GE.U32.AND P0, PT, R2, 0x7fffff73, PT ;  /* 0x7fffff730200780c */ /* 0x000fe20003f06070 */
[----:B------:R-:W3:Y:S01]  /*175c0*/  LDC R243, c[0x0][0x230] ;  /* 0x00008c00fff37b82 */ /* 0x000ee20000000800 */
[----:B------:R-:W-:Y:S02]  /*175d0*/  VIADD R2, R12, 0xffffff92 ;  /* 0xffffff920c027836 */ /* 0x000fe40000000000 */
[----:B----4-:R-:W-:Y:S01]  /*175e0*/  IMAD.WIDE R20, R4, 0x4, R44 ;  /* 0x0000000404147825 */ /* 0x010fe200078e022c */
[----:B------:R-:W-:-:S03]  /*175f0*/  ISETP.GE.U32.AND P4, PT, R240, 0x7fffff54, PT ;  /* 0x7fffff54f000780c */ /* 0x000fc60003f86070 */
[----:B--2---:R-:W-:Y:S01]  /*17600*/  IMAD.WIDE R12, R4, 0x4, R26 ;  /* 0x00000004040c7825 */ /* 0x004fe200078e021a */
[----:B------:R-:W-:Y:S01]  /*17610*/  ISETP.GE.U32.AND P1, PT, R242, 0x7fffff72, PT ;  /* 0x7fffff72f200780c */ /* 0x000fe20003f26070 */
[----:B------:R-:W-:Y:S01]  /*17620*/  LDGSTS.E [R247+0x70000], desc[UR4][R20.64], !P6 ;  /* 0x7000000014f77fae */ /* 0x000fe2000f121844 */
[----:B------:R-:W-:Y:S01]  /*17630*/  ISETP.GE.U32.AND P3, PT, R241, 0x7fffff71, PT ;  /* 0x7fffff71f100780c */ /* 0x000fe20003f66070 */
[----:B------:R-:W2:Y:S02]  /*17640*/  LDC R245, c[0x0][0x230] ;  /* 0x00008c00fff57b82 */ /* 0x000ea40000000800 */
[----:B------:R-:W4:Y:S01]  /*17650*/  LDL.LU.64 R18, [R1+0x728] ;  /* 0x0007280001127983 */ /* 0x000f220000300a00 */
[----:B------:R-:W-:-:S03]  /*17660*/  ISETP.GE.U32.AND P5, PT, R2, 0x7fffff53, PT ;  /* 0x7fffff530200780c */ /* 0x000fc60003fa6070 */
[----:B------:R-:W3:Y:S01]  /*17670*/  LDL.LU.64 R92, [R1+0x588] ;  /* 0x00058800015c7983 */ /* 0x000ee20000300a00 */
[----:B------:R-:W-:Y:S01]  /*17680*/  VIADD R240, R9, 0xffffff91 ;  /* 0xffffff9109f07836 */ /* 0x000fe20000000000 */
[----:B-1----:R-:W1:Y:S02]  /*17690*/  LDC R246, c[0x0][0x230] ;  /* 0x00008c00fff67b82 */ /* 0x002e640000000800 */
[----:B------:R-:W2:Y:S01]  /*176a0*/  LDL.LU.64 R84, [R1+0x578] ;  /* 0x0005780001547983 */ /* 0x000ea20000300a00 */
[----:B------:R-:W-:-:S03]  /*176b0*/  VIADD R2, R8, 0xffffff90 ;  /* 0xffffff9008027836 */ /* 0x000fc60000000000 */
[----:B------:R-:W2:Y:S01]  /*176c0*/  LDL.LU.64 R76, [R1+0x568] ;  /* 0x00056800014c7983 */ /* 0x000ea20000300a00 */
[C---:B------:R-:W-:Y:S01]  /*176d0*/  IMAD.WIDE R8, R4.reuse, 0x4, R34 ;  /* 0x0000000404087825 */ /* 0x040fe200078e0222 */
[----:B------:R-:W1:Y:S02]  /*176e0*/  LDC R251, c[0x0][0x230] ;  /* 0x00008c00fffb7b82 */ /* 0x000e640000000800 */
[----:B------:R-:W2:Y:S04]  /*176f0*/  LDL.LU.64 R68, [R1+0x558] ;  /* 0x0005580001447983 */ /* 0x000ea80000300a00 */
[----:B------:R-:W-:Y:S01]  /*17700*/  STL.64 [R1+0xe78], R20 ;  /* 0x000e781401007387 */ /* 0x000fe20000100a00 */
[C---:B------:R-:W-:Y:S01]  /*17710*/  IMAD.WIDE R54, R4.reuse, 0x4, R100 ;  /* 0x0000000404367825 */ /* 0x040fe200078e0264 */
[----:B------:R-:W1:Y:S02]  /*17720*/  LDC R242, c[0x0][0x230] ;  /* 0x00008c00fff27b82 */ /* 0x000e640000000800 */
[----:B------:R-:W2:Y:S04]  /*17730*/  LDL.LU.64 R26, [R1+0x730] ;  /* 0x00073000011a7983 */ /* 0x000ea80000300a00 */
[----:B------:R-:W-:Y:S02]  /*17740*/  STL.64 [R1+0xea0], R12 ;  /* 0x000ea00c01007387 */ /* 0x000fe40000100a00 */
[----:B------:R-:W1:Y:S02]  /*17750*/  LDC R241, c[0x0][0x230] ;  /* 0x00008c00fff17b82 */ /* 0x000e640000000800 */
[----:B------:R-:W2:Y:S04]  /*17760*/  LDL.LU.64 R52, [R1+0x720] ;  /* 0x0007200001347983 */ /* 0x000ea80000300a00 */
[----:B------:R1:W-:Y:S04]  /*17770*/  STL.64 [R1+0xed8], R10 ;  /* 0x000ed80a01007387 */ /* 0x0003e80000100a00 */
[----:B------:R-:W2:Y:S04]  /*17780*/  LDL.LU.64 R44, [R1+0x580] ;  /* 0x00058000012c7983 */ /* 0x000ea80000300a00 */
[----:B------:R2:W-:Y:S04]  /*17790*/  STL.64 [R1+0xf18], R8 ;  /* 0x000f180801007387 */ /* 0x0005e80000100a00 */
[----:B------:R-:W2:Y:S04]  /*177a0*/  LDL.LU.64 R34, [R1+0x570] ;  /* 0x0005700001227983 */ /* 0x000ea80000300a00 */
[----:B------:R2:W-:Y:S04]  /*177b0*/  LDGSTS.E [R247+0x74000], desc[UR4][R12.64], !P6 ;  /* 0x740000000cf77fae */ /* 0x0005e8000f121844 */
[----:B------:R-:W2:Y:S04]  /*177c0*/  LDL.LU.64 R60, [R1+0x560] ;  /* 0x00056000013c7983 */ /* 0x000ea80000300a00 */
[----:B------:R-:W-:Y:S04]  /*177d0*/  LDGSTS.E [R247+0x70004], desc[UR4][R10.64], !P0 ;  /* 0x700040000af77fae */ /* 0x000fe8000c121844 */
[----:B------:R2:W-:Y:S04]  /*177e0*/  LDGSTS.E [R247+0x74004], desc[UR4][R8.64], !P0 ;  /* 0x7400400008f77fae */ /* 0x0005e8000c121844 */
[----:B------:R-:W-:Y:S04]  /*177f0*/  LDGSTS.E [R247+0x70008], desc[UR4][R54.64], !P1 ;  /* 0x7000800036f77fae */ /* 0x000fe8000c921844 */
[----:B-1----:R-:W2:Y:S04]  /*17800*/  LDL.LU.64 R10, [R1+0x550] ;  /* 0x00055000010a7983 */ /* 0x002ea80000300a00 */
[----:B------:R-:W-:Y:S01]  /*17810*/  STL.64 [R1+0xf38], R54 ;  /* 0x000f383601007387 */ /* 0x000fe20000100a00 */
[----:B----4-:R-:W-:-:S04]  /*17820*/  IMAD.WIDE R18, R4, 0x4, R18 ;  /* 0x0000000404127825 */ /* 0x010fc800078e0212 */
[C---:B---3--:R-:W-:Y:S01]  /*17830*/  IMAD.WIDE R46, R4.reuse, 0x4, R92 ;  /* 0x00000004042e7825 */ /* 0x048fe200078e025c */
[----:B------:R-:W-:Y:S03]  /*17840*/  STL.64 [R1+0xfa0], R18 ;  /* 0x000fa01201007387 */ /* 0x000fe60000100a00 */
[C---:B--2---:R-:W-:Y:S01]  /*17850*/  IMAD.WIDE R36, R4.reuse, 0x4, R84 ;  /* 0x0000000404247825 */ /* 0x044fe200078e0254 */
[----:B------:R-:W-:Y:S03]  /*17860*/  STL.64 [R1+0x12f8], R46 ;  /* 0x0012f82e01007387 */ /* 0x000fe60000100a00 */
[C---:B------:R-:W-:Y:S01]  /*17870*/  IMAD.WIDE R28, R4.reuse, 0x4, R76 ;  /* 0x00000004041c7825 */ /* 0x040fe200078e024c */
[----:B------:R-:W-:Y:S03]  /*17880*/  STL.64 [R1+0x1308], R36 ;  /* 0x0013082401007387 */ /* 0x000fe60000100a00 */
[C---:B------:R-:W-:Y:S01]  /*17890*/  IMAD.WIDE R12, R4.reuse, 0x4, R68 ;  /* 0x00000004040c7825 */ /* 0x040fe200078e0244 */
[----:B------:R-:W-:Y:S03]  /*178a0*/  STL.64 [R1+0x1318], R28 ;  /* 0x0013181c01007387 */ /* 0x000fe60000100a00 */
[----:B------:R-:W-:-:S04]  /*178b0*/  IMAD.WIDE R26, R4, 0x4, R26 ;  /* 0x00000004041a7825 */ /* 0x000fc800078e021a */
[C---:B------:R-:W-:Y:S01]  /*178c0*/  IMAD.WIDE R52, R4.reuse, 0x4, R52 ;  /* 0x0000000404347825 */ /* 0x040fe200078e0234 */
[----:B------:R1:W-:Y:S03]  /*178d0*/  STL.64 [R1+0xe70], R26 ;  /* 0x000e701a01007387 */ /* 0x0003e60000100a00 */
[C---:B------:R-:W-:Y:S01]  /*178e0*/  IMAD.WIDE R44, R4.reuse, 0x4, R44 ;  /* 0x00000004042c7825 */ /* 0x040fe200078e022c */
[----:B------:R-:W-:Y:S03]  /*178f0*/  STL.64 [R1+0x1328], R12 ;  /* 0x0013280c01007387 */ /* 0x000fe60000100a00 */
[----:B------:R-:W-:Y:S01]  /*17900*/  IMAD.WIDE R34, R4, 0x4, R34 ;  /* 0x0000000404227825 */ /* 0x000fe200078e0222 */
[----:B------:R-:W-:Y:S01]  /*17910*/  STL.64 [R1+0xf10], R52 ;  /* 0x000f103401007387 */ /* 0x000fe20000100a00 */
[----:B------:R-:W-:Y:S01]  /*17920*/  ISETP.GE.U32.AND P6, PT, R240, 0x7fffff52, PT ;  /* 0x7fffff52f000780c */ /* 0x000fe20003fc6070 */
[----:B------:R-:W2:Y:S02]  /*17930*/  LDC R9, c[0x0][0x230] ;  /* 0x00008c00ff097b82 */ /* 0x000ea40000000800 */
[----:B------:R3:W-:Y:S01]  /*17940*/  STL.64 [R1+0x1008], R44 ;  /* 0x0010082c01007387 */ /* 0x0007e20000100a00 */
[----:B------:R-:W-:-:S03]  /*17950*/  IMAD.WIDE R20, R4, 0x4, R60 ;  /* 0x0000000404147825 */ /* 0x000fc600078e023c */
[----:B------:R4:W-:Y:S02]  /*17960*/  STL.64 [R1+0x1310], R34 ;  /* 0x0013102201007387 */ /* 0x0009e40000100a00 */
[----:B------:R-:W2:Y:S02]  /*17970*/  LDC R8, c[0x0][0x230] ;  /* 0x00008c00ff087b82 */ /* 0x000ea40000000800 */
[----:B------:R-:W-:Y:S04]  /*17980*/  LDGSTS.E [R247+0x74008], desc[UR4][R26.64], !P1 ;  /* 0x740080001af77fae */ /* 0x000fe8000c921844 */
[----:B------:R-:W-:Y:S04]  /*17990*/  STL.64 [R1+0x1320], R20 ;  /* 0x0013201401007387 */ /* 0x000fe80000100a00 */
[----:B------:R-:W-:Y:S01]  /*179a0*/  LDGSTS.E [R247+0x7000c], desc[UR4][R18.64], !P3 ;  /* 0x7000c00012f77fae */ /* 0x000fe2000d921844 */
[----:B------:R-:W-:-:S03]  /*179b0*/  IMAD.WIDE R10, R4, 0x4, R10 ;  /* 0x00000004040a7825 */ /* 0x000fc600078e020a */
[----:B-1----:R-:W2:Y:S04]  /*179c0*/  LDL.LU.64 R26, [R1+0x718] ;  /* 0x00071800011a7983 */ /* 0x002ea80000300a00 */
[----:B------:R1:W-:Y:S04]  /*179d0*/  STL.64 [R1+0x1330], R10 ;  /* 0x0013300a01007387 */ /* 0x0003e80000100a00 */
[----:B------:R-:W-:Y:S04]  /*179e0*/  LDGSTS.E [R247+0x7400c], desc[UR4][R52.64], !P3 ;  /* 0x7400c00034f77fae */ /* 0x000fe8000d921844 */
[----:B------:R-:W2:Y:S04]  /*179f0*/  LDL.LU.64 R18, [R1+0x710] ;  /* 0x0007100001127983 */ /* 0x000ea80000300a00 */
[----:B------:R-:W-:Y:S04]  /*17a00*/  LDGSTS.E [R247+0x78000], desc[UR4][R46.64], !P4 ;  /* 0x780000002ef77fae */ /* 0x000fe8000e121844 */
[----:B------:R-:W-:Y:S04]  /*17a10*/  LDGSTS.E [R247+0x7c000], desc[UR4][R44.64], !P4 ;  /* 0x7c0000002cf77fae */ /* 0x000fe8000e121844 */
[----:B------:R-:W-:Y:S04]  /*17a20*/  LDGSTS.E [R247+0x78004], desc[UR4][R36.64], !P5 ;  /* 0x7800400024f77fae */ /* 0x000fe8000e921844 */
[----:B------:R-:W-:Y:S04]  /*17a30*/  LDGSTS.E [R247+0x7c004], desc[UR4][R34.64], !P5 ;  /* 0x7c00400022f77fae */ /* 0x000fe8000e921844 */
[----:B---3--:R-:W3:Y:S01]  /*17a40*/  LDL.LU.64 R44, [R1+0x708] ;  /* 0x00070800012c7983 */ /* 0x008ee20000300a00 */
[----:B------:R-:W-:Y:S01]  /*17a50*/  ISETP.GE.U32.AND P0, PT, R2, 0x7fffff51, PT ;  /* 0x7fffff510200780c */ /* 0x000fe20003f06070 */
[----:B------:R-:W-:-:S02]  /*17a60*/  VIADD R240, R243, 0xffffffaf ;  /* 0xffffffaff3f07836 */ /* 0x000fc40000000000 */
[----:B------:R-:W-:Y:S04]  /*17a70*/  LDGSTS.E [R247+0x78008], desc[UR4][R28.64], !P6 ;  /* 0x780080001cf77fae */ /* 0x000fe8000f121844 */
[----:B----4-:R-:W4:Y:S01]  /*17a80*/  LDL.LU.64 R34, [R1+0x700] ;  /* 0x0007000001227983 */ /* 0x010f220000300a00 */
[----:B------:R-:W-:Y:S01]  /*17a90*/  VIADD R2, R245, 0xffffffae ;  /* 0xffffffaef5027836 */ /* 0x000fe20000000000 */
[----:B------:R-:W4:Y:S02]  /*17aa0*/  LDC R243, c[0x0][0x230] ;  /* 0x00008c00fff37b82 */ /* 0x000f240000000800 */
[----:B------:R-:W-:Y:S01]  /*17ab0*/  LDGSTS.E [R247+0x7c008], desc[UR4][R20.64], !P6 ;  /* 0x7c00800014f77fae */ /* 0x000fe2000f121844 */
[----:B------:R-:W-:-:S03]  /*17ac0*/  ISETP.GE.U32.AND P6, PT, R240, 0x7fffff70, PT ;  /* 0x7fffff70f000780c */ /* 0x000fc60003fc6070 */
[----:B------:R-:W-:Y:S01]  /*17ad0*/  LDGSTS.E [R247+0x7800c], desc[UR4][R12.64], !P0 ;  /* 0x7800c0000cf77fae */ /* 0x000fe2000c121844 */
[----:B------:R-:W-:Y:S01]  /*17ae0*/  VIADD R240, R246, 0xffffff8f ;  /* 0xffffff8ff6f07836 */ /* 0x000fe20000000000 */
[----:B------:R-:W4:Y:S02]  /*17af0*/  LDC R245, c[0x0][0x230] ;  /* 0x00008c00fff57b82 */ /* 0x000f240000000800 */
[----:B------:R1:W-:Y:S01]  /*17b00*/  LDGSTS.E [R247+0x7c00c], desc[UR4][R10.64], !P0 ;  /* 0x7c00c0000af77fae */ /* 0x0003e2000c121844 */
[----:B------:R-:W-:Y:S01]  /*17b10*/  ISETP.GE.U32.AND P0, PT, R2, 0x7fffff6f, PT ;  /* 0x7fffff6f0200780c */ /* 0x000fe20003f06070 */
[----:B------:R-:W-:Y:S01]  /*17b20*/  VIADD R2, R251, 0xffffff8e ;  /* 0xffffff8efb027836 */ /* 0x000fe20000000000 */
[----:B------:R-:W-:Y:S01]  /*17b30*/  ISETP.GE.U32.AND P4, PT, R240, 0x7fffff50, PT ;  /* 0x7fffff50f000780c */ /* 0x000fe20003f86070 */
[----:B--2---:R-:W-:Y:S02]  /*17b40*/  VIADD R240, R9, 0xffffff8d ;  /* 0xffffff8d09f07836 */ /* 0x004fe40000000000 */
[----:B------:R-:W-:Y:S01]  /*17b50*/  VIADD R242, R242, 0xffffffad ;  /* 0xffffffadf2f27836 */ /* 0x000fe20000000000 */
[----:B------:R-:W-:Y:S01]  /*17b60*/  ISETP.GE.U32.AND P5, PT, R2, 0x7fffff4f, PT ;  /* 0x7fffff4f0200780c */ /* 0x000fe20003fa6070 */
[----:B------:R-:W-:Y:S01]  /*17b70*/  VIADD R241, R241, 0xffffffac ;  /* 0xffffffacf1f17836 */ /* 0x000fe20000000000 */
[----:B------:R-:W2:Y:S01]  /*17b80*/  LDC R246, c[0x0][0x230] ;  /* 0x00008c00fff67b82 */ /* 0x000ea20000000800 */
[----:B-1----:R-:W2:Y:S04]  /*17b90*/  LDL.LU.64 R10, [R1+0x6f8] ;  /* 0x0006f800010a7983 */ /* 0x002ea80000300a00 */
[----:B------:R-:W2:Y:S03]  /*17ba0*/  LDL.LU.64 R100, [R1+0x6e8] ;  /* 0x0006e80001647983 */ /* 0x000ea60000300a00 */
[----:B------:R-:W1:Y:S01]  /*17bb0*/  LDC R247, c[0x0][0x230] ;  /* 0x00008c00fff77b82 */ /* 0x000e620000000800 */
[----:B------:R-:W2:Y:S01]  /*17bc0*/  LDL.LU.64 R92, [R1+0x548] ;  /* 0x00054800015c7983 */ /* 0x000ea20000300a00 */
[----:B------:R-:W-:-:S03]  /*17bd0*/  VIADD R2, R8, 0xffffff8c ;  /* 0xffffff8c08027836 */ /* 0x000fc60000000000 */
[----:B------:R-:W2:Y:S03]  /*17be0*/  LDL.LU.64 R84, [R1+0x538] ;  /* 0x0005380001547983 */ /* 0x000ea60000300a00 */
[----:B------:R-:W1:Y:S01]  /*17bf0*/  LDC R251, c[0x0][0x230] ;  /* 0x00008c00fffb7b82 */ /* 0x000e620000000800 */
[----:B------:R-:W2:Y:S01]  /*17c00*/  LDL.LU.64 R76, [R1+0x528] ;  /* 0x00052800014c7983 */ /* 0x000ea20000300a00 */
[----:B------:R-:W-:-:S05]  /*17c10*/  IMAD.WIDE R26, R4, 0x4, R26 ;  /* 0x00000004041a7825 */ /* 0x000fca00078e021a */
[----:B------:R-:W-:Y:S01]  /*17c20*/  LDGSTS.E [R248+0x70000], desc[UR4][R26.64], !P6 ;  /* 0x700000001af87fae */ /* 0x000fe2000f121844 */
[----:B------:R-:W-:-:S03]  /*17c30*/  IMAD.WIDE R20, R4, 0x4, R18 ;  /* 0x0000000404147825 */ /* 0x000fc600078e0212 */
[----:B------:R-:W2:Y:S04]  /*17c40*/  LDL.LU.64 R18, [R1+0x518] ;  /* 0x0005180001127983 */ /* 0x000ea80000300a00 */
[----:B------:R1:W-:Y:S04]  /*17c50*/  STL.64 [R1+0xe40], R26 ;  /* 0x000e401a01007387 */ /* 0x0003e80000100a00 */
[----:B------:R-:W2:Y:S04]  /*17c60*/  LDL.LU.64 R60, [R1+0x6f0] ;  /* 0x0006f000013c7983 */ /* 0x000ea80000300a00 */
[----:B------:R-:W-:Y:S04]  /*17c70*/  STL.64 [R1+0xe68], R20 ;  /* 0x000e681401007387 */ /* 0x000fe80000100a00 */
[----:B------:R-:W2:Y:S01]  /*17c80*/  LDL.LU.64 R52, [R1+0x6e0] ;  /* 0x0006e00001347983 */ /* 0x000ea20000300a00 */
[----:B---3--:R-:W-:Y:S01]  /*17c90*/  IMAD.WIDE R12, R4, 0x4, R44 ;  /* 0x00000004040c7825 */ /* 0x008fe200078e022c */
[----:B------:R-:W-:-:S02]  /*17ca0*/  ISETP.GE.U32.AND P1, PT, R242, 0x7fffff6e, PT ;  /* 0x7fffff6ef200780c */ /* 0x000fc40003f26070 */
[----:B------:R-:W-:Y:S01]  /*17cb0*/  LDGSTS.E [R248+0x74000], desc[UR4][R20.64], !P6 ;  /* 0x7400000014f87fae */ /* 0x000fe2000f121844 */
[----:B------:R-:W-:Y:S01]  /*17cc0*/  ISETP.GE.U32.AND P3, PT, R241, 0x7fffff6d, PT ;  /* 0x7fffff6df100780c */ /* 0x000fe20003f66070 */
[----:B------:R-:W3:Y:S01]  /*17cd0*/  LDC R242, c[0x0][0x230] ;  /* 0x00008c00fff27b82 */ /* 0x000ee20000000800 */
[C---:B----4-:R-:W-:Y:S01]  /*17ce0*/  IMAD.WIDE R8, R4.reuse, 0x4, R34 ;  /* 0x0000000404087825 */ /* 0x050fe200078e0222 */
[----:B------:R-:W-:Y:S03]  /*17cf0*/  STL.64 [R1+0xe98], R12 ;  /* 0x000e980c01007387 */ /* 0x000fe60000100a00 */
[C---:B--2---:R-:W-:Y:S01]  /*17d00*/  IMAD.WIDE R10, R4.reuse, 0x4, R10 ;  /* 0x00000004040a7825 */ /* 0x044fe200078e020a */
[----:B------:R-:W2:Y:S03]  /*17d10*/  LDL.LU.64 R44, [R1+0x540] ;  /* 0x00054000012c7983 */ /* 0x000ea60000300a00 */
[C---:B------:R-:W-:Y:S01]  /*17d20*/  IMAD.WIDE R54, R4.reuse, 0x4, R100 ;  /* 0x0000000404367825 */ /* 0x040fe200078e0264 */
[----:B------:R4:W-:Y:S03]  /*17d30*/  STL.64 [R1+0xed0], R8 ;  /* 0x000ed00801007387 */ /* 0x0009e60000100a00 */
[C---:B------:R-:W-:Y:S01]  /*17d40*/  IMAD.WIDE R46, R4.reuse, 0x4, R92 ;  /* 0x00000004042e7825 */ /* 0x040fe200078e025c */
[----:B------:R-:W4:Y:S03]  /*17d50*/  LDL.LU.64 R34, [R1+0x530] ;  /* 0x0005300001227983 */ /* 0x000f260000300a00 */
[C---:B------:R-:W-:Y:S01]  /*17d60*/  IMAD.WIDE R36, R4.reuse, 0x4, R84 ;  /* 0x0000000404247825 */ /* 0x040fe200078e0254 */
[----:B------:R-:W3:Y:S03]  /*17d70*/  LDL.LU.64 R68, [R1+0x520] ;  /* 0x0005200001447983 */ /* 0x000ee60000300a00 */
[C---:B------:R-:W-:Y:S01]  /*17d80*/  IMAD.WIDE R28, R4.reuse, 0x4, R76 ;  /* 0x00000004041c7825 */ /* 0x040fe200078e024c */
[----:B-1----:R-:W3:Y:S03]  /*17d90*/  LDL.LU.64 R26, [R1+0x510] ;  /* 0x00051000011a7983 */ /* 0x002ee60000300a00 */
[C---:B------:R-:W-:Y:S01]  /*17da0*/  IMAD.WIDE R18, R4.reuse, 0x4, R18 ;  /* 0x0000000404127825 */ /* 0x040fe200078e0212 */
[----:B------:R1:W-:Y:S03]  /*17db0*/  STL.64 [R1+0xf08], R10 ;  /* 0x000f080a01007387 */ /* 0x0003e60000100a00 */
[C---:B------:R-:W-:Y:S01]  /*17dc0*/  IMAD.WIDE R60, R4.reuse, 0x4, R60 ;  /* 0x00000004043c7825 */ /* 0x040fe200078e023c */
[----:B------:R-:W-:Y:S03]  /*17dd0*/  STL.64 [R1+0xf80], R54 ;  /* 0x000f803601007387 */ /* 0x000fe60000100a00 */
[----:B------:R-:W-:Y:S01]  /*17de0*/  IMAD.WIDE R52, R4, 0x4, R52 ;  /* 0x0000000404347825 */ /* 0x000fe200078e0234 */
[----:B------:R-:W-:Y:S01]  /*17df0*/  STL.64 [R1+0x1338], R46 ;  /* 0x0013382e01007387 */ /* 0x000fe20000100a00 */
[----:B------:R-:W-:Y:S01]  /*17e00*/  ISETP.GE.U32.AND P6, PT, R240, 0x7fffff4e, PT ;  /* 0x7fffff4ef000780c */ /* 0x000fe20003fc6070 */
[----:B------:R-:W1:Y:S02]  /*17e10*/  LDC R241, c[0x0][0x230] ;  /* 0x00008c00fff17b82 */ /* 0x000e640000000800 */
[----:B------:R-:W-:Y:S04]  /*17e20*/  STL.64 [R1+0x1348], R36 ;  /* 0x0013482401007387 */ /* 0x000fe80000100a00 */
[----:B------:R-:W-:Y:S04]  /*17e30*/  STL.64 [R1+0x1358], R28 ;  /* 0x0013581c01007387 */ /* 0x000fe80000100a00 */
[----:B------:R1:W-:Y:S04]  /*17e40*/  STL.64 [R1+0xe38], R60 ;  /* 0x000e383c01007387 */ /* 0x0003e80000100a00 */
[----:B------:R1:W-:Y:S04]  /*17e50*/  STL.64 [R1+0x1368], R18 ;  /* 0x0013681201007387 */ /* 0x0003e80000100a00 */
[----:B------:R-:W-:Y:S04]  /*17e60*/  LDGSTS.E [R248+0x70004], desc[UR4][R12.64], !P0 ;  /* 0x700040000cf87fae */ /* 0x000fe8000c121844 */
[----:B------:R1:W-:Y:S04]  /*17e70*/  STL.64 [R1+0xec8], R52 ;  /* 0x000ec83401007387 */ /* 0x0003e80000100a00 */
[----:B------:R4:W-:Y:S04]  /*17e80*/  LDGSTS.E [R248+0x74004], desc[UR4][R8.64], !P0 ;  /* 0x7400400008f87fae */ /* 0x0009e8000c121844 */
[----:B------:R-:W-:Y:S01]  /*17e90*/  LDGSTS.E [R248+0x70008], desc[UR4][R10.64], !P1 ;  /* 0x700080000af87fae */ /* 0x000fe2000c921844 */
[----:B--2---:R-:W-:-:S03]  /*17ea0*/  IMAD.WIDE R44, R4, 0x4, R44 ;  /* 0x00000004042c7825 */ /* 0x004fc600078e022c */
[----:B------:R-:W-:Y:S01]  /*17eb0*/  LDGSTS.E [R248+0x74008], desc[UR4][R60.64], !P1 ;  /* 0x740080003cf87fae */ /* 0x000fe2000c921844 */
[----:B----4-:R-:W-:-:S03]  /*17ec0*/  IMAD.WIDE R34, R4, 0x4, R34 ;  /* 0x0000000404227825 */ /* 0x010fc600078e0222 */
[----:B------:R2:W-:Y:S01]  /*17ed0*/  STL.64 [R1+0xfe8], R44 ;  /* 0x000fe82c01007387 */ /* 0x0005e20000100a00 */
[----:B------:R-:W4:Y:S01]  /*17ee0*/  LDC R8, c[0x0][0x230] ;  /* 0x00008c00ff087b82 */ /* 0x000f220000000800 */
[----:B---3--:R-:W-:-:S04]  /*17ef0*/  IMAD.WIDE R20, R4, 0x4, R68 ;  /* 0x0000000404147825 */ /* 0x008fc800078e0244 */
[----:B------:R-:W-:Y:S01]  /*17f00*/  IMAD.WIDE R12, R4, 0x4, R26 ;  /* 0x00000004040c7825 */ /* 0x000fe200078e021a */
[----:B------:R-:W-:Y:S01]  /*17f10*/  ISETP.GE.U32.AND P0, PT, R2, 0x7fffff4d, PT ;  /* 0x7fffff4d0200780c */ /* 0x000fe20003f06070 */
[----:B------:R-:W3:Y:S04]  /*17f20*/  LDL.LU.64 R26, [R1+0x6d8] ;  /* 0x0006d800011a7983 */ /* 0x000ee80000300a00 */
[----:B------:R4:W-:Y:S04]  /*17f30*/  STL.64 [R1+0x1350], R34 ;  /* 0x0013502201007387 */ /* 0x0009e80000100a00 */
[----:B------:R3:W-:Y:S04]  /*17f40*/  STL.64 [R1+0x1360], R20 ;  /* 0x0013601401007387 */ /* 0x0007e80000100a00 */
[----:B-1----:R-:W3:Y:S04]  /*17f50*/  LDL.LU.64 R10, [R1+0x6d0] ;  /* 0x0006d000010a7983 */ /* 0x002ee80000300a00 */
[----:B------:R1:W-:Y:S04]  /*17f60*/  STL.64 [R1+0x1370], R12 ;  /* 0x0013700c01007387 */ /* 0x0003e80000100a00 */
[----:B------:R-:W1:Y:S04]  /*17f70*/  LDL.LU.64 R68, [R1+0x6c8] ;  /* 0x0006c80001447983 */ /* 0x000e680000300a00 */
[----:B------:R-:W3:Y:S04]  /*17f80*/  LDL.LU.64 R60, [R1+0x6c0] ;  /* 0x0006c000013c7983 */ /* 0x000ee80000300a00 */
[----:B------:R-:W-:Y:S04]  /*17f90*/  LDGSTS.E [R248+0x7000c], desc[UR4][R54.64], !P3 ;  /* 0x7000c00036f87fae */ /* 0x000fe8000d921844 */
[----:B------:R-:W-:Y:S01]  /*17fa0*/  LDGSTS.E [R248+0x7400c], desc[UR4][R52.64], !P3 ;  /* 0x7400c00034f87fae */ /* 0x000fe2000d921844 */
[----:B------:R-:W-:-:S02]  /*17fb0*/  VIADD R2, R245, 0xffffffaa ;  /* 0xffffffaaf5027836 */ /* 0x000fc40000000000 */
[----:B------:R-:W-:Y:S01]  /*17fc0*/  VIADD R240, R243, 0xffffffab ;  /* 0xffffffabf3f07836 */ /* 0x000fe20000000000 */
[----:B------:R-:W-:Y:S01]  /*17fd0*/  LDGSTS.E [R248+0x78000], desc[UR4][R46.64], !P4 ;  /* 0x780000002ef87fae */ /* 0x000fe2000e121844 */
[----:B------:R-:W-:Y:S01]  /*17fe0*/  VIADD R242, R242, 0xffffffa9 ;  /* 0xffffffa9f2f27836 */ /* 0x000fe20000000000 */
[----:B------:R-:W1:Y:S02]  /*17ff0*/  LDC R243, c[0x0][0x230] ;  /* 0x00008c00fff37b82 */ /* 0x000e640000000800 */
[----:B------:R-:W-:Y:S04]  /*18000*/  LDGSTS.E [R248+0x7c000], desc[UR4][R44.64], !P4 ;  /* 0x7c0000002cf87fae */ /* 0x000fe8000e121844 */
[----:B------:R-:W-:Y:S01]  /*18010*/  LDGSTS.E [R248+0x78004], desc[UR4][R36.64], !P5 ;  /* 0x7800400024f87fae */ /* 0x000fe2000e921844 */
[----:B------:R-:W-:Y:S01]  /*18020*/  VIADD R241, R241, 0xffffffa8 ;  /* 0xffffffa8f1f17836 */ /* 0x000fe20000000000 */
[----:B------:R-:W1:Y:S02]  /*18030*/  LDC R245, c[0x0][0x230] ;  /* 0x00008c00fff57b82 */ /* 0x000e640000000800 */
[----:B------:R-:W-:Y:S04]  /*18040*/  LDGSTS.E [R248+0x7c004], desc[UR4][R34.64], !P5 ;  /* 0x7c00400022f87fae */ /* 0x000fe8000e921844 */
[----:B------:R-:W-:Y:S04]  /*18050*/  LDGSTS.E [R248+0x78008], desc[UR4][R28.64], !P6 ;  /* 0x780080001cf87fae */ /* 0x000fe8000f121844 */
[----:B------:R-:W-:Y:S04]  /*18060*/  LDGSTS.E [R248+0x7c008], desc[UR4][R20.64], !P6 ;  /* 0x7c00800014f87fae */ /* 0x000fe8000f121844 */
[----:B------:R-:W-:Y:S04]  /*18070*/  LDGSTS.E [R248+0x7800c], desc[UR4][R18.64], !P0 ;  /* 0x7800c00012f87fae */ /* 0x000fe8000c121844 */
[----:B------:R2:W-:Y:S01]  /*18080*/  LDGSTS.E [R248+0x7c00c], desc[UR4][R12.64], !P0 ;  /* 0x7c00c0000cf87fae */ /* 0x0005e2000c121844 */
[----:B------:R-:W-:Y:S01]  /*18090*/  ISETP.GE.U32.AND P0, PT, R2, 0x7fffff6b, PT ;  /* 0x7fffff6b0200780c */ /* 0x000fe20003f06070 */
[----:B------:R-:W-:Y:S01]  /*180a0*/  VIADD R2, R247, 0xffffff8a ;  /* 0xffffff8af7027836 */ /* 0x000fe20000000000 */
[----:B------:R-:W-:Y:S01]  /*180b0*/  ISETP.GE.U32.AND P6, PT, R240, 0x7fffff6c, PT ;  /* 0x7fffff6cf000780c */ /* 0x000fe20003fc6070 */
[----:B------:R-:W1:Y:S01]  /*180c0*/  LDC R247, c[0x0][0x230] ;  /* 0x00008c00fff77b82 */ /* 0x000e620000000800 */
[----:B------:R-:W3:Y:S04]  /*180d0*/  LDL.LU.64 R18, [R1+0x6b8] ;  /* 0x0006b80001127983 */ /* 0x000ee80000300a00 */
[----:B------:R-:W3:Y:S01]  /*180e0*/  LDL.LU.64 R52, [R1+0x6a8] ;  /* 0x0006a80001347983 */ /* 0x000ee20000300a00 */
[----:B------:R-:W-:-:S02]  /*180f0*/  ISETP.GE.U32.AND P5, PT, R2, 0x7fffff4b, PT ;  /* 0x7fffff4b0200780c */ /* 0x000fc40003fa6070 */
[----:B--2---:R-:W2:Y:S01]  /*18100*/  LDC R248, c[0x0][0x230] ;  /* 0x00008c00fff87b82 */ /* 0x004ea20000000800 */
[----:B------:R-:W2:Y:S01]  /*18110*/  LDL.LU.64 R44, [R1+0x508] ;  /* 0x00050800012c7983 */ /* 0x000ea20000300a00 */
[----:B----4-:R-:W-:-:S03]  /*18120*/  VIADD R2, R8, 0xffffff88 ;  /* 0xffffff8808027836 */ /* 0x010fc60000000000 */
[----:B------:R-:W4:Y:S04]  /*18130*/  LDL.LU.64 R34, [R1+0x4f8] ;  /* 0x0004f80001227983 */ /* 0x000f280000300a00 */
[----:B------:R-:W4:Y:S01]  /*18140*/  LDL.LU.64 R100, [R1+0x4e8] ;  /* 0x0004e80001647983 */ /* 0x000f220000300a00 */
[----:B---3--:R-:W-:-:S05]  /*18150*/  IMAD.WIDE R26, R4, 0x4, R26 ;  /* 0x00000004041a7825 */ /* 0x008fca00078e021a */
[----:B------:R-:W-:Y:S01]  /*18160*/  LDGSTS.E [R249+0x70000], desc[UR4][R26.64], !P6 ;  /* 0x700000001af97fae */ /* 0x000fe2000f121844 */
[----:B------:R-:W-:-:S03]  /*18170*/  IMAD.WIDE R20, R4, 0x4, R10 ;  /* 0x0000000404147825 */ /* 0x000fc600078e020a */
[----:B------:R-:W3:Y:S04]  /*18180*/  LDL.LU.64 R10, [R1+0x4d8] ;  /* 0x0004d800010a7983 */ /* 0x000ee80000300a00 */
[----:B------:R1:W-:Y:S02]  /*18190*/  STL.64 [R1+0xe20], R26 ;  /* 0x000e201a01007387 */ /* 0x0003e40000100a00 */
[C---:B-1----:R-:W-:Y:S02]  /*181a0*/  IMAD.WIDE R12, R4.reuse, 0x4, R68 ;  /* 0x00000004040c7825 */ /* 0x042fe400078e0244 */
[----:B------:R-:W3:Y:S02]  /*181b0*/  LDL.LU.64 R92, [R1+0x6b0] ;  /* 0x0006b000015c7983 */ /* 0x000ee40000300a00 */
[----:B------:R-:W-:-:S02]  /*181c0*/  IMAD.WIDE R8, R4, 0x4, R60 ;  /* 0x0000000404087825 */ /* 0x000fc400078e023c */
[----:B------:R1:W-:Y:S04]  /*181d0*/  STL.64 [R1+0xe30], R20 ;  /* 0x000e301401007387 */ /* 0x0003e80000100a00 */
[----:B------:R-:W3:Y:S04]  /*181e0*/  LDL.LU.64 R84, [R1+0x6a0] ;  /* 0x0006a00001547983 */ /* 0x000ee80000300a00 */
[----:B------:R3:W-:Y:S04]  /*181f0*/  STL.64 [R1+0xe60], R12 ;  /* 0x000e600c01007387 */ /* 0x0007e80000100a00 */
[----:B------:R-:W3:Y:S04]  /*18200*/  LDL.LU.64 R76, [R1+0x500] ;  /* 0x00050000014c7983 */ /* 0x000ee80000300a00 */
[----:B------:R3:W-:Y:S04]  /*18210*/  STL.64 [R1+0xe90], R8 ;  /* 0x000e900801007387 */ /* 0x0007e80000100a00 */
[----:B------:R-:W3:Y:S04]  /*18220*/  LDL.LU.64 R68, [R1+0x4f0] ;  /* 0x0004f00001447983 */ /* 0x000ee80000300a00 */
[----:B------:R-:W3:Y:S04]  /*18230*/  LDL.LU.64 R60, [R1+0x4e0] ;  /* 0x0004e000013c7983 */ /* 0x000ee80000300a00 */
[----:B------:R-:W3:Y:S01]  /*18240*/  LDL.LU.64 R26, [R1+0x4d0] ;  /* 0x0004d000011a7983 */ /* 0x000ee20000300a00 */
[----:B------:R-:W-:Y:S01]  /*18250*/  VIADD R240, R246, 0xffffff8b ;  /* 0xffffff8bf6f07836 */ /* 0x000fe20000000000 */
[----:B------:R-:W-:Y:S01]  /*18260*/  ISETP.GE.U32.AND P1, PT, R242, 0x7fffff6a, PT ;  /* 0x7fffff6af200780c */ /* 0x000fe20003f26070 */
[----:B------:R-:W3:Y:S01]  /*18270*/  LDC R246, c[0x0][0x230] ;  /* 0x00008c00fff67b82 */ /* 0x000ee20000000800 */
[----:B------:R1:W-:Y:S01]  /*18280*/  LDGSTS.E [R249+0x74000], desc[UR4][R20.64], !P6 ;  /* 0x7400000014f97fae */ /* 0x0003e2000f121844 */
[----:B------:R-:W-:-:S02]  /*18290*/  ISETP.GE.U32.AND P3, PT, R241, 0x7fffff69, PT ;  /* 0x7fffff69f100780c */ /* 0x000fc40003f66070 */
[----:B------:R-:W-:Y:S01]  /*182a0*/  ISETP.GE.U32.AND P4, PT, R240, 0x7fffff4c, PT ;  /* 0x7fffff4cf000780c */ /* 0x000fe20003f86070 */
[----:B------:R-:W-:Y:S01]  /*182b0*/  VIADD R240, R251, 0xffffff89 ;  /* 0xffffff89fbf07836 */ /* 0x000fe20000000000 */
[----:B------:R3:W-:Y:S02]  /*182c0*/  LDGSTS.E [R249+0x70004], desc[UR4][R12.64], !P0 ;  /* 0x700040000cf97fae */ /* 0x0007e4000c121844 */
[----:B------:R-:W3:Y:S01]  /*182d0*/  LDC R242, c[0x0][0x230] ;  /* 0x00008c00fff27b82 */ /* 0x000ee20000000800 */
[----:B------:R-:W-:-:S04]  /*182e0*/  IMAD.WIDE R18, R4, 0x4, R18 ;  /* 0x0000000404127825 */ /* 0x000fc800078e0212 */
[C---:B------:R-:W-:Y:S01]  /*182f0*/  IMAD.WIDE R52, R4.reuse, 0x4, R52 ;  /* 0x0000000404347825 */ /* 0x040fe200078e0234 */
[----:B------:R3:W-:Y:S02]  /*18300*/  STL.64 [R1+0xec0], R18 ;  /* 0x000ec01201007387 */ /* 0x0007e40000100a00 */
[----:B------:R-:W3:Y:S01]  /*18310*/  LDC R241, c[0x0][0x230] ;  /* 0x00008c00fff17b82 */ /* 0x000ee20000000800 */
[C---:B--2---:R-:W-:Y:S01]  /*18320*/  IMAD.WIDE R44, R4.reuse, 0x4, R44 ;  /* 0x00000004042c7825 */ /* 0x044fe200078e022c */
[----:B------:R-:W-:Y:S03]  /*18330*/  STL.64 [R1+0xf58], R52 ;  /* 0x000f583401007387 */ /* 0x000fe60000100a00 */
[C---:B----4-:R-:W-:Y:S01]  /*18340*/  IMAD.WIDE R34, R4.reuse, 0x4, R34 ;  /* 0x0000000404227825 */ /* 0x050fe200078e0222 */
[----:B------:R-:W-:Y:S02]  /*18350*/  STL.64 [R1+0x1028], R44 ;  /* 0x0010282c01007387 */ /* 0x000fe40000100a00 */
[----:B------:R-:W2:Y:S01]  /*18360*/  LDC R251, c[0x0][0x230] ;  /* 0x00008c00fffb7b82 */ /* 0x000ea20000000800 */
[----:B-1----:R-:W-:Y:S01]  /*18370*/  IMAD.WIDE R20, R4, 0x4, R100 ;  /* 0x0000000404147825 */ /* 0x002fe200078e0264 */
[----:B------:R-:W-:Y:S04]  /*18380*/  STL.64 [R1+0x1388], R34 ;  /* 0x0013882201007387 */ /* 0x000fe80000100a00 */
[----:B------:R-:W-:Y:S01]  /*18390*/  STL.64 [R1+0x1398], R20 ;  /* 0x0013981401007387 */ /* 0x000fe20000100a00 */
[----:B------:R-:W-:-:S03]  /*183a0*/  ISETP.GE.U32.AND P6, PT, R240, 0x7fffff4a, PT ;  /* 0x7fffff4af000780c */ /* 0x000fc60003fc6070 */
[----:B------:R1:W-:Y:S01]  /*183b0*/  LDGSTS.E [R249+0x74004], desc[UR4][R8.64], !P0 ;  /* 0x7400400008f97fae */ /* 0x0003e2000c121844 */
[----:B------:R-:W-:Y:S01]  /*183c0*/  ISETP.GE.U32.AND P0, PT, R2, 0x7fffff49, PT ;  /* 0x7fffff490200780c */ /* 0x000fe20003f06070 */
[C---:B---3--:R-:W-:Y:S02]  /*183d0*/  IMAD.WIDE R10, R4.reuse, 0x4, R10 ;  /* 0x00000004040a7825 */ /* 0x048fe400078e020a */
[----:B------:R-:W-:Y:S01]  /*183e0*/  LDGSTS.E [R249+0x70008], desc[UR4][R18.64], !P1 ;  /* 0x7000800012f97fae */ /* 0x000fe2000c921844 */
[----:B------:R-:W3:Y:S01]  /*183f0*/  LDC R240, c[0x0][0x230] ;  /* 0x00008c00fff07b82 */ /* 0x000ee20000000800 */
[----:B------:R-:W-:-:S07]  /*18400*/  IMAD.WIDE R54, R4, 0x4, R92 ;  /* 0x0000000404367825 */ /* 0x000fce00078e025c */
[----:B------:R-:W4:Y:S01]  /*18410*/  LDC R2, c[0x0][0x230] ;  /* 0x00008c00ff027b82 */ /* 0x000f220000000800 */
[----:B------:R-:W-:Y:S01]  /*18420*/  STL.64 [R1+0xe18], R54 ;  /* 0x000e183601007387 */ /* 0x000fe20000100a00 */
[----:B------:R-:W-:-:S03]  /*18430*/  IMAD.WIDE R46, R4, 0x4, R84 ;  /* 0x00000004042e7825 */ /* 0x000fc600078e0254 */
[----:B------:R2:W-:Y:S01]  /*18440*/  STL.64 [R1+0x13a8], R10 ;  /* 0x0013a80a01007387 */ /* 0x0005e20000100a00 */
[----:B------:R-:W-:-:S03]  /*18450*/  IMAD.WIDE R36, R4, 0x4, R76 ;  /* 0x0000000404247825 */ /* 0x000fc600078e024c */
[----:B------:R-:W-:Y:S01]  /*18460*/  STL.64 [R1+0xe88], R46 ;  /* 0x000e882e01007387 */ /* 0x000fe20000100a00 */
[----:B------:R-:W-:-:S03]  /*18470*/  IMAD.WIDE R28, R4, 0x4, R68 ;  /* 0x00000004041c7825 */ /* 0x000fc600078e0244 */
[----:B------:R-:W-:Y:S01]  /*18480*/  STL.64 [R1+0xfe0], R36 ;  /* 0x000fe02401007387 */ /* 0x000fe20000100a00 */
[----:B------:R-:W-:-:S03]  /*18490*/  IMAD.WIDE R12, R4, 0x4, R60 ;  /* 0x00000004040c7825 */ /* 0x000fc600078e023c */
[----:B------:R-:W-:Y:S01]  /*184a0*/  STL.64 [R1+0x1018], R28 ;  /* 0x0010181c01007387 */ /* 0x000fe20000100a00 */
[----:B-1----:R-:W-:-:S03]  /*184b0*/  IMAD.WIDE R8, R4, 0x4, R26 ;  /* 0x0000000404087825 */ /* 0x002fc600078e021a */
[----:B------:R-:W-:Y:S04]  /*184c0*/  LDGSTS.E [R249+0x74008], desc[UR4][R54.64], !P1 ;  /* 0x7400800036f97fae */ /* 0x000fe8000c921844 */
[----:B------:R-:W3:Y:S04]  /*184d0*/  LDL.LU.64 R26, [R1+0x698] ;  /* 0x00069800011a7983 */ /* 0x000ee80000300a00 */
[----:B------:R3:W-:Y:S04]  /*184e0*/  STL.64 [R1+0x13a0], R12 ;  /* 0x0013a00c01007387 */ /* 0x0007e80000100a00 */
[----:B------:R-:W4:Y:S04]  /*184f0*/  LDL.LU.64 R18, [R1+0x690] ;  /* 0x0006900001127983 */ /* 0x000f280000300a00 */
[----:B------:R4:W-:Y:S04]  /*18500*/  STL.64 [R1+0x13b0], R8 ;  /* 0x0013b00801007387 */ /* 0x0009e80000100a00 */
[----:B------:R-:W-:Y:S04]  /*18510*/  LDGSTS.E [R249+0x7000c], desc[UR4][R52.64], !P3 ;  /* 0x7000c00034f97fae */ /* 0x000fe8000d921844 */
[----:B------:R-:W-:Y:S04]  /*18520*/  LDGSTS.E [R249+0x7400c], desc[UR4][R46.64], !P3 ;  /* 0x7400c0002ef97fae */ /* 0x000fe8000d921844 */
[----:B------:R-:W4:Y:S04]  /*18530*/  LDL.LU.64 R68, [R1+0x688] ;  /* 0x0006880001447983 */ /* 0x000f280000300a00 */
[----:B------:R-:W-:Y:S04]  /*18540*/  LDGSTS.E [R249+0x78000], desc[UR4][R44.64], !P4 ;  /* 0x780000002cf97fae */ /* 0x000fe8000e121844 */
[----:B------:R-:W-:Y:S04]  /*18550*/  LDGSTS.E [R249+0x7c000], desc[UR4][R36.64], !P4 ;  /* 0x7c00000024f97fae */ /* 0x000fe8000e121844 */
[----:B------:R-:W-:Y:S04]  /*18560*/  LDGSTS.E [R249+0x78004], desc[UR4][R34.64], !P5 ;  /* 0x7800400022f97fae */ /* 0x000fe8000e921844 */
[----:B------:R-:W4:Y:S04]  /*18570*/  LDL.LU.64 R60, [R1+0x680] ;  /* 0x00068000013c7983 */ /* 0x000f280000300a00 */
[----:B------:R-:W-:Y:S04]  /*18580*/  LDGSTS.E [R249+0x7c004], desc[UR4][R28.64], !P5 ;  /* 0x7c0040001cf97fae */ /* 0x000fe8000e921844 */
[----:B------:R-:W-:Y:S04]  /*18590*/  LDGSTS.E [R249+0x78008], desc[UR4][R20.64], !P6 ;  /* 0x7800800014f97fae */ /* 0x000fe8000f121844 */
[----:B------:R3:W-:Y:S04]  /*185a0*/  LDGSTS.E [R249+0x7c008], desc[UR4][R12.64], !P6 ;  /* 0x7c0080000cf97fae */ /* 0x0007e8000f121844 */
[----:B------:R-:W-:Y:S01]  /*185b0*/  LDGSTS.E [R249+0x7800c], desc[UR4][R10.64], !P0 ;  /* 0x7800c0000af97fae */ /* 0x000fe2000c121844 */
[----:B------:R-:W-:-:S03]  /*185c0*/  VIADD R242, R242, 0xffffffa7 ;  /* 0xffffffa7f2f27836 */ /* 0x000fc60000000000 */
[----:B------:R4:W-:Y:S04]  /*185d0*/  LDGSTS.E [R249+0x7c00c], desc[UR4][R8.64], !P0 ;  /* 0x7c00c00008f97fae */ /* 0x0009e8000c121844 */
[----:B--2---:R-:W2:Y:S01]  /*185e0*/  LDL.LU.64 R10, [R1+0x678] ;  /* 0x00067800010a7983 */ /* 0x004ea20000300a00 */
[----:B------:R-:W-:Y:S01]  /*185f0*/  ISETP.GE.U32.AND P5, PT, R242, 0x7fffff68, PT ;  /* 0x7fffff68f200780c */ /* 0x000fe20003fa6070 */
[----:B------:R-:W-:Y:S01]  /*18600*/  VIADD R241, R241, 0xffffffa6 ;  /* 0xffffffa6f1f17836 */ /* 0x000fe20000000000 */
[----:B------:R-:W1:Y:S01]  /*18610*/  LDC R242, c[0x0][0x230] ;  /* 0x00008c00fff27b82 */ /* 0x000e620000000800 */
[----:B------:R-:W2:Y:S04]  /*18620*/  LDL.LU.64 R52, [R1+0x670] ;  /* 0x0006700001347983 */ /* 0x000ea80000300a00 */
[----:B------:R-:W2:Y:S04]  /*18630*/  LDL.LU.64 R44, [R1+0x668] ;  /* 0x00066800012c7983 */ /* 0x000ea80000300a00 */
[----:B------:R-:W2:Y:S01]  /*18640*/  LDL.LU.64 R34, [R1+0x4c8] ;  /* 0x0004c80001227983 */ /* 0x000ea20000300a00 */
[----:B---3--:R-:W-:-:S05]  /*18650*/  IMAD.WIDE R12, R4, 0x4, R26 ;  /* 0x00000004040c7825 */ /* 0x008fca00078e021a */
[----:B------:R2:W-:Y:S01]  /*18660*/  STL.64 [R1+0xe00], R12 ;  /* 0x000e000c01007387 */ /* 0x0005e20000100a00 */
[----:B----4-:R-:W-:-:S03]  /*18670*/  IMAD.WIDE R8, R4, 0x4, R18 ;  /* 0x0000000404087825 */ /* 0x010fc600078e0212 */
[----:B------:R-:W3:Y:S04]  /*18680*/  LDL.LU.64 R26, [R1+0x4b8] ;  /* 0x0004b800011a7983 */ /* 0x000ee80000300a00 */
[----:B------:R4:W-:Y:S04]  /*18690*/  STL.64 [R1+0xe10], R8 ;  /* 0x000e100801007387 */ /* 0x0009e80000100a00 */
[----:B------:R-:W3:Y:S04]  /*186a0*/  LDL.LU.64 R18, [R1+0x4a8] ;  /* 0x0004a80001127983 */ /* 0x000ee80000300a00 */
[----:B------:R-:W3:Y:S01]  /*186b0*/  LDL.LU.64 R92, [R1+0x498] ;  /* 0x00049800015c7983 */ /* 0x000ee20000300a00 */
[----:B------:R-:W-:-:S03]  /*186c0*/  IMAD.WIDE R28, R4, 0x4, R68 ;  /* 0x00000004041c7825 */ /* 0x000fc600078e0244 */
[----:B------:R-:W3:Y:S04]  /*186d0*/  LDL.LU.64 R84, [R1+0x660] ;  /* 0x0006600001547983 */ /* 0x000ee80000300a00 */
[----:B------:R-:W-:Y:S04]  /*186e0*/  STL.64 [R1+0xe28], R28 ;  /* 0x000e281c01007387 */ /* 0x000fe80000100a00 */
[----:B------:R-:W3:Y:S04]  /*186f0*/  LDL.LU.64 R76, [R1+0x4c0] ;  /* 0x0004c000014c7983 */ /* 0x000ee80000300a00 */
[----:B------:R2:W-:Y:S01]  /*18700*/  LDGSTS.E [R250+0x70000], desc[UR4][R12.64], !P5 ;  /* 0x700000000cfa7fae */ /* 0x0005e2000e921844 */
[----:B------:R-:W-:-:S03]  /*18710*/  IMAD.WIDE R20, R4, 0x4, R60 ;  /* 0x0000000404147825 */ /* 0x000fc600078e023c */
[----:B------:R-:W3:Y:S04]  /*18720*/  LDL.LU.64 R68, [R1+0x4b0] ;  /* 0x0004b00001447983 */ /* 0x000ee80000300a00 */
[----:B------:R1:W-:Y:S01]  /*18730*/  STL.64 [R1+0xe58], R20 ;  /* 0x000e581401007387 */ /* 0x0003e20000100a00 */
[----:B------:R-:W-:Y:S01]  /*18740*/  VIADD R240, R240, 0xffffffa5 ;  /* 0xffffffa5f0f07836 */ /* 0x000fe20000000000 */
[----:B------:R-:W-:Y:S01]  /*18750*/  ISETP.GE.U32.AND P6, PT, R241, 0x7fffff67, PT ;  /* 0x7fffff67f100780c */ /* 0x000fe20003fc6070 */
[----:B------:R-:W-:Y:S01]  /*18760*/  VIADD R2, R2, 0xffffffa4 ;  /* 0xffffffa402027836 */ /* 0x000fe20000000000 */
[----:B------:R4:W-:Y:S01]  /*18770*/  LDGSTS.E [R250+0x74000], desc[UR4][R8.64], !P5 ;  /* 0x7400000008fa7fae */ /* 0x0009e2000e921844 */
[----:B------:R-:W1:Y:S01]  /*18780*/  LDC R241, c[0x0][0x230] ;  /* 0x00008c00fff17b82 */ /* 0x000e620000000800 */
[----:B--2---:R-:W-:Y:S01]  /*18790*/  IMAD.WIDE R12, R4, 0x4, R10 ;  /* 0x00000004040c7825 */ /* 0x004fe200078e020a */
[----:B------:R-:W-:Y:S01]  /*187a0*/  ISETP.GE.U32.AND P0, PT, R240, 0x7fffff66, PT ;  /* 0x7fffff66f000780c */ /* 0x000fe20003f06070 */
[----:B------:R-:W2:Y:S04]  /*187b0*/  LDL.LU.64 R10, [R1+0x4a0] ;  /* 0x0004a000010a7983 */ /* 0x000ea80000300a00 */
[----:B------:R-:W2:Y:S01]  /*187c0*/  LDL.LU.64 R60, [R1+0x490] ;  /* 0x00049000013c7983 */ /* 0x000ea20000300a00 */
[----:B------:R-:W-:Y:S01]  /*187d0*/  ISETP.GE.U32.AND P1, PT, R2, 0x7fffff65, PT ;  /* 0x7fffff650200780c */ /* 0x000fe20003f26070 */
[----:B------:R-:W-:-:S02]  /*187e0*/  VIADD R2, R246, 0xffffff87 ;  /* 0xffffff87f6027836 */ /* 0x000fc40000000000 */
[C---:B----4-:R-:W-:Y:S01]  /*187f0*/  IMAD.WIDE R8, R4.reuse, 0x4, R52 ;  /* 0x0000000404087825 */ /* 0x050fe200078e0234 */
[----:B------:R4:W-:Y:S01]  /*18800*/  STL.64 [R1+0xe80], R12 ;  /* 0x000e800c01007387 */ /* 0x0009e20000100a00 */
[----:B------:R-:W2:Y:S02]  /*18810*/  LDC R246, c[0x0][0x230] ;  /* 0x00008c00fff67b82 */ /* 0x000ea40000000800 */
[----:B------:R-:W-:Y:S01]  /*18820*/  IMAD.WIDE R52, R4, 0x4, R44 ;  /* 0x0000000404347825 */ /* 0x000fe200078e022c */
[----:B------:R-:W-:Y:S01]  /*18830*/  ISETP.GE.U32.AND P3, PT, R2, 0x7fffff48, PT ;  /* 0x7fffff480200780c */ /* 0x000fe20003f66070 */
[----:B------:R-:W-:Y:S02]  /*18840*/  LDGSTS.E [R250+0x70004], desc[UR4][R28.64], !P6 ;  /* 0x700040001cfa7fae */ /* 0x000fe4000f121844 */
[----:B------:R-:W-:Y:S02]  /*18850*/  VIADD R240, R247, 0xffffff86 ;  /* 0xffffff86f7f07836 */ /* 0x000fe40000000000 */
[----:B------:R-:W-:Y:S01]  /*18860*/  IMAD.WIDE R44, R4, 0x4, R34 ;  /* 0x00000004042c7825 */ /* 0x000fe200078e0222 */
[----:B------:R1:W-:Y:S03]  /*18870*/  LDGSTS.E [R250+0x74004], desc[UR4][R20.64], !P6 ;  /* 0x7400400014fa7fae */ /* 0x0003e6000f121844 */
[----:B------:R-:W-:Y:S01]  /*18880*/  VIADD R2, R248, 0xffffff85 ;  /* 0xffffff85f8027836 */ /* 0x000fe20000000000 */
[----:B------:R2:W-:Y:S01]  /*18890*/  STL.64 [R1+0xeb8], R8 ;  /* 0x000eb80801007387 */ /* 0x0005e20000100a00 */
[----:B------:R-:W-:Y:S01]  /*188a0*/  ISETP.GE.U32.AND P4, PT, R240, 0x7fffff47, PT ;  /* 0x7fffff47f000780c */ /* 0x000fe20003f86070 */
[----:B------:R-:W2:Y:S02]  /*188b0*/  LDC R248, c[0x0][0x230] ;  /* 0x00008c00fff87b82 */ /* 0x000ea40000000800 */
[----:B------:R4:W-:Y:S04]  /*188c0*/  LDGSTS.E [R250+0x70008], desc[UR4][R12.64], !P0 ;  /* 0x700080000cfa7fae */ /* 0x0009e8000c121844 */
[----:B------:R2:W-:Y:S01]  /*188d0*/  STL.64 [R1+0xf00], R52 ;  /* 0x000f003401007387 */ /* 0x0005e20000100a00 */
[----:B------:R-:W-:-:S03]  /*188e0*/  ISETP.GE.U32.AND P5, PT, R2, 0x7fffff46, PT ;  /* 0x7fffff460200780c */ /* 0x000fc60003fa6070 */
[----:B------:R2:W-:Y:S04]  /*188f0*/  LDGSTS.E [R250+0x74008], desc[UR4][R8.64], !P0 ;  /* 0x7400800008fa7fae */ /* 0x0005e8000c121844 */
[----:B------:R-:W-:Y:S01]  /*18900*/  LDGSTS.E [R250+0x7000c], desc[UR4][R52.64], !P1 ;  /* 0x7000c00034fa7fae */ /* 0x000fe2000c921844 */
[----:B---3--:R-:W-:-:S03]  /*18910*/  IMAD.WIDE R34, R4, 0x4, R26 ;  /* 0x0000000404227825 */ /* 0x008fc600078e021a */
[----:B------:R-:W3:Y:S04]  /*18920*/  LDL.LU.64 R26, [R1+0x658] ;  /* 0x00065800011a7983 */ /* 0x000ee80000300a00 */
[----:B------:R2:W-:Y:S01]  /*18930*/  STL.64 [R1+0x1000], R44 ;  /* 0x0010002c01007387 */ /* 0x0005e20000100a00 */
[----:B-1----:R-:W-:-:S03]  /*18940*/  IMAD.WIDE R20, R4, 0x4, R18 ;  /* 0x0000000404147825 */ /* 0x002fc600078e0212 */
[----:B------:R-:W3:Y:S01]  /*18950*/  LDL.LU.64 R18, [R1+0x650] ;  /* 0x0006500001127983 */ /* 0x000ee20000300a00 */
[----:B----4-:R-:W-:-:S03]  /*18960*/  IMAD.WIDE R12, R4, 0x4, R92 ;  /* 0x00000004040c7825 */ /* 0x010fc600078e025c */
[----:B------:R-:W-:Y:S01]  /*18970*/  STL.64 [R1+0x13c8], R34 ;  /* 0x0013c82201007387 */ /* 0x000fe20000100a00 */
[----:B------:R-:W-:-:S03]  /*18980*/  IMAD.WIDE R46, R4, 0x4, R84 ;  /* 0x00000004042e7825 */ /* 0x000fc600078e0254 */
[----:B------:R-:W-:Y:S01]  /*18990*/  STL.64 [R1+0x13d8], R20 ;  /* 0x0013d81401007387 */ /* 0x000fe20000100a00 */
[----:B------:R-:W-:-:S03]  /*189a0*/  IMAD.WIDE R36, R4, 0x4, R76 ;  /* 0x0000000404247825 */ /* 0x000fc600078e024c */
[----:B------:R-:W-:Y:S04]  /*189b0*/  STL.64 [R1+0x13e8], R12 ;  /* 0x0013e80c01007387 */ /* 0x000fe80000100a00 */
[----:B------:R-:W-:Y:S01]  /*189c0*/  STL.64 [R1+0xe50], R46 ;  /* 0x000e502e01007387 */ /* 0x000fe20000100a00 */
[----:B------:R-:W-:-:S03]  /*189d0*/  IMAD.WIDE R28, R4, 0x4, R68 ;  /* 0x00000004041c7825 */ /* 0x000fc600078e0244 */
[----:B------:R-:W-:Y:S04]  /*189e0*/  STL.64 [R1+0xfd0], R36 ;  /* 0x000fd02401007387 */ /* 0x000fe80000100a00 */
[----:B------:R-:W-:Y:S04]  /*189f0*/  STL.64 [R1+0xff8], R28 ;  /* 0x000ff81c01007387 */ /* 0x000fe80000100a00 */
[----:B------:R-:W-:Y:S04]  /*18a00*/  LDGSTS.E [R250+0x7400c], desc[UR4][R46.64], !P1 ;  /* 0x7400c0002efa7fae */ /* 0x000fe8000c921844 */
[----:B------:R-:W-:Y:S04]  /*18a10*/  LDGSTS.E [R250+0x78000], desc[UR4][R44.64], !P3 ;  /* 0x780000002cfa7fae */ /* 0x000fe8000d921844 */
[----:B------:R-:W-:Y:S04]  /*18a20*/  LDGSTS.E [R250+0x7c000], desc[UR4][R36.64], !P3 ;  /* 0x7c00000024fa7fae */ /* 0x000fe8000d921844 */
[----:B------:R-:W-:Y:S04]  /*18a30*/  LDGSTS.E [R250+0x78004], desc[UR4][R34.64], !P4 ;  /* 0x7800400022fa7fae */ /* 0x000fe8000e121844 */
[----:B------:R-:W-:Y:S01]  /*18a40*/  LDGSTS.E [R250+0x7c004], desc[UR4][R28.64], !P4 ;  /* 0x7c0040001cfa7fae */ /* 0x000fe2000e121844 */
[----:B--2---:R-:W-:-:S03]  /*18a50*/  IMAD.WIDE R10, R4, 0x4, R10 ;  /* 0x00000004040a7825 */ /* 0x004fc600078e020a */
[----:B------:R-:W-:Y:S01]  /*18a60*/  LDGSTS.E [R250+0x78008], desc[UR4][R20.64], !P5 ;  /* 0x7800800014fa7fae */ /* 0x000fe2000e921844 */
[----:B------:R-:W-:-:S03]  /*18a70*/  IMAD.WIDE R8, R4, 0x4, R60 ;  /* 0x0000000404087825 */ /* 0x000fc600078e023c */
[----:B------:R1:W-:Y:S04]  /*18a80*/  STL.64 [R1+0x13e0], R10 ;  /* 0x0013e00a01007387 */ /* 0x0003e80000100a00 */
[----:B------:R2:W-:Y:S04]  /*18a90*/  STL.64 [R1+0x13f0], R8 ;  /* 0x0013f00801007387 */ /* 0x0005e80000100a00 */
[----:B------:R-:W4:Y:S04]  /*18aa0*/  LDL.LU.64 R68, [R1+0x858] ;  /* 0x0008580001447983 */ /* 0x000f280000300a00 */
[----:B------:R-:W2:Y:S04]  /*18ab0*/  LDL.LU.64 R60, [R1+0x848] ;  /* 0x00084800013c7983 */ /* 0x000ea80000300a00 */
[----:B------:R-:W4:Y:S04]  /*18ac0*/  LDL.LU.64 R52, [R1+0x838] ;  /* 0x0008380001347983 */ /* 0x000f280000300a00 */
[----:B------:R-:W4:Y:S04]  /*18ad0*/  LDL.LU.64 R44, [R1+0x828] ;  /* 0x00082800012c7983 */ /* 0x000f280000300a00 */
[----:B------:R-:W-:Y:S04]  /*18ae0*/  LDGSTS.E [R250+0x7c008], desc[UR4][R10.64], !P5 ;  /* 0x7c0080000afa7fae */ /* 0x000fe8000e921844 */
[----:B-1----:R-:W4:Y:S01]  /*18af0*/  LDL.LU.64 R10, [R1+0x818] ;  /* 0x00081800010a7983 */ /* 0x002f220000300a00 */
[----:B------:R-:W-:-:S02]  /*18b00*/  VIADD R2, R243, 0xffffffa3 ;  /* 0xffffffa3f3027836 */ /* 0x000fc40000000000 */
[----:B------:R-:W1:Y:S01]  /*18b10*/  LDC R243, c[0x0][0x230] ;  /* 0x00008c00fff37b82 */ /* 0x000e620000000800 */
[----:B------:R-:W-:Y:S01]  /*18b20*/  VIADD R240, R251, 0xffffff84 ;  /* 0xffffff84fbf07836 */ /* 0x000fe20000000000 */
[----:B------:R-:W4:Y:S01]  /*18b30*/  LDL.LU.64 R100, [R1+0x488] ;  /* 0x0004880001647983 */ /* 0x000f220000300a00 */
[----:B------:R-:W-:-:S03]  /*18b40*/  ISETP.GE.U32.AND P0, PT, R2, 0x7fffff64, PT ;  /* 0x7fffff640200780c */ /* 0x000fc60003f06070 */
[----:B------:R-:W-:Y:S01]  /*18b50*/  ISETP.GE.U32.AND P6, PT, R240, 0x7fffff45, PT ;  /* 0x7fffff45f000780c */ /* 0x000fe20003fc6070 */
[----:B------:R-:W-:Y:S01]  /*18b60*/  VIADD R2, R245, 0xffffffa0 ;  /* 0xffffffa0f5027836 */ /* 0x000fe20000000000 */
[----:B------:R-:W4:Y:S01]  /*18b70*/  LDL.LU.64 R92, [R1+0x478] ;  /* 0x00047800015c7983 */ /* 0x000f220000300a00 */
[----:B------:R-:W-:-:S03]  /*18b80*/  VIADD R240, R242, 0xffffffa1 ;  /* 0xffffffa1f2f07836 */ /* 0x000fc60000000000 */
[----:B------:R-:W-:Y:S01]  /*18b90*/  ISETP.GE.U32.AND P1, PT, R2, 0x7fffff61, PT ;  /* 0x7fffff610200780c */ /* 0x000fe20003f26070 */
[----:B------:R-:W4:Y:S01]  /*18ba0*/  LDL.LU.64 R84, [R1+0x850] ;  /* 0x0008500001547983 */ /* 0x000f220000300a00 */
[----:B------:R-:W-:Y:S01]  /*18bb0*/  ISETP.GE.U32.AND P3, PT, R240, 0x7fffff62, PT ;  /* 0x7fffff62f000780c */ /* 0x000fe20003f66070 */
[----:B------:R-:W-:Y:S02]  /*18bc0*/  VIADD R240, R246, 0xffffff82 ;  /* 0xffffff82f6f07836 */ /* 0x000fe40000000000 */
[----:B------:R-:W4:Y:S04]  /*18bd0*/  LDL.LU.64 R34, [R1+0x840] ;  /* 0x0008400001227983 */ /* 0x000f280000300a00 */
[----:B------:R-:W-:Y:S01]  /*18be0*/  LDGSTS.E [R250+0x7800c], desc[UR4][R12.64], !P6 ;  /* 0x7800c0000cfa7fae */ /* 0x000fe2000f121844 */
[----:B-1----:R-:W-:-:S03]  /*18bf0*/  VIADD R2, R243, 0xffffff83 ;  /* 0xffffff83f3027836 */ /* 0x002fc60000000000 */
[----:B------:R1:W-:Y:S02]  /*18c00*/  LDGSTS.E [R250+0x7c00c], desc[UR4][R8.64], !P6 ;  /* 0x7c00c00008fa7fae */ /* 0x0003e4000f121844 */
[----:B------:R-:W-:Y:S01]  /*18c10*/  ISETP.GE.U32.AND P5, PT, R2, 0x7fffff44, PT ;  /* 0x7fffff440200780c */ /* 0x000fe20003fa6070 */
[----:B------:R-:W-:Y:S02]  /*18c20*/  VIADD R2, R248, 0xffffff81 ;  /* 0xffffff81f8027836 */ /* 0x000fe40000000000 */
[C---:B---3--:R-:W-:Y:S02]  /*18c30*/  IMAD.WIDE R246, R4.reuse, 0x4, R26 ;  /* 0x0000000404f67825 */ /* 0x048fe400078e021a */
[----:B------:R-:W3:Y:S04]  /*18c40*/  LDL.LU.64 R26, [R1+0x830] ;  /* 0x00083000011a7983 */ /* 0x000ee80000300a00 */
[----:B------:R-:W-:Y:S01]  /*18c50*/  LDGSTS.E [R244+0x70000], desc[UR4][R246.64], !P0 ;  /* 0x70000000f6f47fae */ /* 0x000fe2000c121844 */
[----:B-1----:R-:W-:-:S03]  /*18c60*/  IMAD.WIDE R250, R4, 0x4, R18 ;  /* 0x0000000404fa7825 */ /* 0x002fc600078e0212 */
[----:B------:R-:W3:Y:S04]  /*18c70*/  LDL.LU.64 R18, [R1+0x820] ;  /* 0x0008200001127983 */ /* 0x000ee80000300a00 */
[----:B------:R-:W-:Y:S01]  /*18c80*/  LDGSTS.E [R244+0x74000], desc[UR4][R250.64], !P0 ;  /* 0x74000000faf47fae */ /* 0x000fe2000c121844 */
[----:B------:R-:W-:Y:S01]  /*18c90*/  ISETP.GE.U32.AND P0, PT, R2, 0x7fffff42, PT ;  /* 0x7fffff420200780c */ /* 0x000fe20003f06070 */
[----:B------:R-:W-:Y:S02]  /*18ca0*/  IMAD.SHL.U32 R2, R7, 0x40, RZ ;  /* 0x0000004007027824 */ /* 0x000fe400078e00ff */
[----:B------:R-:W5:Y:S04]  /*18cb0*/  LDL.LU R7, [R1+0x1de0] ;  /* 0x001de00001077983 */ /* 0x000f680000300800 */
[----:B------:R-:W3:Y:S01]  /*18cc0*/  LDL.LU.64 R76, [R1+0x810] ;  /* 0x00081000014c7983 */ /* 0x000ee20000300a00 */
[----:B--2---:R-:W-:-:S04]  /*18cd0*/  IMAD.WIDE R8, R4, 0x4, R60 ;  /* 0x0000000404087825 */ /* 0x004fc800078e023c */
[C---:B----4-:R-:W-:Y:S01]  /*18ce0*/  IMAD.WIDE R60, R4.reuse, 0x4, R52 ;  /* 0x00000004043c7825 */ /* 0x050fe200078e0234 */
[----:B------:R1:W-:Y:S03]  /*18cf0*/  STL.64 [R1+0xe48], R8 ;  /* 0x000e480801007387 */ /* 0x0003e60000100a00 */
[C---:B------:R-:W-:Y:S02]  /*18d00*/  IMAD.WIDE R248, R4.reuse, 0x4, R68 ;  /* 0x0000000404f87825 */ /* 0x040fe400078e0244 */
[----:B------:R-:W2:Y:S02]  /*18d10*/  LDL.LU.64 R68, [R1+0x480] ;  /* 0x0004800001447983 */ /* 0x000ea40000300a00 */
[----:B------:R-:W-:-:S04]  /*18d20*/  IMAD.WIDE R52, R4, 0x4, R44 ;  /* 0x0000000404347825 */ /* 0x000fc800078e022c */
[C---:B------:R-:W-:Y:S02]  /*18d30*/  IMAD.WIDE R44, R4.reuse, 0x4, R10 ;  /* 0x00000004042c7825 */ /* 0x040fe400078e020a */
[----:B------:R-:W1:Y:S01]  /*18d40*/  LDL.LU.64 R10, [R1+0x470] ;  /* 0x00047000010a7983 */ /* 0x000e620000300a00 */
[----:B------:R-:W-:Y:S01]  /*18d50*/  UIADD3 UR61, UR6, -0x80, URZ ;  /* 0xffffff80063d7890 */ /* 0x000fe2000fffe03f */
[----:B------:R-:W-:Y:S02]  /*18d60*/  VIADD R241, R241, 0xffffffa2 ;  /* 0xffffffa2f1f17836 */ /* 0x000fe40000000000 */
[C---:B------:R-:W-:Y:S01]  /*18d70*/  IMAD.WIDE R28, R4.reuse, 0x4, R100 ;  /* 0x00000004041c7825 */ /* 0x040fe200078e0264 */
[----:B------:R-:W-:Y:S02]  /*18d80*/  STL.64 [R1+0xef8], R60 ;  /* 0x000ef83c01007387 */ /* 0x000fe40000100a00 */
[----:B------:R-:W-:Y:S01]  /*18d90*/  ISETP.GE.U32.AND P6, PT, R241, 0x7fffff63, PT ;  /* 0x7fffff63f100780c */ /* 0x000fe20003fc6070 */
[----:B------:R-:W-:Y:S01]  /*18da0*/  IMAD.U32 R20, RZ, RZ, UR61 ;  /* 0x0000003dff147e24 */ /* 0x000fe2000f8e00ff */
[----:B------:R-:W-:Y:S01]  /*18db0*/  STL.64 [R1+0xff0], R52 ;  /* 0x000ff03401007387 */ /* 0x000fe20000100a00 */
[----:B------:R-:W-:-:S03]  /*18dc0*/  IMAD.WIDE R12, R4, 0x4, R92 ;  /* 0x00000004040c7825 */ /* 0x000fc600078e025c */
[----:B------:R-:W-:Y:S04]  /*18dd0*/  STL.64 [R1+0x1408], R44 ;  /* 0x0014082c01007387 */ /* 0x000fe80000100a00 */
[----:B------:R-:W-:Y:S01]  /*18de0*/  STL.64 [R1+0x1418], R28 ;  /* 0x0014181c01007387 */ /* 0x000fe20000100a00 */
[----:B------:R-:W-:-:S03]  /*18df0*/  IMAD.WIDE R242, R4, 0x4, R34 ;  /* 0x0000000404f27825 */ /* 0x000fc600078e0222 */
[----:B------:R2:W-:Y:S01]  /*18e00*/  STL [R1+0x18c0], R20 ;  /* 0x0018c01401007387 */ /* 0x0005e20000100800 */
[----:B------:R-:W-:-:S03]  /*18e10*/  ISETP.GE.U32.AND P4, PT, R240, 0x7fffff43, PT ;  /* 0x7fffff43f000780c */ /* 0x000fc60003f86070 */
[----:B------:R-:W-:Y:S01]  /*18e20*/  STL.64 [R1+0x1428], R12 ;  /* 0x0014280c01007387 */ /* 0x000fe20000100a00 */
[----:B------:R-:W-:-:S03]  /*18e30*/  IMAD.WIDE R240, R4, 0x4, R84 ;  /* 0x0000000404f07825 */ /* 0x000fc600078e0254 */
[----:B------:R-:W4:Y:S04]  /*18e40*/  LDL.LU.64 R34, [R1+0x460] ;  /* 0x0004600001227983 */ /* 0x000f280000300a00 */
[----:B------:R-:W-:Y:S04]  /*18e50*/  LDGSTS.E [R244+0x70004], desc[UR4][R248.64], !P6 ;  /* 0x70004000f8f47fae */ /* 0x000fe8000f121844 */
[----:B------:R-:W-:Y:S04]  /*18e60*/  LDGSTS.E [R244+0x74004], desc[UR4][R240.64], !P6 ;  /* 0x74004000f0f47fae */ /* 0x000fe8000f121844 */
[----:B------:R1:W-:Y:S04]  /*18e70*/  LDGSTS.E [R244+0x70008], desc[UR4][R8.64], !P3 ;  /* 0x7000800008f47fae */ /* 0x0003e8000d921844 */
[----:B------:R-:W-:Y:S04]  /*18e80*/  LDGSTS.E [R244+0x74008], desc[UR4][R242.64], !P3 ;  /* 0x74008000f2f47fae */ /* 0x000fe8000d921844 */
[----:B------:R4:W-:Y:S01]  /*18e90*/  LDGSTS.E [R244+0x7000c], desc[UR4][R60.64], !P1 ;  /* 0x7000c0003cf47fae */ /* 0x0009e2000c921844 */
[----:B---3--:R-:W-:-:S04]  /*18ea0*/  IMAD.WIDE R54, R4, 0x4, R26 ;  /* 0x0000000404367825 */ /* 0x008fc800078e021a */
[C---:B------:R-:W-:Y:S01]  /*18eb0*/  IMAD.WIDE R46, R4.reuse, 0x4, R18 ;  /* 0x00000004042e7825 */ /* 0x040fe200078e0212 */
[----:B------:R3:W-:Y:S04]  /*18ec0*/  STL.64 [R1+0xe08], R54 ;  /* 0x000e083601007387 */ /* 0x0007e80000100a00 */
[----:B------:R3:W-:Y:S04]  /*18ed0*/  STL.64 [R1+0xfc8], R46 ;  /* 0x000fc82e01007387 */ /* 0x0007e80000100a00 */
[----:B------:R-:W3:Y:S01]  /*18ee0*/  LDL.LU.64 R108, [R1+0x440] ;  /* 0x00044000016c7983 */ /* 0x000ee20000300a00 */
[----:B------:R-:W-:-:S03]  /*18ef0*/  IMAD.WIDE R36, R4, 0x4, R76 ;  /* 0x0000000404247825 */ /* 0x000fc600078e024c */
[----:B------:R-:W3:Y:S04]  /*18f00*/  LDL.LU.64 R100, [R1+0x420] ;  /* 0x0004200001647983 */ /* 0x000ee80000300a00 */
[----:B------:R-:W3:Y:S04]  /*18f10*/  LDL.LU.64 R26, [R1+0x400] ;  /* 0x00040000011a7983 */ /* 0x000ee80000300a00 */
[----:B------:R-:W3:Y:S04]  /*18f20*/  LDL.LU.64 R18, [R1+0x3e0] ;  /* 0x0003e00001127983 */ /* 0x000ee80000300a00 */
[----:B------:R-:W3:Y:S04]  /*18f30*/  LDL.LU.64 R92, [R1+0x3c0] ;  /* 0x0003c000015c7983 */ /* 0x000ee80000300a00 */
[----:B------:R3:W-:Y:S04]  /*18f40*/  STL.64 [R1+0xfd8], R36 ;  /* 0x000fd82401007387 */ /* 0x0007e80000100a00 */
[----:B------:R-:W-:Y:S04]  /*18f50*/  LDGSTS.E [R244+0x7400c], desc[UR4][R54.64], !P1 ;  /* 0x7400c00036f47fae */ /* 0x000fe8000c921844 */
[----:B------:R3:W-:Y:S04]  /*18f60*/  LDGSTS.E [R244+0x78000], desc[UR4][R52.64], !P5 ;  /* 0x7800000034f47fae */ /* 0x0007e8000e921844 */
[----:B------:R-:W-:Y:S04]  /*18f70*/  LDGSTS.E [R244+0x7c000], desc[UR4][R46.64], !P5 ;  /* 0x7c0000002ef47fae */ /* 0x000fe8000e921844 */
[----:B------:R3:W-:Y:S01]  /*18f80*/  LDGSTS.E [R244+0x78004], desc[UR4][R44.64], !P4 ;  /* 0x780040002cf47fae */ /* 0x0007e2000e121844 */
[----:B------:R-:W-:-:S03]  /*18f90*/  UISETP.GE.U32.AND UP0, UPT, UR61, 0x7fffff41, UPT ;  /* 0x7fffff413d00788c */ /* 0x000fc6000bf06070 */
[----:B------:R-:W-:Y:S01]  /*18fa0*/  LDGSTS.E [R244+0x7c004], desc[UR4][R36.64], !P4 ;  /* 0x7c00400024f47fae */ /* 0x000fe2000e121844 */
[----:B-1----:R-:W-:-:S04]  /*18fb0*/  IMAD.WIDE R8, R4, 0x4, R10 ;  /* 0x0000000404087825 */ /* 0x002fc800078e020a */
[----:B--2---:R-:W-:Y:S01]  /*18fc0*/  IMAD.WIDE R20, R4, 0x4, R68 ;  /* 0x0000000404147825 */ /* 0x004fe200078e0244 */
[----:B------:R-:W2:Y:S04]  /*18fd0*/  LDL.LU.64 R10, [R1+0x3a0] ;  /* 0x0003a000010a7983 */ /* 0x000ea80000300a00 */
[----:B------:R1:W-:Y:S04]  /*18fe0*/  STL.64 [R1+0x1010], R20 ;  /* 0x0010101401007387 */ /* 0x0003e80000100a00 */
[----:B------:R1:W-:Y:S04]  /*18ff0*/  STL.64 [R1+0x1430], R8 ;  /* 0x0014300801007387 */ /* 0x0003e80000100a00 */
[----:B------:R-:W2:Y:S04]  /*19000*/  LDL.LU.64 R84, [R1+0x380] ;  /* 0x0003800001547983 */ /* 0x000ea80000300a00 */
[----:B------:R-:W2:Y:S04]  /*19010*/  LDL.LU.64 R76, [R1+0x360] ;  /* 0x00036000014c7983 */ /* 0x000ea80000300a00 */
[----:B------:R-:W2:Y:S04]  /*19020*/  LDL.LU.64 R68, [R1+0x340] ;  /* 0x0003400001447983 */ /* 0x000ea80000300a00 */
[----:B------:R-:W2:Y:S01]  /*19030*/  LDL.LU.64 R60, [R1+0x320] ;  /* 0x00032000013c7983 */ /* 0x000ea20000300a00 */
[----:B----4-:R-:W-:-:S03]  /*19040*/  IMAD.WIDE R236, R2, 0x4, R34 ;  /* 0x0000000402ec7825 */ /* 0x010fc600078e0222 */
[----:B------:R-:W4:Y:S04]  /*19050*/  LDL.LU.64 R52, [R1+0x300] ;  /* 0x0003000001347983 */ /* 0x000f280000300a00 */
[----:B------:R-:W4:Y:S04]  /*19060*/  LDL.LU.64 R44, [R1+0x2e0] ;  /* 0x0002e000012c7983 */ /* 0x000f280000300a00 */
[----:B------:R-:W-:Y:S04]  /*19070*/  STL [R1+0xc00], RZ ;  /* 0x000c00ff01007387 */ /* 0x000fe80000100800 */
[----:B------:R-:W-:Y:S04]  /*19080*/  STL [R1+0xc04], RZ ;  /* 0x000c04ff01007387 */ /* 0x000fe80000100800 */
[----:B------:R-:W4:Y:S01]  /*19090*/  LDL.LU.64 R34, [R1+0x2c0] ;  /* 0x0002c00001227983 */ /* 0x000f220000300a00 */
[----:B---3--:R-:W-:-:S04]  /*190a0*/  IMAD.WIDE R228, R2, 0x4, R108 ;  /* 0x0000000402e47825 */ /* 0x008fc800078e026c */
[----:B------:R-:W-:-:S04]  /*190b0*/  IMAD.WIDE R220, R2, 0x4, R100 ;  /* 0x0000000402dc7825 */ /* 0x000fc800078e0264 */
[----:B------:R-:W-:-:S04]  /*190c0*/  IMAD.WIDE R212, R2, 0x4, R26 ;  /* 0x0000000402d47825 */ /* 0x000fc800078e021a */
[C---:B------:R-:W-:Y:S01]  /*190d0*/  IMAD.WIDE R204, R2.reuse, 0x4, R18 ;  /* 0x0000000402cc7825 */ /* 0x040fe200078e0212 */
[----:B------:R-:W3:Y:S04]  /*190e0*/  LDL.LU.64 R26, [R1+0x2a0] ;  /* 0x0002a000011a7983 */ /* 0x000ee80000300a00 */
[----:B------:R1:W-:Y:S04]  /*190f0*/  STL.64 [R1+0x1438], R236 ;  /* 0x001438ec01007387 */ /* 0x0003e80000100a00 */
[----:B------:R-:W3:Y:S04]  /*19100*/  LDL.LU.64 R18, [R1+0x280] ;  /* 0x0002800001127983 */ /* 0x000ee80000300a00 */
[----:B------:R1:W-:Y:S04]  /*19110*/  STL.64 [R1+0x1458], R228 ;  /* 0x001458e401007387 */ /* 0x0003e80000100a00 */
[----:B------:R1:W-:Y:S01]  /*19120*/  STL.64 [R1+0x1478], R220 ;  /* 0x001478dc01007387 */ /* 0x0003e20000100a00 */
[----:B------:R-:W-:Y:S01]  /*19130*/  IMAD.WIDE R196, R2, 0x4, R92 ;  /* 0x0000000402c47825 */ /* 0x000fe200078e025c */
[----:B------:R-:W-:-:S02]  /*19140*/  PLOP3.LUT P6, PT, PT, PT, UP0, 0x80, 0x0 ;  /* 0x000000000000781c */ /* 0x000fc40003fcf008 */
[----:B------:R-:W-:Y:S04]  /*19150*/  LDGSTS.E [R244+0x78008], desc[UR4][R28.64], !P0 ;  /* 0x780080001cf47fae */ /* 0x000fe8000c121844 */
[----:B------:R-:W-:Y:S07]  /*19160*/  LDGSTS.E [R244+0x7c008], desc[UR4][R20.64], !P0 ;  /* 0x7c00800014f47fae */ /* 0x000fee000c121844 */
[----:B------:R-:W-:Y:S01]  /*19170*/  LDGSTS.E [R244+0x7800c], desc[UR4][R12.64], !P6 ;  /* 0x7800c0000cf47fae */ /* 0x000fe2000f121844 */
[----:B--2---:R-:W-:-:S03]  /*19180*/  IMAD.WIDE R188, R2, 0x4, R10 ;  /* 0x0000000402bc7825 */ /* 0x004fc600078e020a */
[----:B------:R-:W2:Y:S04]  /*19190*/  LDL.LU.64 R10, [R1+0x260] ;  /* 0x00026000010a7983 */ /* 0x000ea80000300a00 */
[----:B------:R1:W-:Y:S04]  /*191a0*/  STL.64 [R1+0x1498], R212 ;  /* 0x001498d401007387 */ /* 0x0003e80000100a00 */
[----:B------:R-:W2:Y:S01]  /*191b0*/  LDL.LU.64 R100, [R1+0x240] ;  /* 0x0002400001647983 */ /* 0x000ea20000300a00 */
[----:B------:R-:W-:-:S03]  /*191c0*/  IMAD.WIDE R180, R2, 0x4, R84 ;  /* 0x0000000402b47825 */ /* 0x000fc600078e0254 */
[----:B------:R1:W-:Y:S01]  /*191d0*/  STL.64 [R1+0x14b8], R204 ;  /* 0x0014b8cc01007387 */ /* 0x0003e20000100a00 */
[----:B------:R-:W-:-:S03]  /*191e0*/  IMAD.WIDE R172, R2, 0x4, R76 ;  /* 0x0000000402ac7825 */ /* 0x000fc600078e024c */
[----:B------:R1:W-:Y:S01]  /*191f0*/  STL.64 [R1+0x14d8], R196 ;  /* 0x0014d8c401007387 */ /* 0x0003e20000100a00 */
[----:B------:R-:W-:-:S03]  /*19200*/  IMAD.WIDE R164, R2, 0x4, R68 ;  /* 0x0000000402a47825 */ /* 0x000fc600078e0244 */
[----:B------:R-:W2:Y:S04]  /*19210*/  LDL.LU.64 R92, [R1+0x220] ;  /* 0x00022000015c7983 */ /* 0x000ea80000300a00 */
[----:B------:R1:W-:Y:S01]  /*19220*/  STL.64 [R1+0x14f8], R188 ;  /* 0x0014f8bc01007387 */ /* 0x0003e20000100a00 */
[----:B------:R-:W-:-:S03]  /*19230*/  IMAD.WIDE R156, R2, 0x4, R60 ;  /* 0x00000004029c7825 */ /* 0x000fc600078e023c */
[----:B------:R-:W2:Y:S04]  /*19240*/  LDL.LU.64 R84, [R1+0x200] ;  /* 0x0002000001547983 */ /* 0x000ea80000300a00 */
[----:B------:R1:W-:Y:S04]  /*19250*/  STL.64 [R1+0x1518], R180 ;  /* 0x001518b401007387 */ /* 0x0003e80000100a00 */
[----:B------:R1:W-:Y:S01]  /*19260*/  STL.64 [R1+0x1538], R172 ;  /* 0x001538ac01007387 */ /* 0x0003e20000100a00 */
[----:B----4-:R-:W-:-:S03]  /*19270*/  IMAD.WIDE R148, R2, 0x4, R52 ;  /* 0x0000000402947825 */ /* 0x010fc600078e0234 */
[----:B------:R-:W4:Y:S04]  /*19280*/  LDL.LU.64 R76, [R1+0x1e0] ;  /* 0x0001e000014c7983 */ /* 0x000f280000300a00 */
[----:B------:R-:W4:Y:S01]  /*19290*/  LDL.LU.64 R68, [R1+0x1c0] ;  /* 0x0001c00001447983 */ /* 0x000f220000300a00 */
[----:B------:R-:W-:-:S03]  /*192a0*/  IMAD.WIDE R140, R2, 0x4, R44 ;  /* 0x00000004028c7825 */ /* 0x000fc600078e022c */
[----:B------:R4:W-:Y:S01]  /*192b0*/  STL.64 [R1+0x1558], R164 ;  /* 0x001558a401007387 */ /* 0x0009e20000100a00 */
[----:B------:R-:W-:-:S03]  /*192c0*/  IMAD.WIDE R132, R2, 0x4, R34 ;  /* 0x0000000402847825 */ /* 0x000fc600078e0222 */
[----:B------:R-:W4:Y:S04]  /*192d0*/  LDL.LU.64 R60, [R1+0x1a0] ;  /* 0x0001a000013c7983 */ /* 0x000f280000300a00 */
[----:B------:R-:W4:Y:S04]  /*192e0*/  LDL.LU.64 R52, [R1+0x180] ;  /* 0x0001800001347983 */ /* 0x000f280000300a00 */
[----:B------:R4:W-:Y:S04]  /*192f0*/  STL.64 [R1+0x1578], R156 ;  /* 0x0015789c01007387 */ /* 0x0009e80000100a00 */
[----:B------:R-:W4:Y:S04]  /*19300*/  LDL.LU.64 R44, [R1+0x160] ;  /* 0x00016000012c7983 */ /* 0x000f280000300a00 */
[----:B------:R-:W4:Y:S04]  /*19310*/  LDL.LU.64 R34, [R1+0x140] ;  /* 0x0001400001227983 */ /* 0x000f280000300a00 */
[----:B------:R4:W-:Y:S01]  /*19320*/  STL.64 [R1+0x1598], R148 ;  /* 0x0015989401007387 */ /* 0x0009e20000100a00 */
[----:B---3--:R-:W-:-:S03]  /*19330*/  IMAD.WIDE R124, R2, 0x4, R26 ;  /* 0x00000004027c7825 */ /* 0x008fc600078e021a */
[----:B------:R-:W3:Y:S01]  /*19340*/  LDL.LU.64 R26, [R1+0x120] ;  /* 0x00012000011a7983 */ /* 0x000ee20000300a00 */
[----:B------:R-:W-:-:S03]  /*19350*/  IMAD.WIDE R116, R2, 0x4, R18 ;  /* 0x0000000402747825 */ /* 0x000fc600078e0212 */
[----:B------:R-:W3:Y:S04]  /*19360*/  LDL.LU.64 R18, [R1+0x100] ;  /* 0x0001000001127983 */ /* 0x000ee80000300a00 */
[----:B------:R3:W-:Y:S01]  /*19370*/  STL.64 [R1+0x15b8], R140 ;  /* 0x0015b88c01007387 */ /* 0x0007e20000100a00 */
[----:B--2---:R-:W-:-:S03]  /*19380*/  IMAD.WIDE R108, R2, 0x4, R10 ;  /* 0x00000004026c7825 */ /* 0x004fc600078e020a */
[----:B------:R-:W2:Y:S04]  /*19390*/  LDL.LU.64 R10, [R1+0xe0] ;  /* 0x0000e000010a7983 */ /* 0x000ea80000300a00 */
[----:B------:R-:W2:Y:S04]  /*193a0*/  LDL.LU.64 R62, [R1+0xc0] ;  /* 0x0000c000013e7983 */ /* 0x000ea80000300a00 */
[----:B------:R2:W-:Y:S04]  /*193b0*/  STL.64 [R1+0x15d8], R132 ;  /* 0x0015d88401007387 */ /* 0x0005e80000100a00 */
[----:B------:R-:W2:Y:S04]  /*193c0*/  LDL.LU.64 R54, [R1+0xa0] ;  /* 0x0000a00001367983 */ /* 0x000ea80000300a00 */
[----:B------:R-:W2:Y:S04]  /*193d0*/  LDL.LU.64 R46, [R1+0x80] ;  /* 0x00008000012e7983 */ /* 0x000ea80000300a00 */
[----:B------:R2:W-:Y:S04]  /*193e0*/  STL.64 [R1+0x15f8], R124 ;  /* 0x0015f87c01007387 */ /* 0x0005e80000100a00 */
[----:B------:R-:W2:Y:S04]  /*193f0*/  LDL.LU.64 R36, [R1+0x60] ;  /* 0x0000600001247983 */ /* 0x000ea80000300a00 */
[----:B------:R-:W2:Y:S04]  /*19400*/  LDL.LU.64 R28, [R1+0x40] ;  /* 0x00004000011c7983 */ /* 0x000ea80000300a00 */
[----:B------:R2:W-:Y:S04]  /*19410*/  STL.64 [R1+0x1618], R116 ;  /* 0x0016187401007387 */ /* 0x0005e80000100a00 */
[----:B-1----:R-:W2:Y:S04]  /*19420*/  LDL.LU.64 R20, [R1+0x20] ;  /* 0x0000200001147983 */ /* 0x002ea80000300a00 */
[----:B------:R-:W2:Y:S01]  /*19430*/  LDL.LU.64 R12, [R1] ;  /* 0x00000000010c7983 */ /* 0x000ea20000300a00 */
[----:B------:R-:W-:Y:S01]  /*19440*/  PLOP3.LUT P3, PT, PT, PT, UP0, 0x80, 0x0 ;  /* 0x000000000000781c */ /* 0x000fe20003f6f008 */
[----:B------:R-:W-:-:S04]  /*19450*/  IMAD.WIDE R100, R2, 0x4, R100 ;  /* 0x0000000402647825 */ /* 0x000fc800078e0264 */
[C---:B------:R-:W-:Y:S01]  /*19460*/  IMAD.WIDE R92, R2.reuse, 0x4, R92 ;  /* 0x00000004025c7825 */ /* 0x040fe200078e025c */
[----:B------:R1:W-:Y:S03]  /*19470*/  STL.64 [R1+0x1638], R108 ;  /* 0x0016386c01007387 */ /* 0x0003e60000100a00 */
[C---:B------:R-:W-:Y:S01]  /*19480*/  IMAD.WIDE R84, R2.reuse, 0x4, R84 ;  /* 0x0000000402547825 */ /* 0x040fe200078e0254 */
[----:B------:R1:W-:Y:S03]  /*19490*/  STL.64 [R1+0x1658], R100 ;  /* 0x0016586401007387 */ /* 0x0003e60000100a00 */
[C---:B----4-:R-:W-:Y:S01]  /*194a0*/  IMAD.WIDE R76, R2.reuse, 0x4, R76 ;  /* 0x00000004024c7825 */ /* 0x050fe200078e024c */
[----:B------:R4:W-:Y:S03]  /*194b0*/  STL.64 [R1+0x1678], R92 ;  /* 0x0016785c01007387 */ /* 0x0009e60000100a00 */
[C---:B------:R-:W-:Y:S01]  /*194c0*/  IMAD.WIDE R68, R2.reuse, 0x4, R68 ;  /* 0x0000000402447825 */ /* 0x040fe200078e0244 */
        /* <DEDUP_REMOVED lines=8> */
[----:B------:R1:W-:Y:S04]  /*19550*/  LDGSTS.E [R244+0x7c00c], desc[UR4][R8.64], !P3 ;  /* 0x7c00c00008f47fae */ /* 0x0003e8000d921844 */
[----:B------:R4:W-:Y:S04]  /*19560*/  STL.64 [R1+0x1718], R52 ;  /* 0x0017183401007387 */ /* 0x0009e80000100a00 */
[----:B------:R4:W-:Y:S04]  /*19570*/  STL.64 [R1+0x1738], R44 ;  /* 0x0017382c01007387 */ /* 0x0009e80000100a00 */
[----:B------:R4:W-:Y:S01]  /*19580*/  STL.64 [R1+0x1758], R34 ;  /* 0x0017582201007387 */ /* 0x0009e20000100a00 */
[----:B------:R-:W-:-:S03]  /*19590*/  IMAD.WIDE R16, R2, 0x4, R16 ;  /* 0x0000000402107825 */ /* 0x000fc600078e0210 */
[----:B------:R-:W0:Y:S01]  /*195a0*/  LDGDEPBAR ;  /* 0x00000000000079af */ /* 0x000e220000000000 */
[----:B------:R-:W-:-:S03]  /*195b0*/  IMAD.WIDE R24, R2, 0x4, R24 ;  /* 0x0000000402187825 */ /* 0x000fc600078e0218 */
[----:B------:R-:W-:Y:S01]  /*195c0*/  LDGSTS.E [R0+0x20000], desc[UR4][R236.64], P2 ;  /* 0x20000000ec007fae */ /* 0x000fe20009121844 */
        /* <DEDUP_REMOVED lines=36> */
[----:B-1----:R-:W-:-:S03]  /*19810*/  IMAD.WIDE R8, R2, 0x4, R234 ;  /* 0x0000000402087825 */ /* 0x002fc600078e02ea */
[----:B------:R-:W-:Y:S04]  /*19820*/  LDGSTS.E [R0+0x24c00], desc[UR4][R84.64], P2 ;  /* 0x24c0000054007fae */ /* 0x000fe80009121844 */
[----:B------:R-:W-:Y:S04]  /*19830*/  LDGSTS.E [R0+0x25000], desc[UR4][R76.64], P2 ;  /* 0x250000004c007fae */ /* 0x000fe80009121844 */
[----:B------:R-:W-:Y:S04]  /*19840*/  LDGSTS.E [R0+0x25400], desc[UR4][R68.64], P2 ;  /* 0x2540000044007fae */ /* 0x000fe80009121844 */
[----:B------:R-:W-:Y:S04]  /*19850*/  LDGSTS.E [R0+0x25800], desc[UR4][R60.64], P2 ;  /* 0x258000003c007fae */ /* 0x000fe80009121844 */
[----:B------:R-:W-:Y:S04]  /*19860*/  LDGSTS.E [R0+0x25c00], desc[UR4][R52.64], P2 ;  /* 0x25c0000034007fae */ /* 0x000fe80009121844 */
[----:B------:R-:W-:Y:S04]  /*19870*/  LDGSTS.E [R0+0x26000], desc[UR4][R44.64], P2 ;  /* 0x260000002c007fae */ /* 0x000fe80009121844 */
[----:B------:R-:W-:Y:S01]  /*19880*/  LDGSTS.E [R0+0x26400], desc[UR4][R34.64], P2 ;  /* 0x2640000022007fae */ /* 0x000fe20009121844 */
[----:B---3--:R-:W-:-:S04]  /*19890*/  IMAD.WIDE R26, R2, 0x4, R26 ;  /* 0x00000004021a7825 */ /* 0x008fc800078e021a */
[C---:B------:R-:W-:Y:S01]  /*198a0*/  IMAD.WIDE R18, R2.reuse, 0x4, R18 ;  /* 0x0000000402127825 */ /* 0x040fe200078e0212 */
[----:B------:R1:W-:Y:S04]  /*198b0*/  STL.64 [R1+0x1778], R26 ;  /* 0x0017781a01007387 */ /* 0x0003e80000100a00 */
[----:B------:R3:W-:Y:S04]  /*198c0*/  STL.64 [R1+0x1798], R18 ;  /* 0x0017981201007387 */ /* 0x0007e80000100a00 */
[----:B------:R-:W-:Y:S04]  /*198d0*/  LDGSTS.E [R0+0x26800], desc[UR4][R26.64], P2 ;  /* 0x268000001a007fae */ /* 0x000fe80009121844 */
[----:B------:R-:W-:Y:S01]  /*198e0*/  LDGSTS.E [R0+0x26c00], desc[UR4][R18.64], P2 ;  /* 0x26c0000012007fae */ /* 0x000fe20009121844 */
[----:B--2---:R-:W-:-:S04]  /*198f0*/  IMAD.WIDE R10, R2, 0x4, R10 ;  /* 0x00000004020a7825 */ /* 0x004fc800078e020a */
[C---:B------:R-:W-:Y:S01]  /*19900*/  IMAD.WIDE R244, R2.reuse, 0x4, R62 ;  /* 0x0000000402f47825 */ /* 0x040fe200078e023e */
[----:B------:R2:W-:Y:S03]  /*19910*/  STL.64 [R1+0x17b8], R10 ;  /* 0x0017b80a01007387 */ /* 0x0005e60000100a00 */
[C---:B------:R-:W-:Y:S01]  /*19920*/  IMAD.WIDE R174, R2.reuse, 0x4, R54 ;  /* 0x0000000402ae7825 */ /* 0x040fe200078e0236 */
[----:B------:R-:W-:Y:S03]  /*19930*/  STL.64 [R1+0x17d8], R244 ;  /* 0x0017d8f401007387 */ /* 0x000fe60000100a00 */
[C---:B------:R-:W-:Y:S01]  /*19940*/  IMAD.WIDE R166, R2.reuse, 0x4, R46 ;  /* 0x0000000402a67825 */ /* 0x040fe200078e022e */
[----:B------:R-:W-:Y:S03]  /*19950*/  STL.64 [R1+0x17f8], R174 ;  /* 0x0017f8ae01007387 */ /* 0x000fe60000100a00 */
[C---:B------:R-:W-:Y:S01]  /*19960*/  IMAD.WIDE R118, R2.reuse, 0x4, R36 ;  /* 0x0000000402767825 */ /* 0x040fe200078e0224 */
[----:B------:R-:W-:Y:S03]  /*19970*/  STL.64 [R1+0x1818], R166 ;  /* 0x001818a601007387 */ /* 0x000fe60000100a00 */
[C---:B------:R-:W-:Y:S01]  /*19980*/  IMAD.WIDE R110, R2.reuse, 0x4, R28 ;  /* 0x00000004026e7825 */ /* 0x040fe200078e021c */
[----:B------:R2:W-:Y:S03]  /*19990*/  STL.64 [R1+0x1838], R118 ;  /* 0x0018387601007387 */ /* 0x0005e60000100a00 */
[C---:B------:R-:W-:Y:S01]  /*199a0*/  IMAD.WIDE R102, R2.reuse, 0x4, R20 ;  /* 0x0000000402667825 */ /* 0x040fe200078e0214 */
[----:B------:R-:W-:Y:S03]  /*199b0*/  STL.64 [R1+0x1ad8], R110 ;  /* 0x001ad86e01007387 */ /* 0x000fe60000100a00 */
[C---:B------:R-:W-:Y:S01]  /*199c0*/  IMAD.WIDE R94, R2.reuse, 0x4, R12 ;  /* 0x00000004025e7825 */ /* 0x040fe200078e020c */
[----:B------:R-:W-:Y:S04]  /*199d0*/  STL.64 [R1+0x1ae8], R102 ;  /* 0x001ae86601007387 */ /* 0x000fe80000100a00 */
[----:B------:R-:W-:Y:S04]  /*199e0*/  STL.64 [R1+0x1af8], R94 ;  /* 0x001af85e01007387 */ /* 0x000fe80000100a00 */
[----:B------:R-:W-:Y:S04]  /*199f0*/  STL.64 [R1+0x1b08], R16 ;  /* 0x001b081001007387 */ /* 0x000fe80000100a00 */
[----:B------:R-:W-:Y:S04]  /*19a00*/  STL.64 [R1+0x1b18], R24 ;  /* 0x001b181801007387 */ /* 0x000fe80000100a00 */
[----:B------:R-:W-:Y:S04]  /*19a10*/  STL.64 [R1+0x1b28], R32 ;  /* 0x001b282001007387 */ /* 0x000fe80000100a00 */
[----:B------:R-:W-:Y:S04]  /*19a20*/  STL.64 [R1+0x1b38], R42 ;  /* 0x001b382a01007387 */ /* 0x000fe80000100a00 */
[----:B------:R-:W-:Y:S04]  /*19a30*/  STL.64 [R1+0x1b48], R50 ;  /* 0x001b483201007387 */ /* 0x000fe80000100a00 */
        /* <DEDUP_REMOVED lines=8> */
[----:B------:R2:W-:Y:S01]  /*19ac0*/  STL.64 [R1+0x1b88], R86 ;  /* 0x001b885601007387 */ /* 0x0005e20000100a00 */
[----:B------:R-:W-:-:S03]  /*19ad0*/  IMAD.WIDE R36, R2, 0x4, R170 ;  /* 0x0000000402247825 */ /* 0x000fc600078e02aa */
[----:B------:R2:W-:Y:S01]  /*19ae0*/  STL.64 [R1+0x1b90], R78 ;  /* 0x001b904e01007387 */ /* 0x0005e20000100a00 */
[----:B------:R-:W-:-:S03]  /*19af0*/  IMAD.WIDE R28, R2, 0x4, R178 ;  /* 0x00000004021c7825 */ /* 0x000fc600078e02b2 */
[----:B------:R2:W-:Y:S04]  /*19b00*/  STL.64 [R1+0x1b98], R70 ;  /* 0x001b984601007387 */ /* 0x0005e80000100a00 */
[----:B------:R-:W-:Y:S04]  /*19b10*/  STL.64 [R1+0x1ba0], R122 ;  /* 0x001ba07a01007387 */ /* 0x000fe80000100a00 */
[----:B------:R2:W-:Y:S01]  /*19b20*/  STL.64 [R1+0x1ba8], R62 ;  /* 0x001ba83e01007387 */ /* 0x0005e20000100a00 */
[----:B------:R-:W-:-:S03]  /*19b30*/  IMAD.WIDE R20, R2, 0x4, R202 ;  /* 0x0000000402147825 */ /* 0x000fc600078e02ca */
[----:B------:R2:W-:Y:S04]  /*19b40*/  STL.64 [R1+0x1bb0], R54 ;  /* 0x001bb03601007387 */ /* 0x0005e80000100a00 */
[----:B------:R-:W-:Y:S04]  /*19b50*/  STL.64 [R1+0x1bb8], R146 ;  /* 0x001bb89201007387 */ /* 0x000fe80000100a00 */
[----:B------:R2:W-:Y:S04]  /*19b60*/  STL.64 [R1+0x1bc0], R46 ;  /* 0x001bc02e01007387 */ /* 0x0005e80000100a00 */
[----:B------:R-:W-:Y:S01]  /*19b70*/  STL.64 [R1+0x1bc8], R158 ;  /* 0x001bc89e01007387 */ /* 0x000fe20000100a00 */
[----:B------:R-:W-:-:S03]  /*19b80*/  IMAD.WIDE R12, R2, 0x4, R226 ;  /* 0x00000004020c7825 */ /* 0x000fc600078e02e2 */
[----:B------:R2:W-:Y:S04]  /*19b90*/  STL.64 [R1+0x1bd0], R36 ;  /* 0x001bd02401007387 */ /* 0x0005e80000100a00 */
[----:B------:R2:W-:Y:S04]  /*19ba0*/  STL.64 [R1+0x1bd8], R28 ;  /* 0x001bd81c01007387 */ /* 0x0005e80000100a00 */
[----:B------:R-:W-:Y:S04]  /*19bb0*/  STL.64 [R1+0x1be0], R150 ;  /* 0x001be09601007387 */ /* 0x000fe80000100a00 */
[----:B------:R-:W-:Y:S04]  /*19bc0*/  STL.64 [R1+0x1be8], R142 ;  /* 0x001be88e01007387 */ /* 0x000fe80000100a00 */
[----:B------:R2:W-:Y:S04]  /*19bd0*/  STL.64 [R1+0x1bf0], R20 ;  /* 0x001bf01401007387 */ /* 0x0005e80000100a00 */
[----:B------:R-:W-:Y:S04]  /*19be0*/  STL.64 [R1+0x1bf8], R134 ;  /* 0x001bf88601007387 */ /* 0x000fe80000100a00 */
[----:B------:R-:W-:Y:S04]  /*19bf0*/  STL.64 [R1+0x1c00], R126 ;  /* 0x001c007e01007387 */ /* 0x000fe80000100a00 */
[----:B------:R-:W2:Y:S04]  /*19c00*/  LDL.LU.64 R236, [R1+0x1dd8] ;  /* 0x001dd80001ec7983 */ /* 0x000ea80000300a00 */
[----:B------:R2:W-:Y:S04]  /*19c10*/  STL.64 [R1+0x1c08], R12 ;  /* 0x001c080c01007387 */ /* 0x0005e80000100a00 */
[----:B------:R-:W2:Y:S04]  /*19c20*/  LDL.LU.64 R228, [R1+0x1dd0] ;  /* 0x001dd00001e47983 */ /* 0x000ea80000300a00 */
[----:B------:R2:W-:Y:S04]  /*19c30*/  STL.64 [R1+0x1c10], R8 ;  /* 0x001c100801007387 */ /* 0x0005e80000100a00 */
[----:B------:R-:W2:Y:S04]  /*19c40*/  LDL.LU.64 R220, [R1+0x1dc8] ;  /* 0x001dc80001dc7983 */ /* 0x000ea80000300a00 */
        /* <DEDUP_REMOVED lines=9> */
[----:B------:R-:W-:Y:S04]  /*19ce0*/  LDGSTS.E [R0+0x27000], desc[UR4][R10.64], P2 ;  /* 0x270000000a007fae */ /* 0x000fe80009121844 */
[----:B------:R-:W2:Y:S04]  /*19cf0*/  LDL.LU.64 R140, [R1+0x1d78] ;  /* 0x001d7800018c7983 */ /* 0x000ea80000300a00 */
[----:B------:R-:W-:Y:S04]  /*19d00*/  LDGSTS.E [R0+0x27400], desc[UR4][R244.64], P2 ;  /* 0x27400000f4007fae */ /* 0x000fe80009121844 */
[----:B------:R-:W2:Y:S04]  /*19d10*/  LDL.LU.64 R132, [R1+0x1d70] ;  /* 0x001d700001847983 */ /* 0x000ea80000300a00 */
[----:B------:R2:W-:Y:S04]  /*19d20*/  LDGSTS.E [R0+0x27800], desc[UR4][R174.64], P2 ;  /* 0x27800000ae007fae */ /* 0x0005e80009121844 */
[----:B------:R-:W2:Y:S04]  /*19d30*/  LDL.LU.64 R124, [R1+0x1d68] ;  /* 0x001d6800017c7983 */ /* 0x000ea80000300a00 */
[----:B------:R2:W-:Y:S04]  /*19d40*/  LDGSTS.E [R0+0x27c00], desc[UR4][R166.64], P2 ;  /* 0x27c00000a6007fae */ /* 0x0005e80009121844 */
[----:B------:R-:W2:Y:S04]  /*19d50*/  LDL.LU.64 R116, [R1+0x1d60] ;  /* 0x001d600001747983 */ /* 0x000ea80000300a00 */
[----:B------:R-:W-:Y:S04]  /*19d60*/  LDGSTS.E [R0+0x30000], desc[UR4][R118.64], P2 ;  /* 0x3000000076007fae */ /* 0x000fe80009121844 */
[----:B------:R-:W2:Y:S04]  /*19d70*/  LDL.LU.64 R108, [R1+0x1d58] ;  /* 0x001d5800016c7983 */ /* 0x000ea80000300a00 */
[----:B------:R-:W-:Y:S04]  /*19d80*/  LDGSTS.E [R0+0x30400], desc[UR4][R110.64], P2 ;  /* 0x304000006e007fae */ /* 0x000fe80009121844 */
[----:B------:R-:W2:Y:S04]  /*19d90*/  LDL.LU.64 R100, [R1+0x1d50] ;  /* 0x001d500001647983 */ /* 0x000ea80000300a00 */
[----:B------:R-:W-:Y:S04]  /*19da0*/  LDGSTS.E [R0+0x30800], desc[UR4][R102.64], P2 ;  /* 0x3080000066007fae */ /* 0x000fe80009121844 */
[----:B----4-:R-:W4:Y:S04]  /*19db0*/  LDL.LU.64 R92, [R1+0x1d48] ;  /* 0x001d4800015c7983 */ /* 0x010f280000300a00 */
[----:B------:R-:W-:Y:S04]  /*19dc0*/  LDGSTS.E [R0+0x30c00], desc[UR4][R94.64], P2 ;  /* 0x30c000005e007fae */ /* 0x000fe80009121844 */
        /* <DEDUP_REMOVED lines=14> */
[----:B-1----:R-:W4:Y:S04]  /*19eb0*/  LDL.LU.64 R26, [R1+0x1d08] ;  /* 0x001d0800011a7983 */ /* 0x002f280000300a00 */
[----:B------:R-:W-:Y:S04]  /*19ec0*/  LDGSTS.E [R0+0x32c00], desc[UR4][R74.64], P2 ;  /* 0x32c000004a007fae */ /* 0x000fe80009121844 */
[----:B---3--:R-:W3:Y:S04]  /*19ed0*/  LDL.LU.64 R18, [R1+0x1d00] ;  /* 0x001d000001127983 */ /* 0x008ee80000300a00 */
[----:B------:R-:W-:Y:S04]  /*19ee0*/  LDGSTS.E [R0+0x33000], desc[UR4][R82.64], P2 ;  /* 0x3300000052007fae */ /* 0x000fe80009121844 */
[----:B--2---:R-:W2:Y:S04]  /*19ef0*/  LDL.LU.64 R10, [R1+0x1cf8] ;  /* 0x001cf800010a7983 */ /* 0x004ea80000300a00 */
[----:B------:R-:W-:Y:S04]  /*19f00*/  LDGSTS.E [R0+0x33400], desc[UR4][R90.64], P2 ;  /* 0x334000005a007fae */ /* 0x000fe80009121844 */
[----:B------:R-:W-:Y:S04]  /*19f10*/  LDGSTS.E [R0+0x33800], desc[UR4][R86.64], P2 ;  /* 0x3380000056007fae */ /* 0x000fe80009121844 */
[----:B------:R-:W4:Y:S04]  /*19f20*/  LDL.LU.64 R118, [R1+0x458] ;  /* 0x0004580001767983 */ /* 0x000f280000300a00 */
[----:B------:R-:W-:Y:S04]  /*19f30*/  LDGSTS.E [R0+0x33c00], desc[UR4][R78.64], P2 ;  /* 0x33c000004e007fae */ /* 0x000fe80009121844 */
[----:B------:R-:W3:Y:S04]  /*19f40*/  LDL.LU.64 R86, [R1+0x438] ;  /* 0x0004380001567983 */ /* 0x000ee80000300a00 */
[----:B------:R-:W2:Y:S04]  /*19f50*/  LDL.LU.64 R110, [R1+0x418] ;  /* 0x00041800016e7983 */ /* 0x000ea80000300a00 */
[----:B------:R-:W4:Y:S04]  /*19f60*/  LDL.LU.64 R102, [R1+0x3f8] ;  /* 0x0003f80001667983 */ /* 0x000f280000300a00 */
[----:B------:R-:W2:Y:S04]  /*19f70*/  LDL.LU.64 R78, [R1+0x3d8] ;  /* 0x0003d800014e7983 */ /* 0x000ea80000300a00 */
[----:B------:R-:W-:Y:S04]  /*19f80*/  LDGSTS.E [R0+0x34000], desc[UR4][R70.64], P2 ;  /* 0x3400000046007fae */ /* 0x000fe80009121844 */
[----:B------:R-:W2:Y:S04]  /*19f90*/  LDL.LU.64 R94, [R1+0x3b8] ;  /* 0x0003b800015e7983 */ /* 0x000ea80000300a00 */
[----:B------:R-:W-:Y:S04]  /*19fa0*/  LDGSTS.E [R0+0x34400], desc[UR4][R122.64], P2 ;  /* 0x344000007a007fae */ /* 0x000fe80009121844 */
[----:B------:R-:W2:Y:S04]  /*19fb0*/  LDL.LU.64 R70, [R1+0x398] ;  /* 0x0003980001467983 */ /* 0x000ea80000300a00 */
[----:B------:R-:W-:Y:S04]  /*19fc0*/  LDGSTS.E [R0+0x34800], desc[UR4][R62.64], P2 ;  /* 0x348000003e007fae */ /* 0x000fe80009121844 */
[----:B------:R-:W-:Y:S04]  /*19fd0*/  LDGSTS.E [R0+0x34c00], desc[UR4][R54.64], P2 ;  /* 0x34c0000036007fae */ /* 0x000fe80009121844 */
[----:B------:R-:W-:Y:S04]  /*19fe0*/  LDGSTS.E [R0+0x35000], desc[UR4][R146.64], P2 ;  /* 0x3500000092007fae */ /* 0x000fe80009121844 */
[----:B------:R-:W2:Y:S04]  /*19ff0*/  LDL.LU.64 R62, [R1+0x378] ;  /* 0x00037800013e7983 */ /* 0x000ea80000300a00 */
[----:B------:R-:W-:Y:S04]  /*1a000*/  LDGSTS.E [R0+0x35400], desc[UR4][R46.64], P2 ;  /* 0x354000002e007fae */ /* 0x000fe80009121844 */
[----:B------:R-:W2:Y:S04]  /*1a010*/  LDL.LU.64 R54, [R1+0x358] ;  /* 0x0003580001367983 */ /* 0x000ea80000300a00 */
[----:B------:R1:W-:Y:S04]  /*1a020*/  LDGSTS.E [R0+0x35800], desc[UR4][R158.64], P2 ;  /* 0x358000009e007fae */ /* 0x0003e80009121844 */
[----:B------:R-:W-:Y:S04]  /*1a030*/  LDGSTS.E [R0+0x35c00], desc[UR4][R36.64], P2 ;  /* 0x35c0000024007fae */ /* 0x000fe80009121844 */
[----:B------:R-:W-:Y:S04]  /*1a040*/  LDGSTS.E [R0+0x36000], desc[UR4][R28.64], P2 ;  /* 0x360000001c007fae */ /* 0x000fe80009121844 */
[----:B------:R-:W2:Y:S04]  /*1a050*/  LDL.LU.64 R46, [R1+0x338] ;  /* 0x00033800012e7983 */ /* 0x000ea80000300a00 */
[----:B------:R1:W-:Y:S04]  /*1a060*/  LDGSTS.E [R0+0x36400], desc[UR4][R150.64], P2 ;  /* 0x3640000096007fae */ /* 0x0003e80009121844 */
[----:B------:R-:W2:Y:S04]  /*1a070*/  LDL.LU.64 R36, [R1+0x318] ;  /* 0x0003180001247983 */ /* 0x000ea80000300a00 */
[----:B------:R1:W-:Y:S04]  /*1a080*/  LDGSTS.E [R0+0x36800], desc[UR4][R142.64], P2 ;  /* 0x368000008e007fae */ /* 0x0003e80009121844 */
[----:B------:R-:W-:Y:S04]  /*1a090*/  LDGSTS.E [R0+0x36c00], desc[UR4][R20.64], P2 ;  /* 0x36c0000014007fae */ /* 0x000fe80009121844 */
[----:B------:R-:W2:Y:S04]  /*1a0a0*/  LDL.LU.64 R28, [R1+0x2f8] ;  /* 0x0002f800011c7983 */ /* 0x000ea80000300a00 */
[----:B------:R1:W-:Y:S04]  /*1a0b0*/  LDGSTS.E [R0+0x37000], desc[UR4][R134.64], P2 ;  /* 0x3700000086007fae */ /* 0x0003e80009121844 */
[----:B------:R-:W2:Y:S04]  /*1a0c0*/  LDL.LU.64 R20, [R1+0x2d8] ;  /* 0x0002d80001147983 */ /* 0x000ea80000300a00 */
[----:B------:R1:W-:Y:S04]  /*1a0d0*/  LDGSTS.E [R0+0x37400], desc[UR4][R126.64], P2 ;  /* 0x374000007e007fae */ /* 0x0003e80009121844 */
[----:B------:R1:W-:Y:S04]  /*1a0e0*/  LDGSTS.E [R0+0x37800], desc[UR4][R12.64], P2 ;  /* 0x378000000c007fae */ /* 0x0003e80009121844 */
[----:B------:R1:W-:Y:S04]  /*1a0f0*/  LDGSTS.E [R0+0x37c00], desc[UR4][R8.64], P2 ;  /* 0x37c0000008007fae */ /* 0x0003e80009121844 */
[----:B------:R-:W2:Y:S01]  /*1a100*/  LDL.LU.64 R12, [R1+0x2b8] ;  /* 0x0002b800010c7983 */ /* 0x000ea20000300a00 */
[----:B---3--:R-:W-:-:S03]  /*1a110*/  IMAD.WIDE R234, R2, 0x4, R86 ;  /* 0x0000000402ea7825 */ /* 0x008fc600078e0256 */
[----:B------:R-:W3:Y:S01]  /*1a120*/  LDL.LU.64 R86, [R1+0x298] ;  /* 0x0002980001567983 */ /* 0x000ee20000300a00 */
[----:B----4-:R-:W-:-:S04]  /*1a130*/  IMAD.WIDE R174, R2, 0x4, R102 ;  /* 0x0000000402ae7825 */ /* 0x010fc800078e0266 */
[C---:B--2---:R-:W-:Y:S02]  /*1a140*/  IMAD.WIDE R166, R2.reuse, 0x4, R78 ;  /* 0x0000000402a67825 */ /* 0x044fe400078e024e */
[----:B------:R-:W2:Y:S02]  /*1a150*/  LDL.LU.64 R78, [R1+0x278] ;  /* 0x00027800014e7983 */ /* 0x000ea40000300a00 */
[----:B-1----:R-:W-:-:S04]  /*1a160*/  IMAD.WIDE R158, R2, 0x4, R94 ;  /* 0x00000004029e7825 */ /* 0x002fc800078e025e */
[C---:B------:R-:W-:Y:S02]  /*1a170*/  IMAD.WIDE R150, R2.reuse, 0x4, R70 ;  /* 0x0000000402967825 */ /* 0x040fe400078e0246 */
[----:B------:R-:W4:Y:S04]  /*1a180*/  LDL.LU.64 R70, [R1+0x258] ;  /* 0x0002580001467983 */ /* 0x000f280000300a00 */
[----:B------:R1:W-:Y:S04]  /*1a190*/  STL.64 [R1+0x14a0], R174 ;  /* 0x0014a0ae01007387 */ /* 0x0003e80000100a00 */
[----:B------:R1:W-:Y:S01]  /*1a1a0*/  STL.64 [R1+0x14c0], R166 ;  /* 0x0014c0a601007387 */ /* 0x0003e20000100a00 */
[----:B------:R-:W-:-:S04]  /*1a1b0*/  IMAD.WIDE R226, R2, 0x4, R118 ;  /* 0x0000000402e27825 */ /* 0x000fc800078e0276 */
[C---:B------:R-:W-:Y:S01]  /*1a1c0*/  IMAD.WIDE R142, R2.reuse, 0x4, R62 ;  /* 0x00000004028e7825 */ /* 0x040fe200078e023e */
[----:B------:R-:W-:Y:S04]  /*1a1d0*/  LDGSTS.E [R3+0x20100], desc[UR4][R226.64], P2 ;  /* 0x20100000e2037fae */ /* 0x000fe80009121844 */
[----:B------:R-:W4:Y:S01]  /*1a1e0*/  LDL.LU.64 R62, [R1+0x238] ;  /* 0x00023800013e7983 */ /* 0x000f220000300a00 */
[----:B------:R-:W-:-:S03]  /*1a1f0*/  IMAD.WIDE R134, R2, 0x4, R54 ;  /* 0x0000000402867825 */ /* 0x000fc600078e0236 */
[----:B------:R1:W-:Y:S04]  /*1a200*/  STL.64 [R1+0x14e0], R158 ;  /* 0x0014e09e01007387 */ /* 0x0003e80000100a00 */
[----:B------:R-:W4:Y:S01]  /*1a210*/  LDL.LU.64 R54, [R1+0x218] ;  /* 0x0002180001367983 */ /* 0x000f220000300a00 */
[----:B------:R-:W-:-:S03]  /*1a220*/  IMAD.WIDE R244, R2, 0x4, R110 ;  /* 0x0000000402f47825 */ /* 0x000fc600078e026e */
[----:B------:R1:W-:Y:S04]  /*1a230*/  STL.64 [R1+0x1500], R150 ;  /* 0x0015009601007387 */ /* 0x0003e80000100a00 */
[----:B------:R1:W-:Y:S01]  /*1a240*/  STL.64 [R1+0x1520], R142 ;  /* 0x0015208e01007387 */ /* 0x0003e20000100a00 */
[----:B------:R-:W-:-:S03]  /*1a250*/  IMAD.WIDE R126, R2, 0x4, R46 ;  /* 0x00000004027e7825 */ /* 0x000fc600078e022e */
[----:B------:R-:W-:Y:S04]  /*1a260*/  LDGSTS.E [R3+0x20500], desc[UR4][R234.64], P2 ;  /* 0x20500000ea037fae */ /* 0x000fe80009121844 */
[----:B------:R-:W4:Y:S01]  /*1a270*/  LDL.LU.64 R46, [R1+0x1f8] ;  /* 0x0001f800012e7983 */ /* 0x000f220000300a00 */
[----:B------:R-:W-:-:S03]  /*1a280*/  IMAD.WIDE R118, R2, 0x4, R36 ;  /* 0x0000000402767825 */ /* 0x000fc600078e0224 */
[----:B------:R-:W-:Y:S04]  /*1a290*/  LDGSTS.E [R3+0x20900], desc[UR4][R244.64], P2 ;  /* 0x20900000f4037fae */ /* 0x000fe80009121844 */
[----:B------:R-:W4:Y:S04]  /*1a2a0*/  LDL.LU.64 R36, [R1+0x1d8] ;  /* 0x0001d80001247983 */ /* 0x000f280000300a00 */
        /* <DEDUP_REMOVED lines=9> */
[----:B------:R-:W-:Y:S01]  /*1a340*/  LDGSTS.E [R3+0x21500], desc[UR4][R158.64], P2 ;  /* 0x215000009e037fae */ /* 0x000fe20009121844 */
[----:B------:R-:W-:-:S03]  /*1a350*/  IMAD.WIDE R18, R2, 0x4, R18 ;  /* 0x0000000402127825 */ /* 0x000fc600078e0212 */
[----:B------:R-:W-:Y:S01]  /*1a360*/  LDGSTS.E [R3+0x21900], desc[UR4][R150.64], P2 ;  /* 0x2190000096037fae */ /* 0x000fe20009121844 */
[----:B------:R-:W-:-:S03]  /*1a370*/  IMAD.WIDE R94, R2, 0x4, R12 ;  /* 0x00000004025e7825 */ /* 0x000fc600078e020c */
[----:B------:R-:W-:Y:S04]  /*1a380*/  LDGSTS.E [R3+0x21d00], desc[UR4][R142.64], P2 ;  /* 0x21d000008e037fae */ /* 0x000fe80009121844 */
[----:B------:R-:W4:Y:S04]  /*1a390*/  LDL.LU.64 R12, [R1+0x178] ;  /* 0x00017800010c7983 */ /* 0x000f280000300a00 */
[----:B------:R-:W4:Y:S04]  /*1a3a0*/  LDL.LU.64 R90, [R1+0x158] ;  /* 0x00015800015a7983 */ /* 0x000f280000300a00 */
[----:B------:R1:W-:Y:S04]  /*1a3b0*/  STL.64 [R1+0x1580], R118 ;  /* 0x0015807601007387 */ /* 0x0003e80000100a00 */
        /* <DEDUP_REMOVED lines=10> */
[----:B------:R-:W4:Y:S01]  /*1a460*/  LDL.LU.64 R24, [R1+0x58] ;  /* 0x0000580001187983 */ /* 0x000f220000300a00 */
        /* <DEDUP_REMOVED lines=12> */
[----:B---3--:R-:W-:-:S05]  /*1a530*/  IMAD.WIDE R86, R2, 0x4, R86 ;  /* 0x0000000402567825 */ /* 0x008fca00078e0256 */
[----:B------:R3:W-:Y:S04]  /*1a540*/  STL.64 [R1+0x1600], R86 ;  /* 0x0016005601007387 */ /* 0x0007e80000100a00 */
[----:B------:R-:W3:Y:S04]  /*1a550*/  LDL.LU.64 R16, [R1+0x38] ;  /* 0x0000380001107983 */ /* 0x000ee80000300a00 */
[----:B------:R-:W3:Y:S01]  /*1a560*/  LDL.LU.64 R8, [R1+0x18] ;  /* 0x0000180001087983 */ /* 0x000ee20000300a00 */
[----:B--2---:R-:W-:-:S03]  /*1a570*/  IMAD.WIDE R78, R2, 0x4, R78 ;  /* 0x00000004024e7825 */ /* 0x004fc600078e024e */
[----:B------:R-:W-:Y:S04]  /*1a580*/  LDGSTS.E [R3+0x23900], desc[UR4][R86.64], P2 ;  /* 0x2390000056037fae */ /* 0x000fe80009121844 */
[----:B------:R2:W-:Y:S01]  /*1a590*/  STL.64 [R1+0x1620], R78 ;  /* 0x0016204e01007387 */ /* 0x0005e20000100a00 */
[----:B------:R-:W-:-:S03]  /*1a5a0*/  IMAD.WIDE R76, R2, 0x4, R76 ;  /* 0x00000004024c7825 */ /* 0x000fc600078e024c */
[----:B------:R-:W-:Y:S01]  /*1a5b0*/  LDGSTS.E [R3+0x23d00], desc[UR4][R78.64], P2 ;  /* 0x23d000004e037fae */ /* 0x000fe20009121844 */
[----:B----4-:R-:W-:-:S05]  /*1a5c0*/  IMAD.WIDE R70, R2, 0x4, R70 ;  /* 0x0000000402467825 */ /* 0x010fca00078e0246 */
[----:B------:R4:W-:Y:S01]  /*1a5d0*/  STL.64 [R1+0x1640], R70 ;  /* 0x0016404601007387 */ /* 0x0009e20000100a00 */
[----:B------:R-:W-:-:S03]  /*1a5e0*/  IMAD.WIDE R84, R2, 0x4, R84 ;  /* 0x0000000402547825 */ /* 0x000fc600078e0254 */
[----:B------:R-:W-:Y:S01]  /*1a5f0*/  LDGSTS.E [R3+0x24100], desc[UR4][R70.64], P2 ;  /* 0x2410000046037fae */ /* 0x000fe20009121844 */
[----:B------:R-:W-:-:S04]  /*1a600*/  IMAD.WIDE R62, R2, 0x4, R62 ;  /* 0x00000004023e7825 */ /* 0x000fc800078e023e */
[C---:B------:R-:W-:Y:S01]  /*1a610*/  IMAD.WIDE R54, R2.reuse, 0x4, R54 ;  /* 0x0000000402367825 */ /* 0x040fe200078e0236 */
[----:B------:R4:W-:Y:S04]  /*1a620*/  STL.64 [R1+0x1660], R62 ;  /* 0x0016603e01007387 */ /* 0x0009e80000100a00 */
[----:B------:R4:W-:Y:S01]  /*1a630*/  STL.64 [R1+0x1680], R54 ;  /* 0x0016803601007387 */ /* 0x0009e20000100a00 */
[----:B------:R-:W-:-:S03]  /*1a640*/  IMAD.WIDE R92, R2, 0x4, R92 ;  /* 0x00000004025c7825 */ /* 0x000fc600078e025c */
[----:B------:R-:W-:Y:S01]  /*1a650*/  LDGSTS.E [R3+0x24500], desc[UR4][R62.64], P2 ;  /* 0x245000003e037fae */ /* 0x000fe20009121844 */
        /* <DEDUP_REMOVED lines=10> */
[----:B------:R-:W-:-:S03]  /*1a700*/  IMAD.WIDE R20, R2, 0x4, R20 ;  /* 0x0000000402147825 */ /* 0x000fc600078e0214 */
        /* <DEDUP_REMOVED lines=24> */
[----:B------:R-:W-:Y:S04]  /*1a890*/  STL.64 [R1+0x1820], R162 ;  /* 0x001820a201007387 */ /* 0x000fe80000100a00 */
[----:B------:R-:W-:Y:S01]  /*1a8a0*/  STL.64 [R1+0x19d0], R138 ;  /* 0x0019d08a01007387 */ /* 0x000fe20000100a00 */
        /* <DEDUP_REMOVED lines=15> */
[----:B------:R4:W-:Y:S01]  /*1a9a0*/  LDGSTS.E [R3+0x27900], desc[UR4][R170.64], P2 ;  /* 0x27900000aa037fae */ /* 0x0009e20009121844 */
[----:B------:R-:W-:-:S03]  /*1a9b0*/  IMAD.WIDE R42, R2, 0x4, R212 ;  /* 0x00000004022a7825 */ /* 0x000fc600078e02d4 */
[----:B------:R-:W-:Y:S01]  /*1a9c0*/  LDGSTS.E [R3+0x27d00], desc[UR4][R162.64], P2 ;  /* 0x27d00000a2037fae */ /* 0x000fe20009121844 */
[----:B------:R-:W-:-:S03]  /*1a9d0*/  IMAD.WIDE R32, R2, 0x4, R220 ;  /* 0x0000000402207825 */ /* 0x000fc600078e02dc */
[----:B------:R-:W-:Y:S01]  /*1a9e0*/  LDGSTS.E [R3+0x30100], desc[UR4][R138.64], P2 ;  /* 0x301000008a037fae */ /* 0x000fe20009121844 */
[----:B------:R-:W-:-:S04]  /*1a9f0*/  IMAD.WIDE R154, R2, 0x4, R228 ;  /* 0x00000004029a7825 */ /* 0x000fc800078e02e4 */
[----:B------:R-:W-:-:S04]  /*1aa00*/  IMAD.WIDE R146, R2, 0x4, R236 ;  /* 0x0000000402927825 */ /* 0x000fc800078e02ec */
[----:B---3--:R-:W-:-:S04]  /*1aa10*/  IMAD.WIDE R130, R2, 0x4, R16 ;  /* 0x0000000402827825 */ /* 0x008fc800078e0210 */
        /* <DEDUP_REMOVED lines=11> */
[----:B------:R-:W-:Y:S04]  /*1aad0*/  STL.64 [R1+0x1a70], R68 ;  /* 0x001a704401007387 */ /* 0x000fe80000100a00 */
[----:B------:R-:W-:Y:S04]  /*1aae0*/  STL.64 [R1+0x1a78], R76 ;  /* 0x001a784c01007387 */ /* 0x000fe80000100a00 */
[----:B------:R-:W-:Y:S04]  /*1aaf0*/  STL.64 [R1+0x1a80], R84 ;  /* 0x001a805401007387 */ /* 0x000fe80000100a00 */
[----:B------:R-:W-:Y:S04]  /*1ab00*/  STL.64 [R1+0x1a88], R92 ;  /* 0x001a885c01007387 */ /* 0x000fe80000100a00 */
[----:B------:R-:W-:Y:S04]  /*1ab10*/  STL.64 [R1+0x1a90], R100 ;  /* 0x001a906401007387 */ /* 0x000fe80000100a00 */
[----:B------:R-:W-:Y:S04]  /*1ab20*/  STL.64 [R1+0x1a98], R108 ;  /* 0x001a986c01007387 */ /* 0x000fe80000100a00 */
[----:B------:R-:W-:Y:S04]  /*1ab30*/  STL.64 [R1+0x1aa0], R114 ;  /* 0x001aa07201007387 */ /* 0x000fe80000100a00 */
[----:B------:R3:W-:Y:S01]  /*1ab40*/  STL.64 [R1+0x1aa8], R24 ;  /* 0x001aa81801007387 */ /* 0x0007e20000100a00 */
[----:B------:R-:W-:-:S03]  /*1ab50*/  IMAD.WIDE R8, R2, 0x4, R196 ;  /* 0x0000000402087825 */ /* 0x000fc600078e02c4 */
[----:B------:R3:W-:Y:S04]  /*1ab60*/  STL.64 [R1+0x1ab0], R16 ;  /* 0x001ab01001007387 */ /* 0x0007e80000100a00 */
        /* <DEDUP_REMOVED lines=13> */
[----:B-1----:R-:W3:Y:S04]  /*1ac40*/  LDL.LU.64 R174, [R1+0x1cf0] ;  /* 0x001cf00001ae7983 */ /* 0x002ee80000300a00 */
[----:B------:R-:W3:Y:S04]  /*1ac50*/  LDL.LU.64 R166, [R1+0x1ce8] ;  /* 0x001ce80001a67983 */ /* 0x000ee80000300a00 */
[----:B------:R-:W3:Y:S04]  /*1ac60*/  LDL.LU.64 R158, [R1+0x1ce0] ;  /* 0x001ce000019e7983 */ /* 0x000ee80000300a00 */
[----:B------:R-:W3:Y:S04]  /*1ac70*/  LDL.LU.64 R150, [R1+0x1cd8] ;  /* 0x001cd80001967983 */ /* 0x000ee80000300a00 */
        /* <DEDUP_REMOVED lines=16> */
[----:B--2---:R-:W2:Y:S04]  /*1ad80*/  LDL.LU.64 R78, [R1+0x1c90] ;  /* 0x001c9000014e7983 */ /* 0x004ea80000300a00 */
[----:B------:R-:W-:Y:S04]  /*1ad90*/  LDGSTS.E [R3+0x32500], desc[UR4][R60.64], P2 ;  /* 0x325000003c037fae */ /* 0x000fe80009121844 */
[----:B----4-:R-:W4:Y:S04]  /*1ada0*/  LDL.LU.64 R70, [R1+0x1c88] ;  /* 0x001c880001467983 */ /* 0x010f280000300a00 */
[----:B------:R-:W-:Y:S04]  /*1adb0*/  LDGSTS.E [R3+0x32900], desc[UR4][R68.64], P2 ;  /* 0x3290000044037fae */ /* 0x000fe80009121844 */
[----:B------:R-:W4:Y:S04]  /*1adc0*/  LDL.LU.64 R62, [R1+0x1c80] ;  /* 0x001c8000013e7983 */ /* 0x000f280000300a00 */
[----:B------:R-:W-:Y:S04]  /*1add0*/  LDGSTS.E [R3+0x32d00], desc[UR4][R76.64], P2 ;  /* 0x32d000004c037fae */ /* 0x000fe80009121844 */
[----:B------:R-:W4:Y:S04]  /*1ade0*/  LDL.LU.64 R54, [R1+0x1c78] ;  /* 0x001c780001367983 */ /* 0x000f280000300a00 */
[----:B------:R-:W-:Y:S04]  /*1adf0*/  LDGSTS.E [R3+0x33100], desc[UR4][R84.64], P2 ;  /* 0x3310000054037fae */ /* 0x000fe80009121844 */
[----:B------:R-:W2:Y:S04]  /*1ae00*/  LDL.LU.64 R46, [R1+0x1c70] ;  /* 0x001c7000012e7983 */ /* 0x000ea80000300a00 */
        /* <DEDUP_REMOVED lines=9> */
[----:B------:R-:W-:Y:S04]  /*1aea0*/  LDGSTS.E [R3+0x34900], desc[UR4][R16.64], P2 ;  /* 0x3490000010037fae */ /* 0x000fe80009121844 */
[----:B------:R-:W-:Y:S04]  /*1aeb0*/  LDGSTS.E [R3+0x34d00], desc[UR4][R106.64], P2 ;  /* 0x34d000006a037fae */ /* 0x000fe80009121844 */
[----:B---3--:R-:W3:Y:S04]  /*1aec0*/  LDL.LU.64 R24, [R1+0x450] ;  /* 0x0004500001187983 */ /* 0x008ee80000300a00 */
[----:B------:R-:W4:Y:S04]  /*1aed0*/  LDL.LU.64 R138, [R1+0x430] ;  /* 0x00043000018a7983 */ /* 0x000f280000300a00 */
[----:B------:R-:W2:Y:S04]  /*1aee0*/  LDL.LU.64 R130, [R1+0x410] ;  /* 0x0004100001827983 */ /* 0x000ea80000300a00 */
[----:B------:R-:W2:Y:S04]  /*1aef0*/  LDL.LU.64 R16, [R1+0x3f0] ;  /* 0x0003f00001107983 */ /* 0x000ea80000300a00 */
[----:B------:R-:W2:Y:S04]  /*1af00*/  LDL.LU.64 R122, [R1+0x3d0] ;  /* 0x0003d000017a7983 */ /* 0x000ea80000300a00 */
[----:B------:R-:W2:Y:S04]  /*1af10*/  LDL.LU.64 R114, [R1+0x3b0] ;  /* 0x0003b00001727983 */ /* 0x000ea80000300a00 */
[----:B------:R-:W2:Y:S04]  /*1af20*/  LDL.LU.64 R106, [R1+0x390] ;  /* 0x00039000016a7983 */ /* 0x000ea80000300a00 */
[----:B------:R-:W-:Y:S04]  /*1af30*/  LDGSTS.E [R3+0x35100], desc[UR4][R98.64], P2 ;  /* 0x3510000062037fae */ /* 0x000fe80009121844 */
[----:B------:R-:W-:Y:S04]  /*1af40*/  LDGSTS.E [R3+0x35500], desc[UR4][R90.64], P2 ;  /* 0x355000005a037fae */ /* 0x000fe80009121844 */
[----:B------:R-:W-:Y:S04]  /*1af50*/  LDGSTS.E [R3+0x35900], desc[UR4][R82.64], P2 ;  /* 0x3590000052037fae */ /* 0x000fe80009121844 */
        /* <DEDUP_REMOVED lines=9> */
[----:B------:R1:W-:Y:S04]  /*1aff0*/  LDGSTS.E [R3+0x36900], desc[UR4][R8.64], P2 ;  /* 0x3690000008037fae */ /* 0x0003e80009121844 */
[----:B------:R-:W-:Y:S04]  /*1b000*/  LDGSTS.E [R3+0x36d00], desc[UR4][R50.64], P2 ;  /* 0x36d0000032037fae */ /* 0x000fe80009121844 */
[----:B------:R-:W-:Y:S04]  /*1b010*/  LDGSTS.E [R3+0x37100], desc[UR4][R42.64], P2 ;  /* 0x371000002a037fae */ /* 0x000fe80009121844 */
[----:B------:R-:W1:Y:S04]  /*1b020*/  LDL.LU.64 R8, [R1+0x2b0] ;  /* 0x0002b00001087983 */ /* 0x000e680000300a00 */
[----:B------:R-:W2:Y:S04]  /*1b030*/  LDL.LU.64 R50, [R1+0x290] ;  /* 0x0002900001327983 */ /* 0x000ea80000300a00 */
[----:B------:R-:W2:Y:S04]  /*1b040*/  LDL.LU.64 R42, [R1+0x270] ;  /* 0x00027000012a7983 */ /* 0x000ea80000300a00 */
[----:B------:R-:W-:Y:S04]  /*1b050*/  LDGSTS.E [R3+0x37500], desc[UR4][R32.64], P2 ;  /* 0x3750000020037fae */ /* 0x000fe80009121844 */
[----:B------:R1:W-:Y:S04]  /*1b060*/  LDGSTS.E [R3+0x37900], desc[UR4][R154.64], P2 ;  /* 0x379000009a037fae */ /* 0x0003e80009121844 */
[----:B------:R1:W-:Y:S04]  /*1b070*/  LDGSTS.E [R3+0x37d00], desc[UR4][R146.64], P2 ;  /* 0x37d0000092037fae */ /* 0x0003e80009121844 */
[----:B------:R-:W2:Y:S01]  /*1b080*/  LDL.LU.64 R32, [R1+0x250] ;  /* 0x0002500001207983 */ /* 0x000ea20000300a00 */
[----:B---3--:R-:W-:-:S03]  /*1b090*/  IMAD.WIDE R170, R2, 0x4, R24 ;  /* 0x0000000402aa7825 */ /* 0x008fc600078e0218 */
[----:B------:R-:W3:Y:S01]  /*1b0a0*/  LDL.LU.64 R24, [R1+0x230] ;  /* 0x0002300001187983 */ /* 0x000ee20000300a00 */
[----:B----4-:R-:W-:-:S03]  /*1b0b0*/  IMAD.WIDE R172, R2, 0x4, R138 ;  /* 0x0000000402ac7825 */ /* 0x010fc600078e028a */
[----:B------:R-:W-:Y:S01]  /*1b0c0*/  LDGSTS.E [R5+0x20200], desc[UR4][R170.64], P2 ;  /* 0x20200000aa057fae */ /* 0x000fe20009121844 */
[----:B--2---:R-:W-:-:S03]  /*1b0d0*/  IMAD.WIDE R178, R2, 0x4, R130 ;  /* 0x0000000402b27825 */ /* 0x004fc600078e0282 */
[----:B------:R-:W-:Y:S01]  /*1b0e0*/  LDGSTS.E [R5+0x20600], desc[UR4][R172.64], P2 ;  /* 0x20600000ac057fae */ /* 0x000fe20009121844 */
[----:B------:R-:W-:-:S03]  /*1b0f0*/  IMAD.WIDE R186, R2, 0x4, R16 ;  /* 0x0000000402ba7825 */ /* 0x000fc600078e0210 */
[----:B------:R-:W2:Y:S01]  /*1b100*/  LDL.LU.64 R16, [R1+0x210] ;  /* 0x0002100001107983 */ /* 0x000ea20000300a00 */
[----:B------:R-:W-:-:S03]  /*1b110*/  IMAD.WIDE R188, R2, 0x4, R122 ;  /* 0x0000000402bc7825 */ /* 0x000fc600078e027a */
[----:B------:R-:W4:Y:S01]  /*1b120*/  LDL.LU.64 R138, [R1+0x1f0] ;  /* 0x0001f000018a7983 */ /* 0x000f220000300a00 */
[----:B------:R-:W-:-:S03]  /*1b130*/  IMAD.WIDE R194, R2, 0x4, R114 ;  /* 0x0000000402c27825 */ /* 0x000fc600078e0272 */
[----:B------:R-:W4:Y:S01]  /*1b140*/  LDL.LU.64 R130, [R1+0x1d0] ;  /* 0x0001d00001827983 */ /* 0x000f220000300a00 */
[----:B------:R-:W-:-:S03]  /*1b150*/  IMAD.WIDE R202, R2, 0x4, R106 ;  /* 0x0000000402ca7825 */ /* 0x000fc600078e026a */
[----:B------:R-:W4:Y:S04]  /*1b160*/  LDL.LU.64 R122, [R1+0x1b0] ;  /* 0x0001b000017a7983 */ /* 0x000f280000300a00 */
[----:B------:R-:W4:Y:S04]  /*1b170*/  LDL.LU.64 R114, [R1+0x190] ;  /* 0x0001900001727983 */ /* 0x000f280000300a00 */
[----:B------:R-:W4:Y:S04]  /*1b180*/  LDL.LU.64 R106, [R1+0x170] ;  /* 0x00017000016a7983 */ /* 0x000f280000300a00 */
[----:B------:R-:W-:Y:S01]  /*1b190*/  LDGSTS.E [R5+0x20a00], desc[UR4][R178.64], P2 ;  /* 0x20a00000b2057fae */ /* 0x000fe20009121844 */
[----:B------:R-:W-:-:S03]  /*1b1a0*/  IMAD.WIDE R204, R2, 0x4, R98 ;  /* 0x0000000402cc7825 */ /* 0x000fc600078e0262 */
[----:B------:R-:W4:Y:S01]  /*1b1b0*/  LDL.LU.64 R98, [R1+0x150] ;  /* 0x0001500001627983 */ /* 0x000f220000300a00 */
[----:B------:R-:W-:-:S03]  /*1b1c0*/  IMAD.WIDE R210, R2, 0x4, R90 ;  /* 0x0000000402d27825 */ /* 0x000fc600078e025a */
[----:B------:R-:W4:Y:S01]  /*1b1d0*/  LDL.LU.64 R90, [R1+0x130] ;  /* 0x00013000015a7983 */ /* 0x000f220000300a00 */
[----:B------:R-:W-:-:S03]  /*1b1e0*/  IMAD.WIDE R218, R2, 0x4, R82 ;  /* 0x0000000402da7825 */ /* 0x000fc600078e0252 */
[----:B------:R-:W4:Y:S04]  /*1b1f0*/  LDL.LU.64 R82, [R1+0x110] ;  /* 0x0001100001527983 */ /* 0x000f280000300a00 */
[----:B------:R-:W-:Y:S01]  /*1b200*/  LDGSTS.E [R5+0x20e00], desc[UR4][R186.64], P2 ;  /* 0x20e00000ba057fae */ /* 0x000fe20009121844 */
[----:B------:R-:W-:-:S03]  /*1b210*/  IMAD.WIDE R12, R2, 0x4, R12 ;  /* 0x00000004020c7825 */ /* 0x000fc600078e020c */
[----:B------:R-:W-:Y:S01]  /*1b220*/  LDGSTS.E [R5+0x21200], desc[UR4][R188.64], P2 ;  /* 0x21200000bc057fae */ /* 0x000fe20009121844 */
[----:B------:R-:W-:-:S03]  /*1b230*/  IMAD.WIDE R20, R2, 0x4, R20 ;  /* 0x0000000402147825 */ /* 0x000fc600078e0214 */
[----:B------:R-:W-:Y:S01]  /*1b240*/  LDGSTS.E [R5+0x21600], desc[UR4][R194.64], P2 ;  /* 0x21600000c2057fae */ /* 0x000fe20009121844 */
[----:B------:R-:W-:-:S03]  /*1b250*/  IMAD.WIDE R220, R2, 0x4, R74 ;  /* 0x0000000402dc7825 */ /* 0x000fc600078e024a */
[----:B------:R-:W4:Y:S01]  /*1b260*/  LDL.LU.64 R74, [R1+0xf0] ;  /* 0x0000f000014a7983 */ /* 0x000f220000300a00 */
[----:B------:R-:W-:-:S03]  /*1b270*/  IMAD.WIDE R228, R2, 0x4, R66 ;  /* 0x0000000402e47825 */ /* 0x000fc600078e0242 */
[----:B------:R-:W4:Y:S01]  /*1b280*/  LDL.LU.64 R66, [R1+0xd0] ;  /* 0x0000d00001427983 */ /* 0x000f220000300a00 */
[----:B------:R-:W-:-:S03]  /*1b290*/  IMAD.WIDE R236, R2, 0x4, R58 ;  /* 0x0000000402ec7825 */ /* 0x000fc600078e023a */
[----:B------:R-:W4:Y:S01]  /*1b2a0*/  LDL.LU.64 R58, [R1+0xb0] ;  /* 0x0000b000013a7983 */ /* 0x000f220000300a00 */
[----:B------:R-:W-:-:S03]  /*1b2b0*/  IMAD.WIDE R28, R2, 0x4, R28 ;  /* 0x00000004021c7825 */ /* 0x000fc600078e021c */
[----:B------:R-:W-:Y:S01]  /*1b2c0*/  LDGSTS.E [R5+0x21a00], desc[UR4][R202.64], P2 ;  /* 0x21a00000ca057fae */ /* 0x000fe20009121844 */
[----:B------:R-:W-:-:S03]  /*1b2d0*/  IMAD.WIDE R36, R2, 0x4, R36 ;  /* 0x0000000402247825 */ /* 0x000fc600078e0224 */
[----:B------:R-:W-:Y:S01]  /*1b2e0*/  LDGSTS.E [R5+0x21e00], desc[UR4][R204.64], P2 ;  /* 0x21e00000cc057fae */ /* 0x000fe20009121844 */
[----:B------:R-:W-:-:S03]  /*1b2f0*/  IMAD.WIDE R46, R2, 0x4, R46 ;  /* 0x00000004022e7825 */ /* 0x000fc600078e022e */
[----:B------:R-:W-:Y:S01]  /*1b300*/  LDGSTS.E [R5+0x22200], desc[UR4][R210.64], P2 ;  /* 0x22200000d2057fae */ /* 0x000fe20009121844 */
[----:B-1----:R-:W-:-:S03]  /*1b310*/  IMAD.WIDE R8, R2, 0x4, R8 ;  /* 0x0000000402087825 */ /* 0x002fc600078e0208 */
[----:B------:R-:W-:Y:S01]  /*1b320*/  LDGSTS.E [R5+0x22600], desc[UR4][R218.64], P2 ;  /* 0x22600000da057fae */ /* 0x000fe20009121844 */
[----:B------:R-:W-:-:S03]  /*1b330*/  IMAD.WIDE R212, R2, 0x4, R50 ;  /* 0x0000000402d47825 */ /* 0x000fc600078e0232 */
[----:B------:R-:W4:Y:S01]  /*1b340*/  LDL.LU.64 R50, [R1+0x90] ;  /* 0x0000900001327983 */ /* 0x000f220000300a00 */
[----:B------:R-:W-:-:S03]  /*1b350*/  IMAD.WIDE R196, R2, 0x4, R42 ;  /* 0x0000000402c47825 */ /* 0x000fc600078e022a */
[----:B------:R1:W-:Y:S04]  /*1b360*/  STL.64 [R1+0x15e8], R8 ;  /* 0x0015e80801007387 */ /* 0x0003e80000100a00 */
[----:B------:R-:W4:Y:S04]  /*1b370*/  LDL.LU.64 R42, [R1+0x70] ;  /* 0x00007000012a7983 */ /* 0x000f280000300a00 */
[----:B------:R-:W-:Y:S01]  /*1b380*/  LDGSTS.E [R5+0x22a00], desc[UR4][R220.64], P2 ;  /* 0x22a00000dc057fae */ /* 0x000fe20009121844 */
[----:B------:R-:W-:-:S03]  /*1b390*/  IMAD.WIDE R78, R2, 0x4, R78 ;  /* 0x00000004024e7825 */ /* 0x000fc600078e024e */
[----:B------:R-:W-:Y:S01]  /*1b3a0*/  LDGSTS.E [R5+0x22e00], desc[UR4][R228.64], P2 ;  /* 0x22e00000e4057fae */ /* 0x000fe20009121844 */
[----:B------:R-:W-:-:S03]  /*1b3b0*/  IMAD.WIDE R180, R2, 0x4, R32 ;  /* 0x0000000402b47825 */ /* 0x000fc600078e0220 */
[----:B------:R-:W4:Y:S04]  /*1b3c0*/  LDL.LU.64 R32, [R1+0x50] ;  /* 0x0000500001207983 */ /* 0x000f280000300a00 */
[----:B------:R-:W-:Y:S01]  /*1b3d0*/  STL.64 [R1+0x1608], R212 ;  /* 0x001608d401007387 */ /* 0x000fe20000100a00 */
[----:B------:R-:W-:-:S03]  /*1b3e0*/  IMAD.WIDE R86, R2, 0x4, R86 ;  /* 0x0000000402567825 */ /* 0x000fc600078e0256 */
[----:B------:R-:W-:Y:S01]  /*1b3f0*/  LDGSTS.E [R5+0x23200], desc[UR4][R236.64], P2 ;  /* 0x23200000ec057fae */ /* 0x000fe20009121844 */
[----:B------:R-:W-:-:S03]  /*1b400*/  IMAD.WIDE R94, R2, 0x4, R94 ;  /* 0x00000004025e7825 */ /* 0x000fc600078e025e */
[----:B------:R-:W-:Y:S01]  /*1b410*/  LDGSTS.E [R5+0x23600], desc[UR4][R8.64], P2 ;  /* 0x2360000008057fae */ /* 0x000fe20009121844 */
[----:B------:R-:W-:-:S03]  /*1b420*/  IMAD.WIDE R92, R2, 0x4, R102 ;  /* 0x00000004025c7825 */ /* 0x000fc600078e0266 */
[----:B------:R-:W-:Y:S04]  /*1b430*/  LDGSTS.E [R5+0x23a00], desc[UR4][R212.64], P2 ;  /* 0x23a00000d4057fae */ /* 0x000fe80009121844 */
[----:B------:R-:W-:Y:S01]  /*1b440*/  LDGSTS.E [R5+0x23e00], desc[UR4][R196.64], P2 ;  /* 0x23e00000c4057fae */ /* 0x000fe20009121844 */
[----:B------:R-:W-:-:S03]  /*1b450*/  IMAD.WIDE R84, R2, 0x4, R118 ;  /* 0x0000000402547825 */ /* 0x000fc600078e0276 */
[----:B------:R-:W-:Y:S01]  /*1b460*/  LDGSTS.E [R5+0x24200], desc[UR4][R180.64], P2 ;  /* 0x24200000b4057fae */ /* 0x000fe20009121844 */
[----:B---3--:R-:W-:-:S03]  /*1b470*/  IMAD.WIDE R164, R2, 0x4, R24 ;  /* 0x0000000402a47825 */ /* 0x008fc600078e0218 */
[----:B------:R-:W3:Y:S04]  /*1b480*/  LDL.LU.64 R24, [R1+0x30] ;  /* 0x0000300001187983 */ /* 0x000ee80000300a00 */
[----:B------:R-:W-:Y:S01]  /*1b490*/  LDGSTS.E [R5+0x24600], desc[UR4][R164.64], P2 ;  /* 0x24600000a4057fae */ /* 0x000fe20009121844 */
[----:B--2---:R-:W-:-:S03]  /*1b4a0*/  IMAD.WIDE R162, R2, 0x4, R16 ;  /* 0x0000000402a27825 */ /* 0x004fc600078e0210 */
[----:B------:R-:W2:Y:S01]  /*1b4b0*/  LDL.LU.64 R16, [R1+0x10] ;  /* 0x0000100001107983 */ /* 0x000ea20000300a00 */
[----:B----4-:R-:W-:-:S03]  /*1b4c0*/  IMAD.WIDE R156, R2, 0x4, R138 ;  /* 0x00000004029c7825 */ /* 0x010fc600078e028a */
[----:B------:R-:W-:Y:S01]  /*1b4d0*/  STL.64 [R1+0x1628], R196 ;  /* 0x001628c401007387 */ /* 0x000fe20000100a00 */
[----:B------:R-:W-:-:S03]  /*1b4e0*/  IMAD.WIDE R154, R2, 0x4, R130 ;  /* 0x00000004029a7825 */ /* 0x000fc600078e0282 */
[----:B------:R-:W-:Y:S01]  /*1b4f0*/  STL.64 [R1+0x1648], R180 ;  /* 0x001648b401007387 */ /* 0x000fe20000100a00 */
[----:B------:R-:W-:-:S03]  /*1b500*/  IMAD.WIDE R148, R2, 0x4, R122 ;  /* 0x0000000402947825 */ /* 0x000fc600078e027a */
[----:B------:R-:W-:Y:S01]  /*1b510*/  STL.64 [R1+0x1668], R164 ;  /* 0x001668a401007387 */ /* 0x000fe20000100a00 */
[----:B------:R-:W-:-:S03]  /*1b520*/  IMAD.WIDE R146, R2, 0x4, R114 ;  /* 0x0000000402927825 */ /* 0x000fc600078e0272 */
[----:B------:R-:W-:Y:S01]  /*1b530*/  STL.64 [R1+0x1688], R162 ;  /* 0x001688a201007387 */ /* 0x000fe20000100a00 */
[----:B------:R-:W-:-:S03]  /*1b540*/  IMAD.WIDE R140, R2, 0x4, R106 ;  /* 0x00000004028c7825 */ /* 0x000fc600078e026a */
[----:B------:R-:W-:Y:S04]  /*1b550*/  STL.64 [R1+0x16a8], R156 ;  /* 0x0016a89c01007387 */ /* 0x000fe80000100a00 */
[----:B------:R-:W-:Y:S01]  /*1b560*/  STL.64 [R1+0x16c8], R154 ;  /* 0x0016c89a01007387 */ /* 0x000fe20000100a00 */
[----:B------:R-:W-:-:S03]  /*1b570*/  IMAD.WIDE R138, R2, 0x4, R98 ;  /* 0x00000004028a7825 */ /* 0x000fc600078e0262 */
[----:B------:R-:W-:Y:S01]  /*1b580*/  STL.64 [R1+0x16e8], R148 ;  /* 0x0016e89401007387 */ /* 0x000fe20000100a00 */
[----:B------:R-:W-:-:S03]  /*1b590*/  IMAD.WIDE R132, R2, 0x4, R90 ;  /* 0x0000000402847825 */ /* 0x000fc600078e025a */
[----:B------:R-:W-:Y:S01]  /*1b5a0*/  STL.64 [R1+0x1708], R146 ;  /* 0x0017089201007387 */ /* 0x000fe20000100a00 */
[----:B------:R-:W-:-:S03]  /*1b5b0*/  IMAD.WIDE R130, R2, 0x4, R82 ;  /* 0x0000000402827825 */ /* 0x000fc600078e0252 */
[----:B------:R-:W-:Y:S04]  /*1b5c0*/  STL.64 [R1+0x1728], R140 ;  /* 0x0017288c01007387 */ /* 0x000fe80000100a00 */
        /* <DEDUP_REMOVED lines=10> */
[----:B------:R-:W-:Y:S01]  /*1b670*/  LDGSTS.E [R5+0x24a00], desc[UR4][R162.64], P2 ;  /* 0x24a00000a2057fae */ /* 0x000fe20009121844 */
[----:B------:R-:W-:-:S03]  /*1b680*/  IMAD.WIDE R114, R2, 0x4, R50 ;  /* 0x0000000402727825 */ /* 0x000fc600078e0232 */
[----:B------:R-:W-:Y:S01]  /*1b690*/  LDGSTS.E [R5+0x24e00], desc[UR4][R156.64], P2 ;  /* 0x24e000009c057fae */ /* 0x000fe20009121844 */
[----:B------:R-:W-:-:S03]  /*1b6a0*/  IMAD.WIDE R108, R2, 0x4, R42 ;  /* 0x00000004026c7825 */ /* 0x000fc600078e022a */
[----:B------:R-:W-:Y:S04]  /*1b6b0*/  STL.64 [R1+0x1808], R114 ;  /* 0x0018087201007387 */ /* 0x000fe80000100a00 */
[----:B------:R-:W-:Y:S01]  /*1b6c0*/  STL.64 [R1+0x1828], R108 ;  /* 0x0018286c01007387 */ /* 0x000fe20000100a00 */
[----:B------:R-:W-:-:S03]  /*1b6d0*/  IMAD.WIDE R106, R2, 0x4, R32 ;  /* 0x00000004026a7825 */ /* 0x000fc600078e0220 */
[----:B------:R-:W-:Y:S04]  /*1b6e0*/  LDGSTS.E [R5+0x25200], desc[UR4][R154.64], P2 ;  /* 0x252000009a057fae */ /* 0x000fe80009121844 */
        /* <DEDUP_REMOVED lines=25> */
[----:B------:R-:W-:-:S04]  /*1b880*/  IMAD.WIDE R34, R2, 0x4, R214 ;  /* 0x0000000402227825 */ /* 0x000fc800078e02d6 */
[----:B------:R-:W-:-:S04]  /*1b890*/  IMAD.WIDE R26, R2, 0x4, R222 ;  /* 0x00000004021a7825 */ /* 0x000fc800078e02de */
[----:B------:R-:W-:-:S04]  /*1b8a0*/  IMAD.WIDE R18, R2, 0x4, R230 ;  /* 0x0000000402127825 */ /* 0x000fc800078e02e6 */
[----:B------:R-:W-:-:S04]  /*1b8b0*/  IMAD.WIDE R10, R2, 0x4, R238 ;  /* 0x00000004020a7825 */ /* 0x000fc800078e02ee */
[----:B---3--:R-:W-:-:S05]  /*1b8c0*/  IMAD.WIDE R100, R2, 0x4, R24 ;  /* 0x0000000402647825 */ /* 0x008fca00078e0218 */
[----:B------:R-:W-:Y:S01]  /*1b8d0*/  STL.64 [R1+0x18f0], R100 ;  /* 0x0018f06401007387 */ /* 0x000fe20000100a00 */
[----:B--2---:R-:W-:-:S03]  /*1b8e0*/  IMAD.WIDE R98, R2, 0x4, R16 ;  /* 0x0000000402627825 */ /* 0x004fc600078e0210 */
[----:B------:R-:W-:Y:S04]  /*1b8f0*/  LDGSTS.E [R5+0x30600], desc[UR4][R100.64], P2 ;  /* 0x3060000064057fae */ /* 0x000fe80009121844 */
[----:B------:R-:W-:Y:S01]  /*1b900*/  STL.64 [R1+0x18f8], R98 ;  /* 0x0018f86201007387 */ /* 0x000fe20000100a00 */
[----:B------:R-:W-:-:S03]  /*1b910*/  IMAD.WIDE R24, R2, 0x4, R62 ;  /* 0x0000000402187825 */ /* 0x000fc600078e023e */
[----:B------:R-:W-:Y:S01]  /*1b920*/  STL.64 [R1+0x1900], R12 ;  /* 0x0019000c01007387 */ /* 0x000fe20000100a00 */
[----:B------:R-:W-:-:S03]  /*1b930*/  IMAD.WIDE R16, R2, 0x4, R70 ;  /* 0x0000000402107825 */ /* 0x000fc600078e0246 */
[----:B------:R-:W-:Y:S04]  /*1b940*/  STL.64 [R1+0x1910], R20 ;  /* 0x0019101401007387 */ /* 0x000fe80000100a00 */
[----:B------:R-:W-:Y:S04]  /*1b950*/  STL.64 [R1+0x1920], R28 ;  /* 0x0019201c01007387 */ /* 0x000fe80000100a00 */
[----:B------:R-:W-:Y:S04]  /*1b960*/  STL.64 [R1+0x1930], R36 ;  /* 0x0019302401007387 */ /* 0x000fe80000100a00 */
[----:B------:R-:W-:Y:S04]  /*1b970*/  STL.64 [R1+0x1940], R46 ;  /* 0x0019402e01007387 */ /* 0x000fe80000100a00 */
[----:B------:R2:W-:Y:S04]  /*1b980*/  STL.64 [R1+0x1950], R32 ;  /* 0x0019502001007387 */ /* 0x0005e80000100a00 */
        /* <DEDUP_REMOVED lines=10> */
[----:B------:R4:W-:Y:S04]  /*1ba30*/  STL.64 [R1+0x19b8], R74 ;  /* 0x0019b84a01007387 */ /* 0x0009e80000100a00 */
[----:B------:R-:W-:Y:S04]  /*1ba40*/  STL.64 [R1+0x19c0], R68 ;  /* 0x0019c04401007387 */ /* 0x000fe80000100a00 */
[----:B------:R4:W-:Y:S04]  /*1ba50*/  STL.64 [R1+0x19c8], R66 ;  /* 0x0019c84201007387 */ /* 0x0009e80000100a00 */
[----:B------:R-:W-:Y:S04]  /*1ba60*/  STL.64 [R1+0x19d8], R60 ;  /* 0x0019d83c01007387 */ /* 0x000fe80000100a00 */
[----:B------:R4:W-:Y:S04]  /*1ba70*/  STL.64 [R1+0x19e8], R58 ;  /* 0x0019e83a01007387 */ /* 0x0009e80000100a00 */
[----:B------:R-:W-:Y:S04]  /*1ba80*/  STL.64 [R1+0x19f8], R52 ;  /* 0x0019f83401007387 */ /* 0x000fe80000100a00 */
[----:B------:R4:W-:Y:S04]  /*1ba90*/  STL.64 [R1+0x1a08], R50 ;  /* 0x001a083201007387 */ /* 0x0009e80000100a00 */
[----:B------:R-:W-:Y:S04]  /*1baa0*/  STL.64 [R1+0x1a18], R44 ;  /* 0x001a182c01007387 */ /* 0x000fe80000100a00 */
[----:B------:R-:W-:Y:S04]  /*1bab0*/  LDGSTS.E [R5+0x30a00], desc[UR4][R98.64], P2 ;  /* 0x30a0000062057fae */ /* 0x000fe80009121844 */
[----:B------:R4:W-:Y:S04]  /*1bac0*/  STL.64 [R1+0x1a28], R42 ;  /* 0x001a282a01007387 */ /* 0x0009e80000100a00 */
[----:B------:R-:W-:Y:S04]  /*1bad0*/  LDGSTS.E [R5+0x30e00], desc[UR4][R12.64], P2 ;  /* 0x30e000000c057fae */ /* 0x000fe80009121844 */
[----:B------:R-:W-:Y:S04]  /*1bae0*/  STL.64 [R1+0x1a38], R34 ;  /* 0x001a382201007387 */ /* 0x000fe80000100a00 */
[----:B------:R-:W-:Y:S04]  /*1baf0*/  LDGSTS.E [R5+0x31200], desc[UR4][R20.64], P2 ;  /* 0x3120000014057fae */ /* 0x000fe80009121844 */
[----:B------:R-:W-:Y:S04]  /*1bb00*/  STL.64 [R1+0x1a48], R26 ;  /* 0x001a481a01007387 */ /* 0x000fe80000100a00 */
[----:B------:R-:W-:Y:S04]  /*1bb10*/  LDGSTS.E [R5+0x31600], desc[UR4][R28.64], P2 ;  /* 0x316000001c057fae */ /* 0x000fe80009121844 */
[----:B------:R-:W-:Y:S04]  /*1bb20*/  STL.64 [R1+0x1a58], R18 ;  /* 0x001a581201007387 */ /* 0x000fe80000100a00 */
[----:B------:R-:W-:Y:S04]  /*1bb30*/  LDGSTS.E [R5+0x31a00], desc[UR4][R36.64], P2 ;  /* 0x31a0000024057fae */ /* 0x000fe80009121844 */
[----:B------:R4:W-:Y:S04]  /*1bb40*/  STL.64 [R1+0x1a68], R10 ;  /* 0x001a680a01007387 */ /* 0x0009e80000100a00 */
[----:B------:R-:W-:Y:S04]  /*1bb50*/  LDGSTS.E [R5+0x31e00], desc[UR4][R46.64], P2 ;  /* 0x31e000002e057fae */ /* 0x000fe80009121844 */
[----:B-1----:R-:W4:Y:S04]  /*1bb60*/  LDL.LU.64 R8, [R1+0x1c48] ;  /* 0x001c480001087983 */ /* 0x002f280000300a00 */
[----:B------:R-:W-:Y:S04]  /*1bb70*/  LDGSTS.E [R5+0x32200], desc[UR4][R32.64], P2 ;  /* 0x3220000020057fae */ /* 0x000fe80009121844 */
[----:B------:R-:W-:Y:S04]  /*1bb80*/  LDGSTS.E [R5+0x32600], desc[UR4][R24.64], P2 ;  /* 0x3260000018057fae */ /* 0x000fe80009121844 */
[----:B------:R-:W-:Y:S04]  /*1bb90*/  LDGSTS.E [R5+0x32a00], desc[UR4][R16.64], P2 ;  /* 0x32a0000010057fae */ /* 0x000fe80009121844 */
[----:B--2---:R-:W2:Y:S04]  /*1bba0*/  LDL.LU.64 R32, [R1+0x448] ;  /* 0x0004480001207983 */ /* 0x004ea80000300a00 */
[----:B---3--:R-:W3:Y:S04]  /*1bbb0*/  LDL.LU.64 R24, [R1+0x428] ;  /* 0x0004280001187983 */ /* 0x008ee80000300a00 */
        /* <DEDUP_REMOVED lines=15> */
[----:B----4-:R-:W4:Y:S04]  /*1bcb0*/  LDL.LU.64 R16, [R1+0x408] ;  /* 0x0004080001107983 */ /* 0x010f280000300a00 */
[----:B------:R-:W-:Y:S04]  /*1bcc0*/  LDGSTS.E [R5+0x36a00], desc[UR4][R44.64], P2 ;  /* 0x36a000002c057fae */ /* 0x000fe80009121844 */
        /* <DEDUP_REMOVED lines=8> */
[----:B------:R2:W-:Y:S04]  /*1bd50*/  LDGSTS.E [R5+0x37e00], desc[UR4][R10.64], P2 ;  /* 0x37e000000a057fae */ /* 0x0005e80009121844 */
[----:B------:R-:W4:Y:S01]  /*1bd60*/  LDL.LU.64 R42, [R1+0x368] ;  /* 0x00036800012a7983 */ /* 0x000f220000300a00 */
[----:B--2---:R-:W-:-:S03]  /*1bd70*/  IMAD.WIDE R10, R2, 0x4, R32 ;  /* 0x00000004020a7825 */ /* 0x004fc600078e0220 */
[----:B------:R-:W2:Y:S01]  /*1bd80*/  LDL.LU.64 R32, [R1+0x348] ;  /* 0x0003480001207983 */ /* 0x000ea20000300a00 */
[----:B---3--:R-:W-:-:S03]  /*1bd90*/  IMAD.WIDE R12, R2, 0x4, R24 ;  /* 0x00000004020c7825 */ /* 0x008fc600078e0218 */
[----:B------:R-:W3:Y:S04]  /*1bda0*/  LDL.LU.64 R24, [R1+0x328] ;  /* 0x0003280001187983 */ /* 0x000ee80000300a00 */
        /* <DEDUP_REMOVED lines=16> */
[----:B------:R-:W3:Y:S01]  /*1beb0*/  LDL.LU.64 R82, [R1+0x108] ;  /* 0x0001080001527983 */ /* 0x000ee20000300a00 */
[----:B------:R-:W-:-:S03]  /*1bec0*/  IMAD.WIDE R40, R2, 0x4, R40 ;  /* 0x0000000402287825 */ /* 0x000fc600078e0228 */
[----:B------:R-:W-:Y:S01]  /*1bed0*/  LDGSTS.E [R6+0x20300], desc[UR4][R10.64], P2 ;  /* 0x203000000a067fae */ /* 0x000fe20009121844 */
[----:B----4-:R-:W-:-:S03]  /*1bee0*/  IMAD.WIDE R18, R2, 0x4, R74 ;  /* 0x0000000402127825 */ /* 0x010fc600078e024a */
[----:B------:R-:W4:Y:S01]  /*1bef0*/  LDL.LU.64 R74, [R1+0xe8] ;  /* 0x0000e800014a7983 */ /* 0x000f220000300a00 */
        /* <DEDUP_REMOVED lines=9> */
[----:B------:R-:W4:Y:S01]  /*1bf90*/  LDL.LU.64 R42, [R1+0x68] ;  /* 0x00006800012a7983 */ /* 0x000f220000300a00 */
[----:B--2---:R-:W-:-:S03]  /*1bfa0*/  IMAD.WIDE R162, R2, 0x4, R32 ;  /* 0x0000000402a27825 */ /* 0x004fc600078e0220 */
[----:B------:R-:W2:Y:S01]  /*1bfb0*/  LDL.LU.64 R32, [R1+0x48] ;  /* 0x0000480001207983 */ /* 0x000ea20000300a00 */
[----:B---3--:R-:W-:-:S03]  /*1bfc0*/  IMAD.WIDE R164, R2, 0x4, R24 ;  /* 0x0000000402a47825 */ /* 0x008fc600078e0218 */
[----:B------:R-:W3:Y:S01]  /*1bfd0*/  LDL.LU.64 R24, [R1+0x28] ;  /* 0x0000280001187983 */ /* 0x000ee20000300a00 */
[----:B------:R-:W-:-:S04]  /*1bfe0*/  IMAD.WIDE R166, R2, 0x4, R84 ;  /* 0x0000000402a67825 */ /* 0x000fc800078e0254 */
        /* <DEDUP_REMOVED lines=9> */
[C---:B------:R-:W-:Y:S01]  /*1c080*/  IMAD.WIDE R86, R2.reuse, 0x4, R106 ;  /* 0x0000000402567825 */ /* 0x040fe200078e026a */
[----:B------:R-:W-:Y:S03]  /*1c090*/  STL.64 [R1+0x1730], R90 ;  /* 0x0017305a01007387 */ /* 0x000fe60000100a00 */
[C---:B------:R-:W-:Y:S01]  /*1c0a0*/  IMAD.WIDE R84, R2.reuse, 0x4, R98 ;  /* 0x0000000402547825 */ /* 0x040fe200078e0262 */
[----:B------:R-:W-:Y:S03]  /*1c0b0*/  STL.64 [R1+0x1750], R86 ;  /* 0x0017505601007387 */ /* 0x000fe60000100a00 */
[C---:B------:R-:W-:Y:S01]  /*1c0c0*/  IMAD.WIDE R82, R2.reuse, 0x4, R82 ;  /* 0x0000000402527825 */ /* 0x040fe200078e0252 */
[----:B------:R-:W-:Y:S03]  /*1c0d0*/  STL.64 [R1+0x1770], R84 ;  /* 0x0017705401007387 */ /* 0x000fe60000100a00 */
[C---:B----4-:R-:W-:Y:S01]  /*1c0e0*/  IMAD.WIDE R78, R2.reuse, 0x4, R74 ;  /* 0x00000004024e7825 */ /* 0x050fe200078e024a */
        /* <DEDUP_REMOVED lines=10> */
[----:B------:R-:W5:Y:S04]  /*1c190*/  LDL.LU.64 R8, [R1+0x1c40] ;  /* 0x001c400001087983 */ /* 0x000f680000300a00 */
[----:B------:R-:W-:Y:S01]  /*1c1a0*/  STL.64 [R1+0x1830], R68 ;  /* 0x0018304401007387 */ /* 0x000fe20000100a00 */
        /* <DEDUP_REMOVED lines=11> */
[----:B--2---:R-:W-:-:S04]  /*1c260*/  IMAD.WIDE R66, R2, 0x4, R32 ;  /* 0x0000000402427825 */ /* 0x004fc800078e0220 */
[C---:B---3--:R-:W-:Y:S01]  /*1c270*/  IMAD.WIDE R62, R2.reuse, 0x4, R24 ;  /* 0x00000004023e7825 */ /* 0x048fe200078e0218 */
        /* <DEDUP_REMOVED lines=13> */
[----:B------:R2:W-:Y:S01]  /*1c350*/  STL.64 [R1+0x18a8], R26 ;  /* 0x0018a81a01007387 */ /* 0x0005e20000100a00 */
[----:B-1----:R-:W-:-:S03]  /*1c360*/  IMAD.WIDE R24, R2, 0x4, R120 ;  /* 0x0000000402187825 */ /* 0x002fc600078e0278 */
[----:B------:R-:W-:Y:S04]  /*1c370*/  STL.64 [R1+0x1898], R42 ;  /* 0x0018982a01007387 */ /* 0x000fe80000100a00 */
[----:B------:R1:W-:Y:S01]  /*1c380*/  STL.64 [R1+0x18b8], R24 ;  /* 0x0018b81801007387 */ /* 0x0003e20000100a00 */
[----:B--2---:R-:W-:-:S03]  /*1c390*/  IMAD.WIDE R26, R2, 0x4, R136 ;  /* 0x00000004021a7825 */ /* 0x004fc600078e0288 */
[----:B------:R2:W-:Y:S04]  /*1c3a0*/  STL.64 [R1+0x18c8], R28 ;  /* 0x0018c81c01007387 */ /* 0x0005e80000100a00 */
[----:B------:R3:W-:Y:S01]  /*1c3b0*/  STL.64 [R1+0x18d0], R26 ;  /* 0x0018d01a01007387 */ /* 0x0007e20000100a00 */
[----:B-1----:R-:W-:-:S04]  /*1c3c0*/  IMAD.WIDE R24, R2, 0x4, R144 ;  /* 0x0000000402187825 */ /* 0x002fc800078e0290 */
[C---:B------:R-:W-:Y:S01]  /*1c3d0*/  IMAD.WIDE R32, R2.reuse, 0x4, R208 ;  /* 0x0000000402207825 */ /* 0x040fe200078e02d0 */
[----:B------:R1:W-:Y:S04]  /*1c3e0*/  STL.64 [R1+0x18d8], R24 ;  /* 0x0018d81801007387 */ /* 0x0003e80000100a00 */
[----:B------:R-:W4:Y:S04]  /*1c3f0*/  LDL.64 R192, [R1+0x18d8] ;  /* 0x0018d80001c07983 */ /* 0x000f280000100a00 */
[----:B------:R-:W4:Y:S01]  /*1c400*/  LDL.64 R200, [R1+0x18d0] ;  /* 0x0018d00001c87983 */ /* 0x000f220000100a00 */
[----:B--2---:R-:W-:-:S03]  /*1c410*/  IMAD.WIDE R28, R2, 0x4, R224 ;  /* 0x00000004021c7825 */ /* 0x004fc600078e02e0 */
[----:B------:R-:W-:Y:S01]  /*1c420*/  STL.64 [R1+0x1908], R36 ;  /* 0x0019082401007387 */ /* 0x000fe20000100a00 */
[----:B---3--:R-:W-:-:S03]  /*1c430*/  IMAD.WIDE R26, R2, 0x4, R232 ;  /* 0x00000004021a7825 */ /* 0x008fc600078e02e8 */
[----:B------:R-:W2:Y:S01]  /*1c440*/  LDL.64 R208, [R1+0x18c8] ;  /* 0x0018c80001d07983 */ /* 0x000ea20000100a00 */
[----:B-1----:R-:W-:-:S03]  /*1c450*/  IMAD.WIDE R24, R2, 0x4, R38 ;  /* 0x0000000402187825 */ /* 0x002fc600078e0226 */
[----:B------:R-:W-:Y:S04]  /*1c460*/  STL.64 [R1+0x1918], R34 ;  /* 0x0019182201007387 */ /* 0x000fe80000100a00 */
[----:B------:R-:W3:Y:S04]  /*1c470*/  LDL.64 R216, [R1+0x18b8] ;  /* 0x0018b80001d87983 */ /* 0x000ee80000100a00 */
[----:B------:R-:W-:Y:S04]  /*1c480*/  STL.64 [R1+0x1928], R32 ;  /* 0x0019282001007387 */ /* 0x000fe80000100a00 */
[----:B------:R-:W4:Y:S04]  /*1c490*/  LDL.64 R224, [R1+0x18a8] ;  /* 0x0018a80001e07983 */ /* 0x000f280000100a00 */
[----:B------:R1:W-:Y:S04]  /*1c4a0*/  STL.64 [R1+0x1938], R30 ;  /* 0x0019381e01007387 */ /* 0x0003e80000100a00 */
[----:B------:R-:W2:Y:S04]  /*1c4b0*/  LDL.64 R232, [R1+0x18a0] ;  /* 0x0018a00001e87983 */ /* 0x000ea80000100a00 */
[----:B------:R1:W-:Y:S04]  /*1c4c0*/  STL.64 [R1+0x1948], R28 ;  /* 0x0019481c01007387 */ /* 0x0003e80000100a00 */
[----:B------:R1:W-:Y:S04]  /*1c4d0*/  STL.64 [R1+0x1958], R26 ;  /* 0x0019581a01007387 */ /* 0x0003e80000100a00 */
[----:B------:R1:W-:Y:S04]  /*1c4e0*/  STL.64 [R1+0x1968], R24 ;  /* 0x0019681801007387 */ /* 0x0003e80000100a00 */
[----:B------:R1:W-:Y:S04]  /*1c4f0*/  STL [R1+0xc08], RZ ;  /* 0x000c08ff01007387 */ /* 0x0003e80000100800 */
        /* <DEDUP_REMOVED lines=765> */
[----:B------:R1:W-:Y:S04]  /*1f4d0*/  STL [R1], RZ ;  /* 0x000000ff01007387 */ /* 0x0003e80000100800 */
        /* <DEDUP_REMOVED lines=72> */
[----:B------:R1:W-:Y:S01]  /*1f960*/  STL [R1+0x124], RZ ;  /* 0x000124ff01007387 */ /* 0x0003e20000100800 */
[----:B------:R-:W-:-:S03]  /*1f970*/  IMAD.WIDE R16, R2, 0x4, R16 ;  /* 0x0000000402107825 */ /* 0x000fc600078e0210 */
        /* <DEDUP_REMOVED lines=8> */
[----:B------:R-:W-:Y:S04]  /*1fa00*/  LDGSTS.E [R6+0x20b00], desc[UR4][R16.64], P2 ;  /* 0x20b0000010067fae */ /* 0x000fe80009121844 */
        /* <DEDUP_REMOVED lines=14> */
[----:B------:R1:W-:Y:S01]  /*1faf0*/  STL [R1+0x164], RZ ;  /* 0x000164ff01007387 */ /* 0x0003e20000100800 */
[----:B------:R-:W-:-:S03]  /*1fb00*/  IMAD.WIDE R212, R2, 0x4, R146 ;  /* 0x0000000402d47825 */ /* 0x000fc600078e0292 */
        /* <DEDUP_REMOVED lines=72> */
[----:B------:R-:W-:-:S03]  /*1ff90*/  UISETP.GE.AND UP0, UPT, UR7, 0x40, UPT ;  /* 0x000000400700788c */ /* 0x000fc6000bf06270 */
        /* <DEDUP_REMOVED lines=9> */
[----:B--2---:R-:W-:Y:S04]  /*20030*/  LDGSTS.E [R6+0x33b00], desc[UR4][R232.64], P2 ;  /* 0x33b00000e8067fae */ /* 0x004fe80009121844 */
[----:B------:R2:W-:Y:S01]  /*20040*/  STL [R1+0x1f8], RZ ;  /* 0x0001f8ff01007387 */ /* 0x0005e20000100800 */
[----:B------:R-:W-:-:S03]  /*20050*/  IMAD.WIDE R176, R2, 0x4, R176 ;  /* 0x0000000402b07825 */ /* 0x000fc600078e02b0 */
[----:B----4-:R-:W-:Y:S04]  /*20060*/  LDGSTS.E [R6+0x33f00], desc[UR4][R224.64], P2 ;  /* 0x33f00000e0067fae */ /* 0x010fe80009121844 */
[----:B------:R2:W-:Y:S01]  /*20070*/  STL [R1+0x1fc], RZ ;  /* 0x0001fcff01007387 */ /* 0x0005e20000100800 */
[----:B------:R-:W-:-:S03]  /*20080*/  IMAD.WIDE R184, R2, 0x4, R184 ;  /* 0x0000000402b87825 */ /* 0x000fc600078e02b8 */
[----:B---3--:R-:W-:Y:S01]  /*20090*/  LDGSTS.E [R6+0x34300], desc[UR4][R216.64], P2 ;  /* 0x34300000d8067fae */ /* 0x008fe20009121844 */
[----:B------:R-:W-:-:S03]  /*200a0*/  PLOP3.LUT P0, PT, PT, PT, UP0, 0x40, 0x0 ;  /* 0x000000000000781c */ /* 0x000fc60003f0e808 */
        /* <DEDUP_REMOVED lines=12> */
[----:B------:R3:W-:Y:S04]  /*20170*/  LDGSTS.E [R6+0x37700], desc[UR4][R28.64], P2 ;  /* 0x377000001c067fae */ /* 0x0007e80009121844 */
[----:B------:R4:W-:Y:S04]  /*20180*/  LDGSTS.E [R6+0x37b00], desc[UR4][R26.64], P2 ;  /* 0x37b000001a067fae */ /* 0x0009e80009121844 */
[----:B------:R2:W-:Y:S01]  /*20190*/  LDGSTS.E [R6+0x37f00], desc[UR4][R24.64], P2 ;  /* 0x37f0000018067fae */ /* 0x0005e20009121844 */
[----:B-1----:R-:W-:-:S03]  /*201a0*/  CS2R R30, SRZ ;  /* 0x00000000001e7805 */ /* 0x002fc6000001ff00 */
[----:B------:R-:W0:Y:S01]  /*201b0*/  LDGDEPBAR ;  /* 0x00000000000079af */ /* 0x000e220000000000 */
[----:B---3--:R-:W-:Y:S02]  /*201c0*/  CS2R R28, SRZ ;  /* 0x00000000001c7805 */ /* 0x008fe4000001ff00 */
[----:B------:R-:W-:Y:S02]  /*201d0*/  CS2R R32, SRZ ;  /* 0x0000000000207805 */ /* 0x000fe4000001ff00 */
[----:B------:R-:W-:Y:S02]  /*201e0*/  CS2R R34, SRZ ;  /* 0x0000000000227805 */ /* 0x000fe4000001ff00 */
[----:B----4-:R-:W-:Y:S02]  /*201f0*/  CS2R R26, SRZ ;  /* 0x00000000001a7805 */ /* 0x010fe4000001ff00 */
[----:B------:R-:W-:Y:S02]  /*20200*/  CS2R R36, SRZ ;  /* 0x0000000000247805 */ /* 0x000fe4000001ff00 */
[----:B------:R-:W-:-:S02]  /*20210*/  CS2R R38, SRZ ;  /* 0x0000000000267805 */ /* 0x000fc4000001ff00 */
[----:B------:R-:W-:Y:S02]  /*20220*/  CS2R R40, SRZ ;  /* 0x0000000000287805 */ /* 0x000fe4000001ff00 */
[----:B--2---:R-:W-:Y:S02]  /*20230*/  CS2R R24, SRZ ;  /* 0x0000000000187805 */ /* 0x004fe4000001ff00 */
[----:B------:R-:W-:Y:S02]  /*20240*/  CS2R R42, SRZ ;  /* 0x00000000002a7805 */ /* 0x000fe4000001ff00 */
[----:B------:R-:W-:Y:S02]  /*20250*/  CS2R R44, SRZ ;  /* 0x00000000002c7805 */ /* 0x000fe4000001ff00 */
[----:B------:R-:W-:Y:S02]  /*20260*/  CS2R R46, SRZ ;  /* 0x00000000002e7805 */ /* 0x000fe4000001ff00 */
[----:B------:R-:W-:-:S02]  /*20270*/  CS2R R48, SRZ ;  /* 0x0000000000307805 */ /* 0x000fc4000001ff00 */
[----:B------:R-:W-:Y:S02]  /*20280*/  CS2R R50, SRZ ;  /* 0x0000000000327805 */ /* 0x000fe4000001ff00 */
[----:B------:R-:W-:Y:S02]  /*20290*/  CS2R R52, SRZ ;  /* 0x0000000000347805 */ /* 0x000fe4000001ff00 */
        /* <DEDUP_REMOVED lines=48> */
[----:B------:R-:W-:Y:S01]  /*205a0*/  CS2R R150, SRZ ;  /* 0x0000000000967805 */ /* 0x000fe2000001ff00 */
[----:B------:R-:W-:Y:S06]  /*205b0*/  @P0 BRA `(.L_x_0) ;  /* 0x000001c400dc0947 */ /* 0x000fec0003800000 */
[----:B------:R-:W2:Y:S04]  /*205c0*/  LDL.LU.64 R136, [R1+0x1038] ;  /* 0x0010380001887983 */ /* 0x000ea80000300a00 */
[----:B------:R-:W3:Y:S04]  /*205d0*/  LDL.LU.64 R130, [R1+0x1040] ;  /* 0x0010400001827983 */ /* 0x000ee80000300a00 */
[----:B------:R-:W4:Y:S04]  /*205e0*/  LDL.LU.64 R144, [R1+0xf78] ;  /* 0x000f780001907983 */ /* 0x000f280000300a00 */
        /* <DEDUP_REMOVED lines=8> */
[----:B--2---:R1:W-:Y:S01]  /*20670*/  STL [R1+0x1034], R136 ;  /* 0x0010348801007387 */ /* 0x0043e20000100800 */
[----:B------:R-:W-:-:S03]  /*20680*/  IMAD.MOV.U32 R0, RZ, RZ, R137 ;  /* 0x000000ffff007224 */ /* 0x000fc600078e0089 */
[----:B-1----:R-:W2:Y:S04]  /*20690*/  LDL.LU.64 R136, [R1+0xf70] ;  /* 0x000f700001887983 */ /* 0x002ea80000300a00 */
[----:B------:R1:W-:Y:S04]  /*206a0*/  STL [R1+0x1030], R0 ;  /* 0x0010300001007387 */ /* 0x0003e80000100800 */
[----:B---3--:R3:W-:Y:S01]  /*206b0*/  STL [R1+0x103c], R130 ;  /* 0x00103c8201007387 */ /* 0x0087e20000100800 */
[----:B-1----:R-:W-:-:S03]  /*206c0*/  IMAD.MOV.U32 R0, RZ, RZ, R131 ;  /* 0x000000ffff007224 */ /* 0x002fc600078e0083 */
[----:B---3--:R-:W3:Y:S04]  /*206d0*/  LDL.LU.64 R130, [R1+0xf88] ;  /* 0x000f880001827983 */ /* 0x008ee80000300a00 */
[----:B------:R1:W-:Y:S04]  /*206e0*/  STL [R1+0x1038], R0 ;  /* 0x0010380001007387 */ /* 0x0003e80000100800 */
[----:B----4-:R4:W-:Y:S01]  /*206f0*/  STL [R1+0x1044], R144 ;  /* 0x0010449001007387 */ /* 0x0109e20000100800 */
[----:B-1----:R-:W-:-:S03]  /*20700*/  IMAD.MOV.U32 R0, RZ, RZ, R145 ;  /* 0x000000ffff007224 */ /* 0x002fc600078e0091 */
[----:B----4-:R-:W4:Y:S04]  /*20710*/  LDL.LU.64 R144, [R1+0xee8] ;  /* 0x000ee80001907983 */ /* 0x010f280000300a00 */
[----:B------:R1:W-:Y:S04]  /*20720*/  STL [R1+0x1040], R0 ;  /* 0x0010400001007387 */ /* 0x0003e80000100800 */
[----:B------:R1:W-:Y:S02]  /*20730*/  STL [R1+0x104c], R138 ;  /* 0x00104c8a01007387 */ /* 0x0003e40000100800 */
[----:B-1----:R-:W-:-:S02]  /*20740*/  IMAD.MOV.U32 R0, RZ, RZ, R139 ;  /* 0x000000ffff007224 */ /* 0x002fc400078e008b */
[----:B------:R-:W4:Y:S04]  /*20750*/  LDL.LU.64 R138, [R1+0xfb8] ;  /* 0x000fb800018a7983 */ /* 0x000f280000300a00 */
        /* <DEDUP_REMOVED lines=29> */
[----:B--2---:R2:W-:Y:S01]  /*20930*/  STL [R1+0x108c], R136 ;  /* 0x00108c8801007387 */ /* 0x0045e20000100800 */
[----:B-1----:R-:W-:-:S03]  /*20940*/  IMAD.MOV.U32 R0, RZ, RZ, R137 ;  /* 0x000000ffff007224 */ /* 0x002fc600078e0089 */
[----:B--2---:R-:W2:Y:S04]  /*20950*/  LDL.LU.64 R136, [R1+0xfb0] ;  /* 0x000fb00001887983 */ /* 0x004ea80000300a00 */
[----:B------:R1:W-:Y:S04]  /*20960*/  STL [R1+0x1088], R0 ;  /* 0x0010880001007387 */ /* 0x0003e80000100800 */
[----:B---3--:R-:W-:Y:S04]  /*20970*/  STL [R1+0x1094], R130 ;  /* 0x0010948201007387 */ /* 0x008fe80000100800 */
[----:B------:R-:W3:Y:S01]  /*20980*/  LDL.LU.64 R128, [R1+0xf40] ;  /* 0x000f400001807983 */ /* 0x000ee20000300a00 */
[----:B-1----:R-:W-:-:S05]  /*20990*/  IMAD.MOV.U32 R0, RZ, RZ, R131 ;  /* 0x000000ffff007224 */ /* 0x002fca00078e0083 */
        /* <DEDUP_REMOVED lines=9> */
[----:B------:R1:W-:Y:S04]  /*20a30*/  STL [R1+0x10ac], R140 ;  /* 0x0010ac8c01007387 */ /* 0x0003e80000100800 */
[----:B------:R-:W4:Y:S01]  /*20a40*/  LDL.LU.64 R130, [R1+0xed8] ;  /* 0x000ed80001827983 */ /* 0x000f220000300a00 */
[----:B-1----:R-:W-:-:S03]  /*20a50*/  IMAD.MOV.U32 R0, RZ, RZ, R141 ;  /* 0x000000ffff007224 */ /* 0x002fc600078e008d */
[----:B------:R-:W-:Y:S04]  /*20a60*/  STL [R1+0x10b4], R142 ;  /* 0x0010b48e01007387 */ /* 0x000fe80000100800 */
        /* <DEDUP_REMOVED lines=23> */
[----:B--2---:R-:W-:Y:S04]  /*20be0*/  STL [R1+0x10e4], R136 ;  /* 0x0010e48801007387 */ /* 0x004fe80000100800 */
[----:B------:R1:W-:Y:S04]  /*20bf0*/  STL [R1+0x10d8], R0 ;  /* 0x0010d80001007387 */ /* 0x0003e80000100800 */
[----:B------:R-:W2:Y:S01]  /*20c00*/  LDL.LU.64 R134, [R1+0xe68] ;  /* 0x000e680001867983 */ /* 0x000ea20000300a00 */
[----:B-1----:R-:W-:-:S03]  /*20c10*/  IMAD.MOV.U32 R0, RZ, RZ, R137 ;  /* 0x000000ffff007224 */ /* 0x002fc600078e0089 */
[----:B---3--:R-:W-:Y:S04]  /*20c20*/  STL [R1+0x10ec], R128 ;  /* 0x0010ec8001007387 */ /* 0x008fe80000100800 */
[----:B------:R1:W-:Y:S04]  /*20c30*/  STL [R1+0x10e0], R0 ;  /* 0x0010e00001007387 */ /* 0x0003e80000100800 */
[----:B------:R-:W3:Y:S01]  /*20c40*/  LDL.LU.64 R136, [R1+0xe98] ;  /* 0x000e980001887983 */ /* 0x000ee20000300a00 */
[----:B-1----:R-:W-:-:S03]  /*20c50*/  IMAD.MOV.U32 R0, RZ, RZ, R129 ;  /* 0x000000ffff007224 */ /* 0x002fc600078e0081 */
[----:B----4-:R-:W-:Y:S04]  /*20c60*/  STL [R1+0x10f4], R144 ;  /* 0x0010f49001007387 */ /* 0x010fe80000100800 */
[----:B------:R1:W-:Y:S02]  /*20c70*/  STL [R1+0x10e8], R0 ;  /* 0x0010e80001007387 */ /* 0x0003e40000100800 */
[----:B-1----:R-:W-:Y:S02]  /*20c80*/  IMAD.MOV.U32 R0, RZ, RZ, R145 ;  /* 0x000000ffff007224 */ /* 0x002fe400078e0091 */
[----:B------:R-:W4:Y:S04]  /*20c90*/  LDL.LU.64 R144, [R1+0xed0] ;  /* 0x000ed00001907983 */ /* 0x000f280000300a00 */
[----:B------:R1:W-:Y:S04]  /*20ca0*/  STL [R1+0x10f0], R0 ;  /* 0x0010f00001007387 */ /* 0x0003e80000100800 */
[----:B------:R1:W-:Y:S02]  /*20cb0*/  STL [R1+0x10fc], R138 ;  /* 0x0010fc8a01007387 */ /* 0x0003e40000100800 */
[----:B-1----:R-:W-:-:S02]  /*20cc0*/  IMAD.MOV.U32 R0, RZ, RZ, R139 ;  /* 0x000000ffff007224 */ /* 0x002fc400078e008b */
[----:B------:R-:W-:Y:S04]  /*20cd0*/  STL [R1+0x1104], R130 ;  /* 0x0011048201007387 */ /* 0x000fe80000100800 */
[----:B------:R1:W-:Y:S04]  /*20ce0*/  STL [R1+0x10f8], R0 ;  /* 0x0010f80001007387 */ /* 0x0003e80000100800 */
[----:B------:R-:W4:Y:S01]  /*20cf0*/  LDL.LU.64 R138, [R1+0xf08] ;  /* 0x000f0800018a7983 */ /* 0x000f220000300a00 */
[----:B-1----:R-:W-:-:S03]  /*20d00*/  IMAD.MOV.U32 R0, RZ, RZ, R131 ;  /* 0x000000ffff007224 */ /* 0x002fc600078e0083 */
[----:B------:R-:W-:Y:S04]  /*20d10*/  STL [R1+0x110c], R140 ;  /* 0x00110c8c01007387 */ /* 0x000fe80000100800 */
[----:B------:R1:W-:Y:S02]  /*20d20*/  STL [R1+0x1100], R0 ;  /* 0x0011000001007387 */ /* 0x0003e40000100800 */
[----:B-1----:R-:W-:Y:S02]  /*20d30*/  IMAD.MOV.U32 R0, RZ, RZ, R141 ;  /* 0x000000ffff007224 */ /* 0x002fe400078e008d */
        /* <DEDUP_REMOVED lines=15> */
[----:B-1----:R-:W-:-:S02]  /*20e30*/  MOV R0, R151 ;  /* 0x0000009700007202 */ /* 0x002fc40000000f00 */
[----:B------:R-:W4:Y:S04]  /*20e40*/  LDL.LU.64 R150, [R1+0xe30] ;  /* 0x000e300001967983 */ /* 0x000f280000300a00 */
[----:B------:R1:W-:Y:S04]  /*20e50*/  STL [R1+0x1128], R0 ;  /* 0x0011280001007387 */ /* 0x0003e80000100800 */
[----:B------:R-:W-:Y:S04]  /*20e60*/  STL [R1+0x1134], R132 ;  /* 0x0011348401007387 */ /* 0x000fe80000100800 */
[----:B------:R-:W4:Y:S01]  /*20e70*/  LDL.LU.64 R124, [R1+0xe60] ;  /* 0x000e6000017c7983 */ /* 0x000f220000300a00 */
[----:B-1----:R-:W-:-:S05]  /*20e80*/  IMAD.MOV.U32 R0, RZ, RZ, R133 ;  /* 0x000000ffff007224 */ /* 0x002fca00078e0085 */
[----:B------:R1:W-:Y:S04]  /*20e90*/  STL [R1+0x1130], R0 ;  /* 0x0011300001007387 */ /* 0x0003e80000100800 */
[----:B--2---:R-:W-:Y:S01]  /*20ea0*/  STL [R1+0x113c], R134 ;  /* 0x00113c8601007387 */ /* 0x004fe20000100800 */
[----:B-1----:R-:W-:-:S03]  /*20eb0*/  IMAD.MOV.U32 R0, RZ, RZ, R135 ;  /* 0x000000ffff007224 */ /* 0x002fc600078e0087 */
[----:B------:R-:W2:Y:S04]  /*20ec0*/  LDL.LU.64 R126, [R1+0xe90] ;  /* 0x000e9000017e7983 */ /* 0x000ea80000300a00 */
[----:B------:R1:W-:Y:S04]  /*20ed0*/  STL [R1+0x1138], R0 ;  /* 0x0011380001007387 */ /* 0x0003e80000100800 */
[----:B---3--:R-:W-:Y:S04]  /*20ee0*/  STL [R1+0x1144], R136 ;  /* 0x0011448801007387 */ /* 0x008fe80000100800 */
[----:B------:R-:W3:Y:S01]  /*20ef0*/  LDL.LU.64 R128, [R1+0xec0] ;  /* 0x000ec00001807983 */ /* 0x000ee20000300a00 */
[----:B-1----:R-:W-:-:S03]  /*20f00*/  IMAD.MOV.U32 R0, RZ, RZ, R137 ;  /* 0x000000ffff007224 */ /* 0x002fc600078e0089 */
[----:B------:R-:W3:Y:S04]  /*20f10*/  LDL.LU.64 R130, [R1+0xe18] ;  /* 0x000e180001827983 */ /* 0x000ee80000300a00 */
[----:B------:R1:W-:Y:S04]  /*20f20*/  STL [R1+0x1140], R0 ;  /* 0x0011400001007387 */ /* 0x0003e80000100800 */
[----:B----4-:R4:W-:Y:S04]  /*20f30*/  STL [R1+0x114c], R144 ;  /* 0x00114c9001007387 */ /* 0x0109e80000100800 */
[----:B------:R-:W3:Y:S01]  /*20f40*/  LDL.LU.64 R132, [R1+0xf58] ;  /* 0x000f580001847983 */ /* 0x000ee20000300a00 */
[----:B-1----:R-:W-:-:S03]  /*20f50*/  IMAD.MOV.U32 R0, RZ, RZ, R145 ;  /* 0x000000ffff007224 */ /* 0x002fc600078e0091 */
[----:B------:R-:W3:Y:S04]  /*20f60*/  LDL.LU.64 R134, [R1+0xe88] ;  /* 0x000e880001867983 */ /* 0x000ee80000300a00 */
[----:B------:R1:W-:Y:S04]  /*20f70*/  STL [R1+0x1148], R0 ;  /* 0x0011480001007387 */ /* 0x0003e80000100800 */
[----:B------:R-:W-:Y:S04]  /*20f80*/  STL [R1+0x1154], R138 ;  /* 0x0011548a01007387 */ /* 0x000fe80000100800 */
[----:B----4-:R-:W4:Y:S04]  /*20f90*/  LDL.LU.64 R144, [R1+0xe00] ;  /* 0x000e000001907983 */ /* 0x010f280000300a00 */
[----:B------:R-:W4:Y:S01]  /*20fa0*/  LDL.LU.64 R136, [R1+0xe10] ;  /* 0x000e100001887983 */ /* 0x000f220000300a00 */
[----:B-1----:R-:W-:-:S05]  /*20fb0*/  IMAD.MOV.U32 R0, RZ, RZ, R139 ;  /* 0x000000ffff007224 */ /* 0x002fca00078e008b */
[----:B------:R1:W-:Y:S04]  /*20fc0*/  STL [R1+0x1150], R0 ;  /* 0x0011500001007387 */ /* 0x0003e80000100800 */
[----:B------:R-:W-:Y:S01]  /*20fd0*/  STL [R1+0x115c], R140 ;  /* 0x00115c8c01007387 */ /* 0x000fe20000100800 */
[----:B-1----:R-:W-:-:S03]  /*20fe0*/  IMAD.MOV.U32 R0, RZ, RZ, R141 ;  /* 0x000000ffff007224 */ /* 0x002fc600078e008d */
[----:B------:R-:W4:Y:S04]  /*20ff0*/  LDL.LU.64 R138, [R1+0xe28] ;  /* 0x000e2800018a7983 */ /* 0x000f280000300a00 */
[----:B------:R1:W-:Y:S04]  /*21000*/  STL [R1+0x1158], R0 ;  /* 0x0011580001007387 */ /* 0x0003e80000100800 */
[----:B------:R1:W-:Y:S02]  /*21010*/  STL [R1+0x1164], R142 ;  /* 0x0011648e01007387 */ /* 0x0003e40000100800 */
[----:B-1----:R-:W-:-:S02]  /*21020*/  IMAD.MOV.U32 R0, RZ, RZ, R143 ;  /* 0x000000ffff007224 */ /* 0x002fc400078e008f */
[----:B------:R-:W4:Y:S04]  /*21030*/  LDL.LU.64 R140, [R1+0xe58] ;  /* 0x000e5800018c7983 */ /* 0x000f280000300a00 */
        /* <DEDUP_REMOVED lines=17> */
[----:B------:R1:W-:Y:S02]  /*21150*/  STL [R1+0x1180], R0 ;  /* 0x0011800001007387 */ /* 0x0003e40000100800 */
[----:B-1----:R-:W-:Y:S02]  /*21160*/  IMAD.MOV.U32 R0, RZ, RZ, R127 ;  /* 0x000000ffff007224 */ /* 0x002fe400078e007f */
[----:B---3--:R-:W-:Y:S04]  /*21170*/  STL [R1+0x1194], R128 ;  /* 0x0011948001007387 */ /* 0x008fe80000100800 */
[----:B------:R1:W-:Y:S04]  /*21180*/  STL [R1+0x1188], R0 ;  /* 0x0011880001007387 */ /* 0x0003e80000100800 */
[----:B------:R-:W-:Y:S01]  /*21190*/  STL [R1+0x119c], R130 ;  /* 0x00119c8201007387 */ /* 0x000fe20000100800 */
[----:B-1----:R-:W-:-:S05]  /*211a0*/  IMAD.MOV.U32 R0, RZ, RZ, R129 ;  /* 0x000000ffff007224 */ /* 0x002fca00078e0081 */
[----:B------:R1:W-:Y:S02]  /*211b0*/  STL [R1+0x1190], R0 ;  /* 0x0011900001007387 */ /* 0x0003e40000100800 */
[----:B-1----:R-:W-:Y:S02]  /*211c0*/  IMAD.MOV.U32 R0, RZ, RZ, R131 ;  /* 0x000000ffff007224 */ /* 0x002fe400078e0083 */
[----:B------:R-:W-:Y:S04]  /*211d0*/  STL [R1+0x11a4], R132 ;  /* 0x0011a48401007387 */ /* 0x000fe80000100800 */
[----:B------:R1:W-:Y:S04]  /*211e0*/  STL [R1+0x1198], R0 ;  /* 0x0011980001007387 */ /* 0x0003e80000100800 */
[----:B------:R-:W-:Y:S01]  /*211f0*/  STL [R1+0x11ac], R134 ;  /* 0x0011ac8601007387 */ /* 0x000fe20000100800 */
[----:B-1----:R-:W-:-:S05]  /*21200*/  IMAD.MOV.U32 R0, RZ, RZ, R133 ;  /* 0x000000ffff007224 */ /* 0x002fca00078e0085 */
[----:B------:R1:W-:Y:S04]  /*21210*/  STL [R1+0x11a0], R0 ;  /* 0x0011a00001007387 */ /* 0x0003e80000100800 */
[----:B----4-:R-:W-:Y:S01]  /*21220*/  STL [R1+0x11b4], R144 ;  /* 0x0011b49001007387 */ /* 0x010fe20000100800 */
[----:B-1----:R-:W-:-:S05]  /*21230*/  IMAD.MOV.U32 R0, RZ, RZ, R135 ;  /* 0x000000ffff007224 */ /* 0x002fca00078e0087 */
[----:B------:R1:W-:Y:S04]  /*21240*/  STL [R1+0x11a8], R0 ;  /* 0x0011a80001007387 */ /* 0x0003e80000100800 */
[----:B------:R-:W-:Y:S01]  /*21250*/  STL [R1+0x11bc], R136 ;  /* 0x0011bc8801007387 */ /* 0x000fe20000100800 */
[----:B-1----:R-:W-:-:S05]  /*21260*/  IMAD.MOV.U32 R0, RZ, RZ, R145 ;  /* 0x000000ffff007224 */ /* 0x002fca00078e0091 */
[----:B------:R1:W-:Y:S04]  /*21270*/  STL [R1+0x11b0], R0 ;  /* 0x0011b00001007387 */ /* 0x0003e80000100800 */
[----:B------:R-:W2:Y:S01]  /*21280*/  LDL.LU.64 R144, [R1+0xe48] ;  /* 0x000e480001907983 */ /* 0x000ea20000300a00 */
[----:B-1----:R-:W-:-:S03]  /*21290*/  IMAD.MOV.U32 R0, RZ, RZ, R137 ;  /* 0x000000ffff007224 */ /* 0x002fc600078e0089 */
[----:B------:R-:W-:Y:S04]  /*212a0*/  STL [R1+0x11c4], R138 ;  /* 0x0011c48a01007387 */ /* 0x000fe80000100800 */
[----:B------:R1:W-:Y:S02]  /*212b0*/  STL [R1+0x11b8], R0 ;  /* 0x0011b80001007387 */ /* 0x0003e40000100800 */
[----:B-1----:R-:W-:Y:S02]  /*212c0*/  IMAD.MOV.U32 R0, RZ, RZ, R139 ;  /* 0x000000ffff007224 */ /* 0x002fe400078e008b */
[----:B------:R-:W-:Y:S04]  /*212d0*/  STL [R1+0x11cc], R140 ;  /* 0x0011cc8c01007387 */ /* 0x000fe80000100800 */
[----:B------:R1:W-:Y:S04]  /*212e0*/  STL [R1+0x11c0], R0 ;  /* 0x0011c00001007387 */ /* 0x0003e80000100800 */
[----:B------:R-:W3:Y:S01]  /*212f0*/  LDL.LU.64 R130, [R1+0xef8] ;  /* 0x000ef80001827983 */ /* 0x000ee20000300a00 */
[----:B-1----:R-:W-:-:S05]  /*21300*/  IMAD.MOV.U32 R0, RZ, RZ, R141 ;  /* 0x000000ffff007224 */ /* 0x002fca00078e008d */
[----:B------:R1:W-:Y:S04]  /*21310*/  STL [R1+0x11c8], R0 ;  /* 0x0011c80001007387 */ /* 0x0003e80000100800 */
[----:B------:R-:W-:Y:S04]  /*21320*/  STL [R1+0x11d4], R142 ;  /* 0x0011d48e01007387 */ /* 0x000fe80000100800 */
[----:B------:R-:W4:Y:S01]  /*21330*/  LDL.LU.64 R132, [R1+0xe08] ;  /* 0x000e080001847983 */ /* 0x000f220000300a00 */
[----:B-1----:R-:W-:-:S05]  /*21340*/  IMAD.MOV.U32 R0, RZ, RZ, R143 ;  /* 0x000000ffff007224 */ /* 0x002fca00078e008f */
[----:B------:R1:W-:Y:S04]  /*21350*/  STL [R1+0x11d0], R0 ;  /* 0x0011d00001007387 */ /* 0x0003e80000100800 */
[----:B------:R-:W-:Y:S01]  /*21360*/  STL [R1+0x11dc], R146 ;  /* 0x0011dc9201007387 */ /* 0x000fe20000100800 */
[----:B-1----:R-:W-:-:S03]  /*21370*/  IMAD.MOV.U32 R0, RZ, RZ, R147 ;  /* 0x000000ffff007224 */ /* 0x002fc600078e0093 */
[----:B------:R-:W4:Y:S04]  /*21380*/  LDL.LU.64 R138, [R1+0x1238] ;  /* 0x00123800018a7983 */ /* 0x000f280000300a00 */
[----:B------:R1:W-:Y:S02]  /*21390*/  STL [R1+0x11d8], R0 ;  /* 0x0011d80001007387 */ /* 0x0003e40000100800 */
[----:B-1----:R-:W-:Y:S02]  /*213a0*/  IMAD.MOV.U32 R0, RZ, RZ, R149 ;  /* 0x000000ffff007224 */ /* 0x002fe400078e0095 */
[----:B------:R-:W-:Y:S04]  /*213b0*/  STL [R1+0x11e4], R148 ;  /* 0x0011e49401007387 */ /* 0x000fe80000100800 */
[----:B------:R-:W4:Y:S04]  /*213c0*/  LDL.LU.64 R146, [R1+0x1240] ;  /* 0x0012400001927983 */ /* 0x000f280000300a00 */
[----:B------:R1:W-:Y:S04]  /*213d0*/  STL [R1+0x11e0], R0 ;  /* 0x0011e00001007387 */ /* 0x0003e80000100800 */
[----:B------:R1:W-:Y:S02]  /*213e0*/  STL [R1+0x11ec], R150 ;  /* 0x0011ec9601007387 */ /* 0x0003e40000100800 */
[----:B-1----:R-:W-:-:S02]  /*213f0*/  IMAD.MOV.U32 R0, RZ, RZ, R151 ;  /* 0x000000ffff007224 */ /* 0x002fc400078e0097 */
[----:B------:R-:W4:Y:S04]  /*21400*/  LDL.LU.64 R140, [R1+0x1248] ;  /* 0x00124800018c7983 */ /* 0x000f280000300a00 */
[----:B------:R2:W-:Y:S04]  /*21410*/  STL [R1+0x11e8], R0 ;  /* 0x0011e80001007387 */ /* 0x0005e80000100800 */
[----:B------:R-:W-:Y:S04]  /*21420*/  STL [R1+0x11f4], R246 ;  /* 0x0011f4f601007387 */ /* 0x000fe80000100800 */
[----:B------:R-:W-:Y:S04]  /*21430*/  STL [R1+0x11f0], R247 ;  /* 0x0011f0f701007387 */ /* 0x000fe80000100800 */
[----:B------:R-:W4:Y:S04]  /*21440*/  LDL.LU.64 R142, [R1+0x1250] ;  /* 0x00125000018e7983 */ /* 0x000f280000300a00 */
        /* <DEDUP_REMOVED lines=8> */
[----:B------:R-:W4:Y:S01]  /*214d0*/  LDL.LU.64 R134, [R1+0x1268] ;  /* 0x0012680001867983 */ /* 0x000f220000300a00 */
[----:B--2---:R-:W-:-:S03]  /*214e0*/  IMAD.MOV.U32 R0, RZ, RZ, R145 ;  /* 0x000000ffff007224 */ /* 0x004fc600078e0091 */
[----:B------:R1:W-:Y:S04]  /*214f0*/  STL [R1+0x1214], R144 ;  /* 0x0012149001007387 */ /* 0x0003e80000100800 */
[----:B------:R-:W2:Y:S04]  /*21500*/  LDL.LU.64 R136, [R1+0x1270] ;  /* 0x0012700001887983 */ /* 0x000ea80000300a00 */
[----:B------:R3:W-:Y:S04]  /*21510*/  STL [R1+0x1210], R0 ;  /* 0x0012100001007387 */ /* 0x0007e80000100800 */
[----:B------:R-:W-:Y:S04]  /*21520*/  STL [R1+0x121c], R242 ;  /* 0x00121cf201007387 */ /* 0x000fe80000100800 */
[----:B------:R-:W-:Y:S04]  /*21530*/  STL [R1+0x1218], R243 ;  /* 0x001218f301007387 */ /* 0x000fe80000100800 */
[----:B-1----:R-:W2:Y:S04]  /*21540*/  LDL.LU.64 R144, [R1+0x1278] ;  /* 0x0012780001907983 */ /* 0x002ea80000300a00 */
[----:B---3--:R1:W-:Y:S01]  /*21550*/  STL [R1+0x1224], R130 ;  /* 0x0012248201007387 */ /* 0x0083e20000100800 */
[----:B------:R-:W-:-:S03]  /*21560*/  IMAD.MOV.U32 R0, RZ, RZ, R131 ;  /* 0x000000ffff007224 */ /* 0x000fc600078e0083 */
[----:B-1----:R-:W3:Y:S04]  /*21570*/  LDL.LU.64 R130, [R1+0x1280] ;  /* 0x0012800001827983 */ /* 0x002ee80000300a00 */
[----:B------:R1:W-:Y:S04]  /*21580*/  STL [R1+0x1220], R0 ;  /* 0x0012200001007387 */ /* 0x0003e80000100800 */
[----:B----4-:R-:W-:Y:S04]  /*21590*/  STL [R1+0x122c], R132 ;  /* 0x00122c8401007387 */ /* 0x010fe80000100800 */
[----:B------:R-:W4:Y:S01]  /*215a0*/  LDL.LU.64 R128, [R1+0x1288] ;  /* 0x0012880001807983 */ /* 0x000f220000300a00 */
[----:B-1----:R-:W-:-:S05]  /*215b0*/  IMAD.MOV.U32 R0, RZ, RZ, R133 ;  /* 0x000000ffff007224 */ /* 0x002fca00078e0085 */
[----:B------:R1:W-:Y:S04]  /*215c0*/  STL [R1+0x1228], R0 ;  /* 0x0012280001007387 */ /* 0x0003e80000100800 */
        /* <DEDUP_REMOVED lines=24> */
[----:B------:R-:W-:Y:S04]  /*21750*/  STL [R1+0x1264], R134 ;  /* 0x0012648601007387 */ /* 0x000fe80000100800 */
[----:B------:R-:W4:Y:S01]  /*21760*/  LDL.LU.64 R132, [R1+0x1020] ;  /* 0x0010200001847983 */ /* 0x000f220000300a00 */
[----:B-1----:R-:W-:-:S05]  /*21770*/  IMAD.MOV.U32 R0, RZ, RZ, R135 ;  /* 0x000000ffff007224 */ /* 0x002fca00078e0087 */
[----:B------:R2:W-:Y:S02]  /*21780*/  STL [R1+0x1260], R0 ;  /* 0x0012600001007387 */ /* 0x0005e40000100800 */
[----:B--2---:R-:W-:Y:S02]  /*21790*/  IMAD.MOV.U32 R0, RZ, RZ, R137 ;  /* 0x000000ffff007224 */ /* 0x004fe400078e0089 */
[----:B------:R1:W-:Y:S04]  /*217a0*/  STL [R1+0x126c], R136 ;  /* 0x00126c8801007387 */ /* 0x0003e80000100800 */
[----:B------:R-:W2:Y:S04]  /*217b0*/  LDL.LU.64 R134, [R1+0x12c8] ;  /* 0x0012c80001867983 */ /* 0x000ea80000300a00 */
[----:B------:R1:W-:Y:S04]  /*217c0*/  STL [R1+0x1268], R0 ;  /* 0x0012680001007387 */ /* 0x0003e80000100800 */
[----:B------:R3:W-:Y:S04]  /*217d0*/  STL [R1+0x1274], R144 ;  /* 0x0012749001007387 */ /* 0x0007e80000100800 */
[----:B-1----:R-:W2:Y:S01]  /*217e0*/  LDL.LU.64 R136, [R1+0x12d0] ;  /* 0x0012d00001887983 */ /* 0x002ea20000300a00 */
[----:B------:R-:W-:-:S03]  /*217f0*/  IMAD.MOV.U32 R0, RZ, RZ, R145 ;  /* 0x000000ffff007224 */ /* 0x000fc600078e0091 */
[----:B---3--:R-:W-:Y:S04]  /*21800*/  STL [R1+0x127c], R130 ;  /* 0x00127c8201007387 */ /* 0x008fe80000100800 */
[----:B------:R1:W-:Y:S04]  /*21810*/  STL [R1+0x1270], R0 ;  /* 0x0012700001007387 */ /* 0x0003e80000100800 */
[----:B------:R-:W3:Y:S01]  /*21820*/  LDL.LU.64 R144, [R1+0x12d8] ;  /* 0x0012d80001907983 */ /* 0x000ee20000300a00 */
[----:B-1----:R-:W-:-:S03]  /*21830*/  IMAD.MOV.U32 R0, RZ, RZ, R131 ;  /* 0x000000ffff007224 */ /* 0x002fc600078e0083 */
[----:B----4-:R-:W-:Y:S04]  /*21840*/  STL [R1+0x1284], R128 ;  /* 0x0012848001007387 */ /* 0x010fe80000100800 */
        /* <DEDUP_REMOVED lines=31> */
[----:B------:R2:W-:Y:S02]  /*21a40*/  STL [R1+0x12b8], R0 ;  /* 0x0012b80001007387 */ /* 0x0005e40000100800 */
[----:B--2---:R-:W-:Y:S02]  /*21a50*/  IMAD.MOV.U32 R0, RZ, RZ, R135 ;  /* 0x000000ffff007224 */ /* 0x004fe400078e0087 */
[----:B------:R1:W-:Y:S04]  /*21a60*/  STL [R1+0x12c4], R134 ;  /* 0x0012c48601007387 */ /* 0x0003e80000100800 */
[----:B------:R-:W-:Y:S04]  /*21a70*/  STL [R1+0x12cc], R136 ;  /* 0x0012cc8801007387 */ /* 0x000fe80000100800 */
[----:B------:R2:W-:Y:S04]  /*21a80*/  STL [R1+0x12c0], R0 ;  /* 0x0012c00001007387 */ /* 0x0005e80000100800 */
[----:B-1----:R-:W4:Y:S01]  /*21a90*/  LDL.LU.64 R134, [R1+0x1320] ;  /* 0x0013200001867983 */ /* 0x002f220000300a00 */
[----:B--2---:R-:W-:-:S03]  /*21aa0*/  IMAD.MOV.U32 R0, RZ, RZ, R137 ;  /* 0x000000ffff007224 */ /* 0x004fc600078e0089 */
[----:B---3--:R-:W-:Y:S04]  /*21ab0*/  STL [R1+0x12d4], R144 ;  /* 0x0012d49001007387 */ /* 0x008fe80000100800 */
[----:B------:R1:W-:Y:S04]  /*21ac0*/  STL [R1+0x12c8], R0 ;  /* 0x0012c80001007387 */ /* 0x0003e80000100800 */
[----:B------:R-:W2:Y:S01]  /*21ad0*/  LDL.LU.64 R136, [R1+0x1328] ;  /* 0x0013280001887983 */ /* 0x000ea20000300a00 */
[----:B-1----:R-:W-:-:S03]  /*21ae0*/  IMAD.MOV.U32 R0, RZ, RZ, R145 ;  /* 0x000000ffff007224 */ /* 0x002fc600078e0091 */
[----:B----4-:R-:W-:Y:S04]  /*21af0*/  STL [R1+0x12dc], R130 ;  /* 0x0012dc8201007387 */ /* 0x010fe80000100800 */
[----:B------:R1:W-:Y:S04]  /*21b00*/  STL [R1+0x12d0], R0 ;  /* 0x0012d00001007387 */ /* 0x0003e80000100800 */
[----:B------:R-:W3:Y:S04]  /*21b10*/  LDL.LU.64 R144, [R1+0x1330] ;  /* 0x0013300001907983 */ /* 0x000ee80000300a00 */
        /* <DEDUP_REMOVED lines=40> */
[----:B---3--:R3:W-:Y:S01]  /*21da0*/  STL [R1+0x132c], R144 ;  /* 0x00132c9001007387 */ /* 0x0087e20000100800 */
[----:B-1----:R-:W-:-:S03]  /*21db0*/  IMAD.MOV.U32 R0, RZ, RZ, R145 ;  /* 0x000000ffff007224 */ /* 0x002fc600078e0091 */
[----:B----4-:R-:W-:Y:S04]  /*21dc0*/  STL [R1+0x1334], R128 ;  /* 0x0013348001007387 */ /* 0x010fe80000100800 */
[----:B------:R1:W-:Y:S04]  /*21dd0*/  STL [R1+0x1328], R0 ;  /* 0x0013280001007387 */ /* 0x0003e80000100800 */
[----:B---3--:R-:W3:Y:S01]  /*21de0*/  LDL.LU.64 R144, [R1+0x1018] ;  /* 0x0010180001907983 */ /* 0x008ee20000300a00 */
        /* <DEDUP_REMOVED lines=37> */
[----:B------:R-:W2:Y:S04]  /*22040*/  LDL.LU.64 R124, [R1+0xff8] ;  /* 0x000ff800017c7983 */ /* 0x000ea80000300a00 */
[----:B------:R-:W2:Y:S01]  /*22050*/  LDL.LU.64 R126, [R1+0x13d8] ;  /* 0x0013d800017e7983 */ /* 0x000ea20000300a00 */
[----:B-1----:R-:W-:-:S05]  /*22060*/  IMAD.MOV.U32 R0, RZ, RZ, R137 ;  /* 0x000000ffff007224 */ /* 0x002fca00078e0089 */
[----:B------:R1:W-:Y:S04]  /*22070*/  STL [R1+0x1380], R0 ;  /* 0x0013800001007387 */ /* 0x0003e80000100800 */
[----:B---3--:R3:W-:Y:S04]  /*22080*/  STL [R1+0x138c], R144 ;  /* 0x00138c9001007387 */ /* 0x0087e80000100800 */
[----:B------:R-:W2:Y:S01]  /*22090*/  LDL.LU.64 R128, [R1+0x13e0] ;  /* 0x0013e00001807983 */ /* 0x000ea20000300a00 */
[----:B-1----:R-:W-:-:S03]  /*220a0*/  IMAD.MOV.U32 R0, RZ, RZ, R145 ;  /* 0x000000ffff007224 */ /* 0x002fc600078e0091 */
[----:B---3--:R-:W3:Y:S04]  /*220b0*/  LDL.LU.64 R144, [R1+0x13e8] ;  /* 0x0013e80001907983 */ /* 0x008ee80000300a00 */
[----:B------:R4:W-:Y:S02]  /*220c0*/  STL [R1+0x1388], R0 ;  /* 0x0013880001007387 */ /* 0x0009e40000100800 */
[----:B----4-:R-:W-:Y:S02]  /*220d0*/  IMAD.MOV.U32 R0, RZ, RZ, R139 ;  /* 0x000000ffff007224 */ /* 0x010fe400078e008b */
[----:B------:R-:W-:Y:S04]  /*220e0*/  STL [R1+0x1394], R138 ;  /* 0x0013948a01007387 */ /* 0x000fe80000100800 */
[----:B------:R-:W4:Y:S04]  /*220f0*/  LDL.LU.64 R130, [R1+0x13f0] ;  /* 0x0013f00001827983 */ /* 0x000f280000300a00 */
[----:B------:R1:W-:Y:S04]  /*22100*/  STL [R1+0x1390], R0 ;  /* 0x0013900001007387 */ /* 0x0003e80000100800 */
[----:B------:R1:W-:Y:S04]  /*22110*/  STL [R1+0x139c], R146 ;  /* 0x00139c9201007387 */ /* 0x0003e80000100800 */
[----:B------:R-:W4:Y:S01]  /*22120*/  LDL.LU.64 R132, [R1+0xff0] ;  /* 0x000ff00001847983 */ /* 0x000f220000300a00 */
[----:B-1----:R-:W-:-:S03]  /*22130*/  IMAD.MOV.U32 R0, RZ, RZ, R147 ;  /* 0x000000ffff007224 */ /* 0x002fc600078e0093 */
[----:B------:R-:W4:Y:S04]  /*22140*/  LDL.LU.64 R134, [R1+0xfc8] ;  /* 0x000fc80001867983 */ /* 0x000f280000300a00 */
[----:B------:R1:W-:Y:S04]  /*22150*/  STL [R1+0x1398], R0 ;  /* 0x0013980001007387 */ /* 0x0003e80000100800 */
[----:B------:R-:W-:Y:S04]  /*22160*/  STL [R1+0x13a4], R140 ;  /* 0x0013a48c01007387 */ /* 0x000fe80000100800 */
[----:B------:R-:W4:Y:S01]  /*22170*/  LDL.LU.64 R146, [R1+0x1408] ;  /* 0x0014080001927983 */ /* 0x000f220000300a00 */
[----:B-1----:R-:W-:-:S03]  /*22180*/  IMAD.MOV.U32 R0, RZ, RZ, R141 ;  /* 0x000000ffff007224 */ /* 0x002fc600078e008d */
[----:B------:R-:W4:Y:S04]  /*22190*/  LDL.LU.64 R136, [R1+0xfd8] ;  /* 0x000fd80001887983 */ /* 0x000f280000300a00 */
[----:B------:R1:W-:Y:S04]  /*221a0*/  STL [R1+0x13a0], R0 ;  /* 0x0013a00001007387 */ /* 0x0003e80000100800 */
[----:B------:R-:W-:Y:S01]  /*221b0*/  STL [R1+0x13ac], R142 ;  /* 0x0013ac8e01007387 */ /* 0x000fe20000100800 */
        /* <DEDUP_REMOVED lines=15> */
[----:B--2---:R-:W-:Y:S04]  /*222b0*/  STL [R1+0x13cc], R124 ;  /* 0x0013cc7c01007387 */ /* 0x004fe80000100800 */
[----:B------:R1:W-:Y:S04]  /*222c0*/  STL [R1+0x13c0], R0 ;  /* 0x0013c00001007387 */ /* 0x0003e80000100800 */
[----:B------:R-:W-:Y:S01]  /*222d0*/  STL [R1+0x13d4], R126 ;  /* 0x0013d47e01007387 */ /* 0x000fe20000100800 */
[----:B-1----:R-:W-:-:S05]  /*222e0*/  IMAD.MOV.U32 R0, RZ, RZ, R125 ;  /* 0x000000ffff007224 */ /* 0x002fca00078e007d */
[----:B------:R1:W-:Y:S04]  /*222f0*/  STL [R1+0x13c8], R0 ;  /* 0x0013c80001007387 */ /* 0x0003e80000100800 */
[----:B------:R-:W-:Y:S01]  /*22300*/  STL [R1+0x13dc], R128 ;  /* 0x0013dc8001007387 */ /* 0x000fe20000100800 */
[----:B-1----:R-:W-:-:S05]  /*22310*/  IMAD.MOV.U32 R0, RZ, RZ, R127 ;  /* 0x000000ffff007224 */ /* 0x002fca00078e007f */
[----:B------:R1:W-:Y:S04]  /*22320*/  STL [R1+0x13d0], R0 ;  /* 0x0013d00001007387 */ /* 0x0003e80000100800 */
[----:B---3--:R-:W-:Y:S01]  /*22330*/  STL [R1+0x13e4], R144 ;  /* 0x0013e49001007387 */ /* 0x008fe20000100800 */
[----:B-1----:R-:W-:-:S05]  /*22340*/  IMAD.MOV.U32 R0, RZ, RZ, R129 ;  /* 0x000000ffff007224 */ /* 0x002fca00078e0081 */
[----:B------:R1:W-:Y:S02]  /*22350*/  STL [R1+0x13d8], R0 ;  /* 0x0013d80001007387 */ /* 0x0003e40000100800 */
[----:B-1----:R-:W-:Y:S02]  /*22360*/  IMAD.MOV.U32 R0, RZ, RZ, R145 ;  /* 0x000000ffff007224 */ /* 0x002fe400078e0091 */
[----:B------:R-:W2:Y:S04]  /*22370*/  LDL.LU.64 R144, [R1+0x1458] ;  /* 0x0014580001907983 */ /* 0x000ea80000300a00 */
[----:B------:R1:W-:Y:S04]  /*22380*/  STL [R1+0x13e0], R0 ;  /* 0x0013e00001007387 */ /* 0x0003e80000100800 */
[----:B----4-:R-:W-:Y:S01]  /*22390*/  STL [R1+0x13ec], R130 ;  /* 0x0013ec8201007387 */ /* 0x010fe20000100800 */
[----:B-1----:R-:W-:-:S03]  /*223a0*/  IMAD.MOV.U32 R0, RZ, RZ, R131 ;  /* 0x000000ffff007224 */ /* 0x002fc600078e0083 */
[----:B------:R-:W-:Y:S04]  /*223b0*/  STL [R1+0x13f4], R132 ;  /* 0x0013f48401007387 */ /* 0x000fe80000100800 */
[----:B------:R1:W-:Y:S04]  /*223c0*/  STL [R1+0x13e8], R0 ;  /* 0x0013e80001007387 */ /* 0x0003e80000100800 */
[----:B------:R-:W-:Y:S01]  /*223d0*/  STL [R1+0x13fc], R134 ;  /* 0x0013fc8601007387 */ /* 0x000fe20000100800 */
[----:B-1----:R-:W-:-:S05]  /*223e0*/  IMAD.MOV.U32 R0, RZ, RZ, R133 ;  /* 0x000000ffff007224 */ /* 0x002fca00078e0085 */
[----:B------:R1:W-:Y:S04]  /*223f0*/  STL [R1+0x13f0], R0 ;  /* 0x0013f00001007387 */ /* 0x0003e80000100800 */
[----:B------:R-:W-:Y:S01]  /*22400*/  STL [R1+0x1404], R146 ;  /* 0x0014049201007387 */ /* 0x000fe20000100800 */
[----:B-1----:R-:W-:-:S05]  /*22410*/  IMAD.MOV.U32 R0, RZ, RZ, R135 ;  /* 0x000000ffff007224 */ /* 0x002fca00078e0087 */
[----:B------:R1:W-:Y:S04]  /*22420*/  STL [R1+0x13f8], R0 ;  /* 0x0013f80001007387 */ /* 0x0003e80000100800 */
[----:B------:R-:W-:Y:S01]  /*22430*/  STL [R1+0x140c], R136 ;  /* 0x00140c8801007387 */ /* 0x000fe20000100800 */
[----:B-1----:R-:W-:-:S05]  /*22440*/  IMAD.MOV.U32 R0, RZ, RZ, R147 ;  /* 0x000000ffff007224 */ /* 0x002fca00078e0093 */
[----:B------:R1:W-:Y:S04]  /*22450*/  STL [R1+0x1400], R0 ;  /* 0x0014000001007387 */ /* 0x0003e80000100800 */
[----:B------:R-:W3:Y:S01]  /*22460*/  LDL.LU.64 R146, [R1+0x1478] ;  /* 0x0014780001927983 */ /* 0x000ee20000300a00 */
[----:B-1----:R-:W-:-:S03]  /*22470*/  IMAD.MOV.U32 R0, RZ, RZ, R137 ;  /* 0x000000ffff007224 */ /* 0x002fc600078e0089 */
[----:B------:R-:W-:Y:S04]  /*22480*/  STL [R1+0x1414], R138 ;  /* 0x0014148a01007387 */ /* 0x000fe80000100800 */
[----:B------:R1:W-:Y:S02]  /*22490*/  STL [R1+0x1408], R0 ;  /* 0x0014080001007387 */ /* 0x0003e40000100800 */
[----:B-1----:R-:W-:Y:S02]  /*224a0*/  IMAD.MOV.U32 R0, RZ, RZ, R139 ;  /* 0x000000ffff007224 */ /* 0x002fe400078e008b */
[----:B------:R-:W-:Y:S04]  /*224b0*/  STL [R1+0x141c], R140 ;  /* 0x00141c8c01007387 */ /* 0x000fe80000100800 */
[----:B------:R1:W-:Y:S04]  /*224c0*/  STL [R1+0x1410], R0 ;  /* 0x0014100001007387 */ /* 0x0003e80000100800 */
[----:B------:R-:W-:Y:S01]  /*224d0*/  STL [R1+0x1424], R142 ;  /* 0x0014248e01007387 */ /* 0x000fe20000100800 */
[----:B-1----:R-:W-:-:S05]  /*224e0*/  IMAD.MOV.U32 R0, RZ, RZ, R141 ;  /* 0x000000ffff007224 */ /* 0x002fca00078e008d */
[----:B------:R1:W-:Y:S04]  /*224f0*/  STL [R1+0x1418], R0 ;  /* 0x0014180001007387 */ /* 0x0003e80000100800 */
[----:B------:R-:W-:Y:S01]  /*22500*/  STL [R1+0x142c], R148 ;  /* 0x00142c9401007387 */ /* 0x000fe20000100800 */
[----:B-1----:R-:W-:-:S05]  /*22510*/  IMAD.MOV.U32 R0, RZ, RZ, R143 ;  /* 0x000000ffff007224 */ /* 0x002fca00078e008f */
[----:B------:R1:W-:Y:S02]  /*22520*/  STL [R1+0x1420], R0 ;  /* 0x0014200001007387 */ /* 0x0003e40000100800 */
[----:B-1----:R-:W-:Y:S02]  /*22530*/  IMAD.MOV.U32 R0, RZ, RZ, R149 ;  /* 0x000000ffff007224 */ /* 0x002fe400078e0095 */
[----:B------:R-:W4:Y:S04]  /*22540*/  LDL.LU.64 R148, [R1+0x1498] ;  /* 0x0014980001947983 */ /* 0x000f280000300a00 */
[----:B------:R1:W-:Y:S04]  /*22550*/  STL [R1+0x1428], R0 ;  /* 0x0014280001007387 */ /* 0x0003e80000100800 */
[----:B------:R1:W-:Y:S04]  /*22560*/  STL [R1+0x1434], R150 ;  /* 0x0014349601007387 */ /* 0x0003e80000100800 */
[----:B------:R-:W4:Y:S01]  /*22570*/  LDL.LU.64 R138, [R1+0x14a0] ;  /* 0x0014a000018a7983 */ /* 0x000f220000300a00 */
[----:B-1----:R-:W-:-:S05]  /*22580*/  MOV R0, R151 ;  /* 0x0000009700007202 */ /* 0x002fca0000000f00 */
[----:B------:R1:W-:Y:S04]  /*22590*/  STL [R1+0x1430], R0 ;  /* 0x0014300001007387 */ /* 0x0003e80000100800 */
[----:B------:R-:W-:Y:S04]  /*225a0*/  STL [R1+0x143c], R226 ;  /* 0x00143ce201007387 */ /* 0x000fe80000100800 */
[----:B------:R-:W-:Y:S04]  /*225b0*/  STL [R1+0x1438], R227 ;  /* 0x001438e301007387 */ /* 0x000fe80000100800 */
[----:B------:R-:W-:Y:S04]  /*225c0*/  STL [R1+0x1444], R170 ;  /* 0x001444aa01007387 */ /* 0x000fe80000100800 */
[----:B------:R-:W-:Y:S04]  /*225d0*/  STL [R1+0x1440], R171 ;  /* 0x001440ab01007387 */ /* 0x000fe80000100800 */
[----:B------:R-:W-:Y:S04]  /*225e0*/  STL [R1+0x144c], R10 ;  /* 0x00144c0a01007387 */ /* 0x000fe80000100800 */
[----:B------:R-:W-:Y:S04]  /*225f0*/  STL [R1+0x1448], R11 ;  /* 0x0014480b01007387 */ /* 0x000fe80000100800 */
[----:B------:R-:W4:Y:S04]  /*22600*/  LDL.LU.64 R150, [R1+0x14b8] ;  /* 0x0014b80001967983 */ /* 0x000f280000300a00 */
[----:B--2---:R-:W-:Y:S04]  /*22610*/  STL [R1+0x1454], R144 ;  /* 0x0014549001007387 */ /* 0x004fe80000100800 */
[----:B------:R-:W2:Y:S01]  /*22620*/  LDL.LU.64 R140, [R1+0x14c0] ;  /* 0x0014c000018c7983 */ /* 0x000ea20000300a00 */
[----:B-1----:R-:W-:-:S05]  /*22630*/  IMAD.MOV.U32 R0, RZ, RZ, R145 ;  /* 0x000000ffff007224 */ /* 0x002fca00078e0091 */
[----:B------:R1:W-:Y:S04]  /*22640*/  STL [R1+0x1450], R0 ;  /* 0x0014500001007387 */ /* 0x0003e80000100800 */
[----:B------:R-:W-:Y:S04]  /*22650*/  STL [R1+0x145c], R234 ;  /* 0x00145cea01007387 */ /* 0x000fe80000100800 */
[----:B------:R-:W-:Y:S04]  /*22660*/  STL [R1+0x1458], R235 ;  /* 0x001458eb01007387 */ /* 0x000fe80000100800 */
[----:B------:R-:W-:Y:S04]  /*22670*/  STL [R1+0x1464], R172 ;  /* 0x001464ac01007387 */ /* 0x000fe80000100800 */
[----:B------:R-:W-:Y:S04]  /*22680*/  STL [R1+0x1460], R173 ;  /* 0x001460ad01007387 */ /* 0x000fe80000100800 */
[----:B------:R-:W-:Y:S04]  /*22690*/  STL [R1+0x146c], R12 ;  /* 0x00146c0c01007387 */ /* 0x000fe80000100800 */
[----:B------:R-:W-:Y:S04]  /*226a0*/  STL [R1+0x1468], R13 ;  /* 0x0014680d01007387 */ /* 0x000fe80000100800 */
[----:B------:R-:W2:Y:S04]  /*226b0*/  LDL.LU.64 R142, [R1+0x14d8] ;  /* 0x0014d800018e7983 */ /* 0x000ea80000300a00 */
[----:B---3--:R3:W-:Y:S01]  /*226c0*/  STL [R1+0x1474], R146 ;  /* 0x0014749201007387 */ /* 0x0087e20000100800 */
[----:B-1----:R-:W-:-:S03]  /*226d0*/  IMAD.MOV.U32 R0, RZ, RZ, R147 ;  /* 0x000000ffff007224 */ /* 0x002fc600078e0093 */
[----:B------:R-:W2:Y:S04]  /*226e0*/  LDL.LU.64 R144, [R1+0x14e0] ;  /* 0x0014e00001907983 */ /* 0x000ea80000300a00 */
[----:B------:R1:W-:Y:S04]  /*226f0*/  STL [R1+0x1470], R0 ;  /* 0x0014700001007387 */ /* 0x0003e80000100800 */
[----:B------:R-:W-:Y:S04]  /*22700*/  STL [R1+0x147c], R244 ;  /* 0x00147cf401007387 */ /* 0x000fe80000100800 */
[----:B------:R-:W-:Y:S04]  /*22710*/  STL [R1+0x1478], R245 ;  /* 0x001478f501007387 */ /* 0x000fe80000100800 */
[----:B------:R-:W-:Y:S04]  /*22720*/  STL [R1+0x1484], R178 ;  /* 0x001484b201007387 */ /* 0x000fe80000100800 */
[----:B------:R-:W-:Y:S04]  /*22730*/  STL [R1+0x1480], R179 ;  /* 0x001480b301007387 */ /* 0x000fe80000100800 */
[----:B------:R-:W-:Y:S04]  /*22740*/  STL [R1+0x148c], R16 ;  /* 0x00148c1001007387 */ /* 0x000fe80000100800 */
[----:B------:R-:W-:Y:S04]  /*22750*/  STL [R1+0x1488], R17 ;  /* 0x0014881101007387 */ /* 0x000fe80000100800 */
[----:B---3--:R-:W3:Y:S04]  /*22760*/  LDL.LU.64 R146, [R1+0x14f8] ;  /* 0x0014f80001927983 */ /* 0x008ee80000300a00 */
[----:B----4-:R4:W-:Y:S01]  /*22770*/  STL [R1+0x1494], R148 ;  /* 0x0014949401007387 */ /* 0x0109e20000100800 */
[----:B-1----:R-:W-:-:S03]  /*22780*/  IMAD.MOV.U32 R0, RZ, RZ, R149 ;  /* 0x000000ffff007224 */ /* 0x002fc600078e0095 */
[----:B----4-:R-:W4:Y:S04]  /*22790*/  LDL.LU.64 R148, [R1+0x1500] ;  /* 0x0015000001947983 */ /* 0x010f280000300a00 */
[----:B------:R1:W-:Y:S02]  /*227a0*/  STL [R1+0x1490], R0 ;  /* 0x0014900001007387 */ /* 0x0003e40000100800 */
[----:B-1----:R-:W-:Y:S02]  /*227b0*/  IMAD.MOV.U32 R0, RZ, RZ, R139 ;  /* 0x000000ffff007224 */ /* 0x002fe400078e008b */
[----:B------:R-:W-:Y:S04]  /*227c0*/  STL [R1+0x149c], R138 ;  /* 0x00149c8a01007387 */ /* 0x000fe80000100800 */
[----:B------:R-:W-:Y:S04]  /*227d0*/  STL [R1+0x14a4], R186 ;  /* 0x0014a4ba01007387 */ /* 0x000fe80000100800 */
[----:B------:R1:W-:Y:S04]  /*227e0*/  STL [R1+0x1498], R0 ;  /* 0x0014980001007387 */ /* 0x0003e80000100800 */
[----:B------:R-:W-:Y:S04]  /*227f0*/  STL [R1+0x14a0], R187 ;  /* 0x0014a0bb01007387 */ /* 0x000fe80000100800 */
[----:B------:R-:W-:Y:S04]  /*22800*/  STL [R1+0x14ac], R18 ;  /* 0x0014ac1201007387 */ /* 0x000fe80000100800 */
[----:B------:R-:W-:Y:S04]  /*22810*/  STL [R1+0x14a8], R19 ;  /* 0x0014a81301007387 */ /* 0x000fe80000100800 */
[----:B------:R-:W4:Y:S04]  /*22820*/  LDL.LU.64 R136, [R1+0x1518] ;  /* 0x0015180001887983 */ /* 0x000f280000300a00 */
        /* <DEDUP_REMOVED lines=8> */
[----:B------:R-:W-:Y:S04]  /*228b0*/  STL [R1+0x14c0], R189 ;  /* 0x0014c0bd01007387 */ /* 0x000fe80000100800 */
[----:B------:R-:W-:Y:S04]  /*228c0*/  STL [R1+0x14cc], R20 ;  /* 0x0014cc1401007387 */ /* 0x000fe80000100800 */
[----:B------:R-:W-:Y:S04]  /*228d0*/  STL [R1+0x14c8], R21 ;  /* 0x0014c81501007387 */ /* 0x000fe80000100800 */
[----:B-1----:R-:W4:Y:S01]  /*228e0*/  LDL.LU.64 R140, [R1+0x1538] ;  /* 0x00153800018c7983 */ /* 0x002f220000300a00 */
[----:B--2---:R-:W-:-:S03]  /*228f0*/  IMAD.MOV.U32 R0, RZ, RZ, R143 ;  /* 0x000000ffff007224 */ /* 0x004fc600078e008f */
[----:B------:R1:W-:Y:S04]  /*22900*/  STL [R1+0x14d4], R142 ;  /* 0x0014d48e01007387 */ /* 0x0003e80000100800 */
[----:B-1----:R-:W2:Y:S04]  /*22910*/  LDL.LU.64 R142, [R1+0x1540] ;  /* 0x00154000018e7983 */ /* 0x002ea80000300a00 */
[----:B------:R1:W-:Y:S02]  /*22920*/  STL [R1+0x14d0], R0 ;  /* 0x0014d00001007387 */ /* 0x0003e40000100800 */
[----:B-1----:R-:W-:-:S02]  /*22930*/  IMAD.MOV.U32 R0, RZ, RZ, R145 ;  /* 0x000000ffff007224 */ /* 0x002fc400078e0091 */
[----:B------:R1:W-:Y:S04]  /*22940*/  STL [R1+0x14dc], R144 ;  /* 0x0014dc9001007387 */ /* 0x0003e80000100800 */
[----:B------:R-:W-:Y:S04]  /*22950*/  STL [R1+0x14e4], R194 ;  /* 0x0014e4c201007387 */ /* 0x000fe80000100800 */
[----:B------:R3:W-:Y:S04]  /*22960*/  STL [R1+0x14d8], R0 ;  /* 0x0014d80001007387 */ /* 0x0007e80000100800 */
[----:B------:R-:W-:Y:S04]  /*22970*/  STL [R1+0x14e0], R195 ;  /* 0x0014e0c301007387 */ /* 0x000fe80000100800 */
[----:B------:R-:W-:Y:S04]  /*22980*/  STL [R1+0x14ec], R154 ;  /* 0x0014ec9a01007387 */ /* 0x000fe80000100800 */
[----:B-1----:R-:W2:Y:S04]  /*22990*/  LDL.LU.64 R144, [R1+0x1558] ;  /* 0x0015580001907983 */ /* 0x002ea80000300a00 */
[----:B------:R-:W-:Y:S04]  /*229a0*/  STL [R1+0x14e8], R155 ;  /* 0x0014e89b01007387 */ /* 0x000fe80000100800 */
[----:B---3--:R-:W-:Y:S04]  /*229b0*/  STL [R1+0x14f4], R146 ;  /* 0x0014f49201007387 */ /* 0x008fe80000100800 */
[----:B------:R-:W3:Y:S01]  /*229c0*/  LDL.LU.64 R138, [R1+0x1560] ;  /* 0x00156000018a7983 */ /* 0x000ee20000300a00 */
[----:B------:R-:W-:-:S03]  /*229d0*/  IMAD.MOV.U32 R0, RZ, RZ, R147 ;  /* 0x000000ffff007224 */ /* 0x000fc600078e0093 */
[----:B----4-:R-:W-:Y:S04]  /*229e0*/  STL [R1+0x14fc], R148 ;  /* 0x0014fc9401007387 */ /* 0x010fe80000100800 */
[----:B------:R1:W-:Y:S04]  /*229f0*/  STL [R1+0x14f0], R0 ;  /* 0x0014f00001007387 */ /* 0x0003e80000100800 */
[----:B------:R-:W-:Y:S01]  /*22a00*/  STL [R1+0x1504], R202 ;  /* 0x001504ca01007387 */ /* 0x000fe20000100800 */
[----:B-1----:R-:W-:-:S05]  /*22a10*/  IMAD.MOV.U32 R0, RZ, RZ, R149 ;  /* 0x000000ffff007224 */ /* 0x002fca00078e0095 */
[----:B------:R1:W-:Y:S04]  /*22a20*/  STL [R1+0x14f8], R0 ;  /* 0x0014f80001007387 */ /* 0x0003e80000100800 */
[----:B------:R-:W-:Y:S04]  /*22a30*/  STL [R1+0x1500], R203 ;  /* 0x001500cb01007387 */ /* 0x000fe80000100800 */
[----:B------:R-:W-:Y:S04]  /*22a40*/  STL [R1+0x150c], R156 ;  /* 0x00150c9c01007387 */ /* 0x000fe80000100800 */
[----:B------:R-:W4:Y:S04]  /*22a50*/  LDL.LU.64 R146, [R1+0x1578] ;  /* 0x0015780001927983 */ /* 0x000f280000300a00 */
[----:B------:R-:W-:Y:S04]  /*22a60*/  STL [R1+0x1508], R157 ;  /* 0x0015089d01007387 */ /* 0x000fe80000100800 */
[----:B------:R-:W-:Y:S04]  /*22a70*/  STL [R1+0x1514], R136 ;  /* 0x0015148801007387 */ /* 0x000fe80000100800 */
[----:B------:R-:W4:Y:S01]  /*22a80*/  LDL.LU.64 R148, [R1+0x1580] ;  /* 0x0015800001947983 */ /* 0x000f220000300a00 */
[----:B-1----:R-:W-:-:S03]  /*22a90*/  IMAD.MOV.U32 R0, RZ, RZ, R137 ;  /* 0x000000ffff007224 */ /* 0x002fc600078e0089 */
[----:B------:R-:W-:Y:S04]  /*22aa0*/  STL [R1+0x151c], R150 ;  /* 0x00151c9601007387 */ /* 0x000fe80000100800 */
[----:B------:R1:W-:Y:S04]  /*22ab0*/  STL [R1+0x1510], R0 ;  /* 0x0015100001007387 */ /* 0x0003e80000100800 */
[----:B------:R-:W-:Y:S01]  /*22ac0*/  STL [R1+0x1524], R204 ;  /* 0x001524cc01007387 */ /* 0x000fe20000100800 */
[----:B-1----:R-:W-:-:S05]  /*22ad0*/  IMAD.MOV.U32 R0, RZ, RZ, R151 ;  /* 0x000000ffff007224 */ /* 0x002fca00078e0097 */
        /* <DEDUP_REMOVED lines=8> */
[----:B------:R1:W-:Y:S04]  /*22b60*/  STL [R1+0x1530], R0 ;  /* 0x0015300001007387 */ /* 0x0003e80000100800 */
[----:B--2---:R-:W-:Y:S01]  /*22b70*/  STL [R1+0x153c], R142 ;  /* 0x00153c8e01007387 */ /* 0x004fe20000100800 */
[----:B-1----:R-:W-:-:S03]  /*22b80*/  IMAD.MOV.U32 R0, RZ, RZ, R143 ;  /* 0x000000ffff007224 */ /* 0x002fc600078e008f */
[----:B------:R-:W-:Y:S04]  /*22b90*/  STL [R1+0x1544], R210 ;  /* 0x001544d201007387 */ /* 0x000fe80000100800 */
[----:B------:R1:W-:Y:S04]  /*22ba0*/  STL [R1+0x1538], R0 ;  /* 0x0015380001007387 */ /* 0x0003e80000100800 */
[----:B------:R-:W-:Y:S04]  /*22bb0*/  STL [R1+0x1540], R211 ;  /* 0x001540d301007387 */ /* 0x000fe80000100800 */
[----:B------:R-:W-:Y:S04]  /*22bc0*/  STL [R1+0x154c], R162 ;  /* 0x00154ca201007387 */ /* 0x000fe80000100800 */
[----:B------:R-:W-:Y:S04]  /*22bd0*/  STL [R1+0x1548], R163 ;  /* 0x001548a301007387 */ /* 0x000fe80000100800 */
[----:B------:R2:W-:Y:S01]  /*22be0*/  STL [R1+0x1554], R144 ;  /* 0x0015549001007387 */ /* 0x0005e20000100800 */
[----:B-1----:R-:W-:-:S03]  /*22bf0*/  IMAD.MOV.U32 R0, RZ, RZ, R145 ;  /* 0x000000ffff007224 */ /* 0x002fc600078e0091 */
[----:B------:R-:W4:Y:S04]  /*22c00*/  LDL.LU.64 R142, [R1+0x15b8] ;  /* 0x0015b800018e7983 */ /* 0x000f280000300a00 */
[----:B---3--:R-:W-:Y:S04]  /*22c10*/  STL [R1+0x155c], R138 ;  /* 0x00155c8a01007387 */ /* 0x008fe80000100800 */
[----:B------:R1:W-:Y:S04]  /*22c20*/  STL [R1+0x1550], R0 ;  /* 0x0015500001007387 */ /* 0x0003e80000100800 */
[----:B--2---:R-:W2:Y:S01]  /*22c30*/  LDL.LU.64 R144, [R1+0x15c0] ;  /* 0x0015c00001907983 */ /* 0x004ea20000300a00 */
[----:B-1----:R-:W-:-:S03]  /*22c40*/  IMAD.MOV.U32 R0, RZ, RZ, R139 ;  /* 0x000000ffff007224 */ /* 0x002fc600078e008b */
[----:B------:R-:W-:Y:S04]  /*22c50*/  STL [R1+0x1564], R218 ;  /* 0x001564da01007387 */ /* 0x000fe80000100800 */
[----:B------:R4:W-:Y:S04]  /*22c60*/  STL [R1+0x1558], R0 ;  /* 0x0015580001007387 */ /* 0x0009e80000100800 */
[----:B------:R-:W-:Y:S04]  /*22c70*/  STL [R1+0x1560], R219 ;  /* 0x001560db01007387 */ /* 0x000fe80000100800 */
[----:B------:R-:W-:Y:S04]  /*22c80*/  STL [R1+0x156c], R164 ;  /* 0x00156ca401007387 */ /* 0x000fe80000100800 */
[----:B------:R-:W-:Y:S01]  /*22c90*/  STL [R1+0x1568], R165 ;  /* 0x001568a501007387 */ /* 0x000fe20000100800 */
[----:B----4-:R-:W-:-:S03]  /*22ca0*/  IMAD.MOV.U32 R0, RZ, RZ, R147 ;  /* 0x000000ffff007224 */ /* 0x010fc600078e0093 */
[----:B------:R1:W-:Y:S04]  /*22cb0*/  STL [R1+0x1574], R146 ;  /* 0x0015749201007387 */ /* 0x0003e80000100800 */
[----:B-1----:R-:W3:Y:S04]  /*22cc0*/  LDL.LU.64 R146, [R1+0x15d8] ;  /* 0x0015d80001927983 */ /* 0x002ee80000300a00 */
[----:B------:R1:W-:Y:S02]  /*22cd0*/  STL [R1+0x1570], R0 ;  /* 0x0015700001007387 */ /* 0x0003e40000100800 */
[----:B-1----:R-:W-:-:S02]  /*22ce0*/  IMAD.MOV.U32 R0, RZ, RZ, R149 ;  /* 0x000000ffff007224 */ /* 0x002fc400078e0095 */
[----:B------:R1:W-:Y:S04]  /*22cf0*/  STL [R1+0x157c], R148 ;  /* 0x00157c9401007387 */ /* 0x0003e80000100800 */
[----:B-1----:R-:W4:Y:S04]  /*22d00*/  LDL.LU.64 R148, [R1+0x15e0] ;  /* 0x0015e00001947983 */ /* 0x002f280000300a00 */
[----:B------:R1:W-:Y:S04]  /*22d10*/  STL [R1+0x1578], R0 ;  /* 0x0015780001007387 */ /* 0x0003e80000100800 */
[----:B------:R-:W-:Y:S04]  /*22d20*/  STL [R1+0x1584], R220 ;  /* 0x001584dc01007387 */ /* 0x000fe80000100800 */
[----:B------:R-:W-:Y:S04]  /*22d30*/  STL [R1+0x1580], R221 ;  /* 0x001580dd01007387 */ /* 0x000fe80000100800 */
[----:B------:R-:W4:Y:S04]  /*22d40*/  LDL.LU.64 R134, [R1+0x15e8] ;  /* 0x0015e80001867983 */ /* 0x000f280000300a00 */
[----:B------:R-:W-:Y:S04]  /*22d50*/  STL [R1+0x158c], R166 ;  /* 0x00158ca601007387 */ /* 0x000fe80000100800 */
[----:B------:R-:W-:Y:S04]  /*22d60*/  STL [R1+0x1588], R167 ;  /* 0x001588a701007387 */ /* 0x000fe80000100800 */
[----:B------:R1:W-:Y:S02]  /*22d70*/  STL [R1+0x1594], R150 ;  /* 0x0015949601007387 */ /* 0x0003e40000100800 */
[----:B-1----:R-:W-:-:S02]  /*22d80*/  IMAD.MOV.U32 R0, RZ, RZ, R151 ;  /* 0x000000ffff007224 */ /* 0x002fc400078e0097 */
[----:B------:R-:W4:Y:S04]  /*22d90*/  LDL.LU.64 R150, [R1+0x15f8] ;  /* 0x0015f80001967983 */ /* 0x000f280000300a00 */
[----:B------:R1:W-:Y:S04]  /*22da0*/  STL [R1+0x1590], R0 ;  /* 0x0015900001007387 */ /* 0x0003e80000100800 */
[----:B------:R-:W-:Y:S04]  /*22db0*/  STL [R1+0x159c], R140 ;  /* 0x00159c8c01007387 */ /* 0x000fe80000100800 */
[----:B------:R-:W4:Y:S01]  /*22dc0*/  LDL.LU.64 R136, [R1+0x1600] ;  /* 0x0016000001887983 */ /* 0x000f220000300a00 */
[----:B-1----:R-:W-:-:S05]  /*22dd0*/  IMAD.MOV.U32 R0, RZ, RZ, R141 ;  /* 0x000000ffff007224 */ /* 0x002fca00078e008d */
[----:B------:R1:W-:Y:S04]  /*22de0*/  STL [R1+0x1598], R0 ;  /* 0x0015980001007387 */ /* 0x0003e80000100800 */
[----:B------:R-:W-:Y:S04]  /*22df0*/  STL [R1+0x15a4], R228 ;  /* 0x0015a4e401007387 */ /* 0x000fe80000100800 */
[----:B------:R-:W-:Y:S04]  /*22e00*/  STL [R1+0x15a0], R229 ;  /* 0x0015a0e501007387 */ /* 0x000fe80000100800 */
[----:B------:R-:W4:Y:S04]  /*22e10*/  LDL.LU.64 R138, [R1+0x1608] ;  /* 0x00160800018a7983 */ /* 0x000f280000300a00 */
[----:B------:R-:W-:Y:S04]  /*22e20*/  STL [R1+0x15ac], R174 ;  /* 0x0015acae01007387 */ /* 0x000fe80000100800 */
[----:B------:R-:W-:Y:S04]  /*22e30*/  STL [R1+0x15a8], R175 ;  /* 0x0015a8af01007387 */ /* 0x000fe80000100800 */
[----:B------:R-:W-:Y:S01]  /*22e40*/  STL [R1+0x15b4], R142 ;  /* 0x0015b48e01007387 */ /* 0x000fe20000100800 */
[----:B-1----:R-:W-:-:S03]  /*22e50*/  IMAD.MOV.U32 R0, RZ, RZ, R143 ;  /* 0x000000ffff007224 */ /* 0x002fc600078e008f */
[----:B------:R-:W4:Y:S04]  /*22e60*/  LDL.LU.64 R140, [R1+0x1618] ;  /* 0x00161800018c7983 */ /* 0x000f280000300a00 */
[----:B------:R1:W-:Y:S04]  /*22e70*/  STL [R1+0x15b0], R0 ;  /* 0x0015b00001007387 */ /* 0x0003e80000100800 */
[----:B--2---:R2:W-:Y:S01]  /*22e80*/  STL [R1+0x15bc], R144 ;  /* 0x0015bc9001007387 */ /* 0x0045e20000100800 */
[----:B-1----:R-:W-:-:S03]  /*22e90*/  IMAD.MOV.U32 R0, RZ, RZ, R145 ;  /* 0x000000ffff007224 */ /* 0x002fc600078e0091 */
[----:B------:R-:W4:Y:S04]  /*22ea0*/  LDL.LU.64 R142, [R1+0x1620] ;  /* 0x00162000018e7983 */ /* 0x000f280000300a00 */
[----:B------:R3:W-:Y:S04]  /*22eb0*/  STL [R1+0x15b8], R0 ;  /* 0x0015b80001007387 */ /* 0x0007e80000100800 */
[----:B------:R-:W-:Y:S04]  /*22ec0*/  STL [R1+0x15c4], R236 ;  /* 0x0015c4ec01007387 */ /* 0x000fe80000100800 */
[----:B------:R-:W-:Y:S04]  /*22ed0*/  STL [R1+0x15c0], R237 ;  /* 0x0015c0ed01007387 */ /* 0x000fe80000100800 */
[----:B--2---:R-:W2:Y:S04]  /*22ee0*/  LDL.LU.64 R144, [R1+0x1628] ;  /* 0x0016280001907983 */ /* 0x004ea80000300a00 */
[----:B------:R-:W-:Y:S04]  /*22ef0*/  STL [R1+0x15cc], R180 ;  /* 0x0015ccb401007387 */ /* 0x000fe80000100800 */
[----:B------:R-:W-:Y:S01]  /*22f00*/  STL [R1+0x15c8], R181 ;  /* 0x0015c8b501007387 */ /* 0x000fe20000100800 */
[----:B---3--:R-:W-:-:S03]  /*22f10*/  IMAD.MOV.U32 R0, RZ, RZ, R147 ;  /* 0x000000ffff007224 */ /* 0x008fc600078e0093 */
[----:B------:R1:W-:Y:S04]  /*22f20*/  STL [R1+0x15d4], R146 ;  /* 0x0015d49201007387 */ /* 0x0003e80000100800 */
[----:B-1----:R-:W3:Y:S04]  /*22f30*/  LDL.LU.64 R146, [R1+0x1638] ;  /* 0x0016380001927983 */ /* 0x002ee80000300a00 */
[----:B------:R4:W-:Y:S02]  /*22f40*/  STL [R1+0x15d0], R0 ;  /* 0x0015d00001007387 */ /* 0x0009e40000100800 */
[----:B----4-:R-:W-:-:S02]  /*22f50*/  IMAD.MOV.U32 R0, RZ, RZ, R149 ;  /* 0x000000ffff007224 */ /* 0x010fc400078e0095 */
[----:B------:R1:W-:Y:S04]  /*22f60*/  STL [R1+0x15dc], R148 ;  /* 0x0015dc9401007387 */ /* 0x0003e80000100800 */
[----:B-1----:R-:W4:Y:S04]  /*22f70*/  LDL.LU.64 R148, [R1+0x1640] ;  /* 0x0016400001947983 */ /* 0x002f280000300a00 */
[----:B------:R1:W-:Y:S04]  /*22f80*/  STL [R1+0x15d8], R0 ;  /* 0x0015d80001007387 */ /* 0x0003e80000100800 */
[----:B------:R1:W-:Y:S02]  /*22f90*/  STL [R1+0x15e4], R134 ;  /* 0x0015e48601007387 */ /* 0x0003e40000100800 */
[----:B-1----:R-:W-:-:S02]  /*22fa0*/  IMAD.MOV.U32 R0, RZ, RZ, R135 ;  /* 0x000000ffff007224 */ /* 0x002fc400078e0087 */
[----:B------:R-:W4:Y:S04]  /*22fb0*/  LDL.LU.64 R134, [R1+0x1648] ;  /* 0x0016480001867983 */ /* 0x000f280000300a00 */
[----:B------:R1:W-:Y:S04]  /*22fc0*/  STL [R1+0x15e0], R0 ;  /* 0x0015e00001007387 */ /* 0x0003e80000100800 */
[----:B------:R-:W-:Y:S04]  /*22fd0*/  STL [R1+0x15ec], R182 ;  /* 0x0015ecb601007387 */ /* 0x000fe80000100800 */
[----:B------:R-:W-:Y:S04]  /*22fe0*/  STL [R1+0x15e8], R183 ;  /* 0x0015e8b701007387 */ /* 0x000fe80000100800 */
        /* <DEDUP_REMOVED lines=12> */
[----:B------:R-:W4:Y:S04]  /*230b0*/  LDL.LU.64 R138, [R1+0x1668] ;  /* 0x00166800018a7983 */ /* 0x000f280000300a00 */
        /* <DEDUP_REMOVED lines=9> */
[----:B--2---:R-:W-:Y:S04]  /*23150*/  STL [R1+0x1624], R144 ;  /* 0x0016249001007387 */ /* 0x004fe80000100800 */
[----:B------:R-:W2:Y:S01]  /*23160*/  LDL.LU.64 R132, [R1+0x1688] ;  /* 0x0016880001847983 */ /* 0x000ea20000300a00 */
[----:B-1----:R-:W-:-:S05]  /*23170*/  IMAD.MOV.U32 R0, RZ, RZ, R145 ;  /* 0x000000ffff007224 */ /* 0x002fca00078e0091 */
[----:B------:R3:W-:Y:S04]  /*23180*/  STL [R1+0x1620], R0 ;  /* 0x0016200001007387 */ /* 0x0007e80000100800 */
[----:B------:R-:W-:Y:S04]  /*23190*/  STL [R1+0x162c], R196 ;  /* 0x00162cc401007387 */ /* 0x000fe80000100800 */
[----:B------:R-:W-:Y:S01]  /*231a0*/  STL [R1+0x1628], R197 ;  /* 0x001628c501007387 */ /* 0x000fe20000100800 */
[----:B---3--:R-:W-:-:S03]  /*231b0*/  IMAD.MOV.U32 R0, RZ, RZ, R147 ;  /* 0x000000ffff007224 */ /* 0x008fc600078e0093 */
[----:B------:R-:W-:Y:S04]  /*231c0*/  STL [R1+0x1634], R146 ;  /* 0x0016349201007387 */ /* 0x000fe80000100800 */
[----:B------:R-:W3:Y:S04]  /*231d0*/  LDL.LU.64 R144, [R1+0x1698] ;  /* 0x0016980001907983 */ /* 0x000ee80000300a00 */
[----:B------:R1:W-:Y:S04]  /*231e0*/  STL [R1+0x1630], R0 ;  /* 0x0016300001007387 */ /* 0x0003e80000100800 */
[----:B----4-:R4:W-:Y:S01]  /*231f0*/  STL [R1+0x163c], R148 ;  /* 0x00163c9401007387 */ /* 0x0109e20000100800 */
[----:B-1----:R-:W-:-:S03]  /*23200*/  IMAD.MOV.U32 R0, RZ, RZ, R149 ;  /* 0x000000ffff007224 */ /* 0x002fc600078e0095 */
[----:B------:R-:W3:Y:S04]  /*23210*/  LDL.LU.64 R146, [R1+0x16a0] ;  /* 0x0016a00001927983 */ /* 0x000ee80000300a00 */
[----:B------:R-:W-:Y:S04]  /*23220*/  STL [R1+0x1644], R134 ;  /* 0x0016448601007387 */ /* 0x000fe80000100800 */
[----:B------:R1:W-:Y:S04]  /*23230*/  STL [R1+0x1638], R0 ;  /* 0x0016380001007387 */ /* 0x0003e80000100800 */
[----:B----4-:R-:W4:Y:S01]  /*23240*/  LDL.LU.64 R148, [R1+0x16a8] ;  /* 0x0016a80001947983 */ /* 0x010f220000300a00 */
[----:B-1----:R-:W-:-:S03]  /*23250*/  IMAD.MOV.U32 R0, RZ, RZ, R135 ;  /* 0x000000ffff007224 */ /* 0x002fc600078e0087 */
[----:B------:R-:W-:Y:S04]  /*23260*/  STL [R1+0x164c], R198 ;  /* 0x00164cc601007387 */ /* 0x000fe80000100800 */
[----:B------:R1:W-:Y:S04]  /*23270*/  STL [R1+0x1640], R0 ;  /* 0x0016400001007387 */ /* 0x0003e80000100800 */
[----:B------:R-:W-:Y:S01]  /*23280*/  STL [R1+0x1648], R199 ;  /* 0x001648c701007387 */ /* 0x000fe20000100800 */
[----:B-1----:R-:W-:-:S03]  /*23290*/  IMAD.MOV.U32 R0, RZ, RZ, R151 ;  /* 0x000000ffff007224 */ /* 0x002fc600078e0097 */
[----:B------:R1:W-:Y:S04]  /*232a0*/  STL [R1+0x1654], R150 ;  /* 0x0016549601007387 */ /* 0x0003e80000100800 */
[----:B------:R-:W4:Y:S04]  /*232b0*/  LDL.LU.64 R134, [R1+0x16b8] ;  /* 0x0016b80001867983 */ /* 0x000f280000300a00 */
[----:B------:R1:W-:Y:S04]  /*232c0*/  STL [R1+0x1650], R0 ;  /* 0x0016500001007387 */ /* 0x0003e80000100800 */
[----:B------:R1:W-:Y:S04]  /*232d0*/  STL [R1+0x165c], R136 ;  /* 0x00165c8801007387 */ /* 0x0003e80000100800 */
[----:B-1----:R-:W4:Y:S01]  /*232e0*/  LDL.LU.64 R150, [R1+0x16c0] ;  /* 0x0016c00001967983 */ /* 0x002f220000300a00 */
[----:B------:R-:W-:-:S03]  /*232f0*/  IMAD.MOV.U32 R0, RZ, RZ, R137 ;  /* 0x000000ffff007224 */ /* 0x000fc600078e0089 */
[----:B------:R-:W4:Y:S04]  /*23300*/  LDL.LU.64 R136, [R1+0x16c8] ;  /* 0x0016c80001887983 */ /* 0x000f280000300a00 */
[----:B------:R1:W-:Y:S04]  /*23310*/  STL [R1+0x1658], R0 ;  /* 0x0016580001007387 */ /* 0x0003e80000100800 */
[----:B------:R-:W-:Y:S01]  /*23320*/  STL [R1+0x1664], R138 ;  /* 0x0016648a01007387 */ /* 0x000fe20000100800 */
[----:B-1----:R-:W-:-:S03]  /*23330*/  IMAD.MOV.U32 R0, RZ, RZ, R139 ;  /* 0x000000ffff007224 */ /* 0x002fc600078e008b */
[----:B------:R-:W-:Y:S04]  /*23340*/  STL [R1+0x166c], R206 ;  /* 0x00166cce01007387 */ /* 0x000fe80000100800 */
[----:B------:R1:W-:Y:S04]  /*23350*/  STL [R1+0x1660], R0 ;  /* 0x0016600001007387 */ /* 0x0003e80000100800 */
[----:B------:R-:W-:Y:S04]  /*23360*/  STL [R1+0x1668], R207 ;  /* 0x001668cf01007387 */ /* 0x000fe80000100800 */
[----:B------:R2:W-:Y:S01]  /*23370*/  STL [R1+0x1674], R140 ;  /* 0x0016748c01007387 */ /* 0x0005e20000100800 */
[----:B-1----:R-:W-:-:S03]  /*23380*/  IMAD.MOV.U32 R0, RZ, RZ, R141 ;  /* 0x000000ffff007224 */ /* 0x002fc600078e008d */
[----:B------:R-:W4:Y:S04]  /*23390*/  LDL.LU.64 R138, [R1+0x16d8] ;  /* 0x0016d800018a7983 */ /* 0x000f280000300a00 */
[----:B------:R-:W-:Y:S04]  /*233a0*/  STL [R1+0x167c], R142 ;  /* 0x00167c8e01007387 */ /* 0x000fe80000100800 */
[----:B------:R1:W-:Y:S04]  /*233b0*/  STL [R1+0x1670], R0 ;  /* 0x0016700001007387 */ /* 0x0003e80000100800 */
[----:B--2---:R-:W2:Y:S01]  /*233c0*/  LDL.LU.64 R140, [R1+0x16e0] ;  /* 0x0016e000018c7983 */ /* 0x004ea20000300a00 */
[----:B-1----:R-:W-:-:S03]  /*233d0*/  IMAD.MOV.U32 R0, RZ, RZ, R143 ;  /* 0x000000ffff007224 */ /* 0x002fc600078e008f */
[----:B------:R-:W-:Y:S04]  /*233e0*/  STL [R1+0x1684], R132 ;  /* 0x0016848401007387 */ /* 0x000fe80000100800 */
[----:B------:R1:W-:Y:S04]  /*233f0*/  STL [R1+0x1678], R0 ;  /* 0x0016780001007387 */ /* 0x0003e80000100800 */
[----:B------:R-:W2:Y:S01]  /*23400*/  LDL.LU.64 R142, [R1+0x16e8] ;  /* 0x0016e800018e7983 */ /* 0x000ea20000300a00 */
[----:B-1----:R-:W-:-:S03]  /*23410*/  IMAD.MOV.U32 R0, RZ, RZ, R133 ;  /* 0x000000ffff007224 */ /* 0x002fc600078e0085 */
[----:B------:R-:W-:Y:S04]  /*23420*/  STL [R1+0x168c], R212 ;  /* 0x00168cd401007387 */ /* 0x000fe80000100800 */
[----:B------:R3:W-:Y:S04]  /*23430*/  STL [R1+0x1680], R0 ;  /* 0x0016800001007387 */ /* 0x0007e80000100800 */
[----:B------:R-:W-:Y:S01]  /*23440*/  STL [R1+0x1688], R213 ;  /* 0x001688d501007387 */ /* 0x000fe20000100800 */
[----:B---3--:R-:W-:-:S03]  /*23450*/  IMAD.MOV.U32 R0, RZ, RZ, R145 ;  /* 0x000000ffff007224 */ /* 0x008fc600078e0091 */
[----:B------:R1:W-:Y:S04]  /*23460*/  STL [R1+0x1694], R144 ;  /* 0x0016949001007387 */ /* 0x0003e80000100800 */
[----:B------:R-:W-:Y:S04]  /*23470*/  STL [R1+0x169c], R146 ;  /* 0x00169c9201007387 */ /* 0x000fe80000100800 */
[----:B------:R3:W-:Y:S04]  /*23480*/  STL [R1+0x1690], R0 ;  /* 0x0016900001007387 */ /* 0x0007e80000100800 */
[----:B-1----:R-:W2:Y:S01]  /*23490*/  LDL.LU.64 R144, [R1+0x16f8] ;  /* 0x0016f80001907983 */ /* 0x002ea20000300a00 */
[----:B---3--:R-:W-:-:S03]  /*234a0*/  IMAD.MOV.U32 R0, RZ, RZ, R147 ;  /* 0x000000ffff007224 */ /* 0x008fc600078e0093 */
[----:B----4-:R-:W-:Y:S04]  /*234b0*/  STL [R1+0x16a4], R148 ;  /* 0x0016a49401007387 */ /* 0x010fe80000100800 */
[----:B------:R1:W-:Y:S04]  /*234c0*/  STL [R1+0x1698], R0 ;  /* 0x0016980001007387 */ /* 0x0003e80000100800 */
[----:B------:R-:W3:Y:S01]  /*234d0*/  LDL.LU.64 R146, [R1+0x1700] ;  /* 0x0017000001927983 */ /* 0x000ee20000300a00 */
[----:B-1----:R-:W-:-:S03]  /*234e0*/  IMAD.MOV.U32 R0, RZ, RZ, R149 ;  /* 0x000000ffff007224 */ /* 0x002fc600078e0095 */
[----:B------:R-:W-:Y:S04]  /*234f0*/  STL [R1+0x16ac], R214 ;  /* 0x0016acd601007387 */ /* 0x000fe80000100800 */
[----:B------:R1:W-:Y:S04]  /*23500*/  STL [R1+0x16a0], R0 ;  /* 0x0016a00001007387 */ /* 0x0003e80000100800 */
[----:B------:R-:W4:Y:S04]  /*23510*/  LDL.LU.64 R148, [R1+0x1708] ;  /* 0x0017080001947983 */ /* 0x000f280000300a00 */
[----:B------:R-:W-:Y:S01]  /*23520*/  STL [R1+0x16a8], R215 ;  /* 0x0016a8d701007387 */ /* 0x000fe20000100800 */
[----:B-1----:R-:W-:-:S03]  /*23530*/  IMAD.MOV.U32 R0, RZ, RZ, R135 ;  /* 0x000000ffff007224 */ /* 0x002fc600078e0087 */
[----:B------:R-:W-:Y:S04]  /*23540*/  STL [R1+0x16b4], R134 ;  /* 0x0016b48601007387 */ /* 0x000fe80000100800 */
[----:B------:R-:W-:Y:S04]  /*23550*/  STL [R1+0x16bc], R150 ;  /* 0x0016bc9601007387 */ /* 0x000fe80000100800 */
[----:B------:R1:W-:Y:S04]  /*23560*/  STL [R1+0x16b0], R0 ;  /* 0x0016b00001007387 */ /* 0x0003e80000100800 */
[----:B------:R-:W-:Y:S01]  /*23570*/  STL [R1+0x16c4], R136 ;  /* 0x0016c48801007387 */ /* 0x000fe20000100800 */
[----:B-1----:R-:W-:-:S05]  /*23580*/  IMAD.MOV.U32 R0, RZ, RZ, R151 ;  /* 0x000000ffff007224 */ /* 0x002fca00078e0097 */
[----:B------:R1:W-:Y:S04]  /*23590*/  STL [R1+0x16b8], R0 ;  /* 0x0016b80001007387 */ /* 0x0003e80000100800 */
[----:B------:R-:W4:Y:S01]  /*235a0*/  LDL.LU.64 R150, [R1+0x1718] ;  /* 0x0017180001967983 */ /* 0x000f220000300a00 */
[----:B-1----:R-:W-:-:S03]  /*235b0*/  IMAD.MOV.U32 R0, RZ, RZ, R137 ;  /* 0x000000ffff007224 */ /* 0x002fc600078e0089 */
[----:B------:R-:W-:Y:S04]  /*235c0*/  STL [R1+0x16cc], R222 ;  /* 0x0016ccde01007387 */ /* 0x000fe80000100800 */
[----:B------:R1:W-:Y:S04]  /*235d0*/  STL [R1+0x16c0], R0 ;  /* 0x0016c00001007387 */ /* 0x0003e80000100800 */
[----:B------:R-:W4:Y:S04]  /*235e0*/  LDL.LU.64 R136, [R1+0x1720] ;  /* 0x0017200001887983 */ /* 0x000f280000300a00 */
[----:B------:R-:W-:Y:S04]  /*235f0*/  STL [R1+0x16c8], R223 ;  /* 0x0016c8df01007387 */ /* 0x000fe80000100800 */
[----:B------:R2:W-:Y:S01]  /*23600*/  STL [R1+0x16d4], R138 ;  /* 0x0016d48a01007387 */ /* 0x0005e20000100800 */
[----:B-1----:R-:W-:-:S03]  /*23610*/  IMAD.MOV.U32 R0, RZ, RZ, R139 ;  /* 0x000000ffff007224 */ /* 0x002fc600078e008b */
[----:B------:R-:W4:Y:S04]  /*23620*/  LDL.LU.64 R126, [R1+0x1728] ;  /* 0x00172800017e7983 */ /* 0x000f280000300a00 */
[----:B--2---:R-:W-:Y:S04]  /*23630*/  STL [R1+0x16dc], R140 ;  /* 0x0016dc8c01007387 */ /* 0x004fe80000100800 */
[----:B------:R1:W-:Y:S04]  /*23640*/  STL [R1+0x16d0], R0 ;  /* 0x0016d00001007387 */ /* 0x0003e80000100800 */
[----:B------:R-:W2:Y:S01]  /*23650*/  LDL.LU.64 R138, [R1+0x1730] ;  /* 0x00173000018a7983 */ /* 0x000ea20000300a00 */
[----:B-1----:R-:W-:-:S03]  /*23660*/  IMAD.MOV.U32 R0, RZ, RZ, R141 ;  /* 0x000000ffff007224 */ /* 0x002fc600078e008d */
[----:B------:R-:W-:Y:S04]  /*23670*/  STL [R1+0x16e4], R142 ;  /* 0x0016e48e01007387 */ /* 0x000fe80000100800 */
[----:B------:R1:W-:Y:S04]  /*23680*/  STL [R1+0x16d8], R0 ;  /* 0x0016d80001007387 */ /* 0x0003e80000100800 */
[----:B------:R-:W2:Y:S04]  /*23690*/  LDL.LU.64 R140, [R1+0x1738] ;  /* 0x00173800018c7983 */ /* 0x000ea80000300a00 */
[----:B------:R-:W2:Y:S01]  /*236a0*/  LDL.LU.64 R128, [R1+0x1740] ;  /* 0x0017400001807983 */ /* 0x000ea20000300a00 */
[----:B-1----:R-:W-:-:S05]  /*236b0*/  IMAD.MOV.U32 R0, RZ, RZ, R143 ;  /* 0x000000ffff007224 */ /* 0x002fca00078e008f */
[----:B------:R1:W-:Y:S04]  /*236c0*/  STL [R1+0x16e0], R0 ;  /* 0x0016e00001007387 */ /* 0x0003e80000100800 */
[----:B------:R-:W-:Y:S04]  /*236d0*/  STL [R1+0x16ec], R230 ;  /* 0x0016ece601007387 */ /* 0x000fe80000100800 */
[----:B------:R-:W-:Y:S04]  /*236e0*/  STL [R1+0x16e8], R231 ;  /* 0x0016e8e701007387 */ /* 0x000fe80000100800 */
[----:B------:R-:W2:Y:S01]  /*236f0*/  LDL.LU.64 R142, [R1+0x1748] ;  /* 0x00174800018e7983 */ /* 0x000ea20000300a00 */
[----:B-1----:R-:W-:-:S03]  /*23700*/  IMAD.MOV.U32 R0, RZ, RZ, R145 ;  /* 0x000000ffff007224 */ /* 0x002fc600078e0091 */
[----:B------:R1:W-:Y:S04]  /*23710*/  STL [R1+0x16f4], R144 ;  /* 0x0016f49001007387 */ /* 0x0003e80000100800 */
[----:B-1----:R-:W2:Y:S04]  /*23720*/  LDL.LU.64 R144, [R1+0x1750] ;  /* 0x0017500001907983 */ /* 0x002ea80000300a00 */
[----:B------:R1:W-:Y:S04]  /*23730*/  STL [R1+0x16f0], R0 ;  /* 0x0016f00001007387 */ /* 0x0003e80000100800 */
[----:B---3--:R3:W-:Y:S04]  /*23740*/  STL [R1+0x16fc], R146 ;  /* 0x0016fc9201007387 */ /* 0x0087e80000100800 */
[----:B------:R-:W2:Y:S01]  /*23750*/  LDL.LU.64 R130, [R1+0x1758] ;  /* 0x0017580001827983 */ /* 0x000ea20000300a00 */
[----:B-1----:R-:W-:-:S03]  /*23760*/  IMAD.MOV.U32 R0, RZ, RZ, R147 ;  /* 0x000000ffff007224 */ /* 0x002fc600078e0093 */
[----:B----4-:R-:W-:Y:S04]  /*23770*/  STL [R1+0x1704], R148 ;  /* 0x0017049401007387 */ /* 0x010fe80000100800 */
[----:B------:R1:W-:Y:S04]  /*23780*/  STL [R1+0x16f8], R0 ;  /* 0x0016f80001007387 */ /* 0x0003e80000100800 */
[----:B---3--:R-:W3:Y:S01]  /*23790*/  LDL.LU.64 R146, [R1+0x1760] ;  /* 0x0017600001927983 */ /* 0x008ee20000300a00 */
[----:B-1----:R-:W-:-:S03]  /*237a0*/  IMAD.MOV.U32 R0, RZ, RZ, R149 ;  /* 0x000000ffff007224 */ /* 0x002fc600078e0095 */
[----:B------:R-:W-:Y:S04]  /*237b0*/  STL [R1+0x170c], R238 ;  /* 0x00170cee01007387 */ /* 0x000fe80000100800 */
[----:B------:R1:W-:Y:S04]  /*237c0*/  STL [R1+0x1700], R0 ;  /* 0x0017000001007387 */ /* 0x0003e80000100800 */
[----:B------:R-:W4:Y:S04]  /*237d0*/  LDL.LU.64 R148, [R1+0x1768] ;  /* 0x0017680001947983 */ /* 0x000f280000300a00 */
[----:B------:R-:W-:Y:S04]  /*237e0*/  STL [R1+0x1708], R239 ;  /* 0x001708ef01007387 */ /* 0x000fe80000100800 */
[----:B------:R-:W4:Y:S04]  /*237f0*/  LDL.LU.64 R132, [R1+0x1770] ;  /* 0x0017700001847983 */ /* 0x000f280000300a00 */
[----:B------:R1:W-:Y:S02]  /*23800*/  STL [R1+0x1714], R150 ;  /* 0x0017149601007387 */ /* 0x0003e40000100800 */
[----:B-1----:R-:W-:-:S02]  /*23810*/  IMAD.MOV.U32 R0, RZ, RZ, R151 ;  /* 0x000000ffff007224 */ /* 0x002fc400078e0097 */
[----:B------:R-:W4:Y:S04]  /*23820*/  LDL.LU.64 R150, [R1+0x1778] ;  /* 0x0017780001967983 */ /* 0x000f280000300a00 */
[----:B------:R1:W-:Y:S04]  /*23830*/  STL [R1+0x1710], R0 ;  /* 0x0017100001007387 */ /* 0x0003e80000100800 */
[----:B------:R1:W-:Y:S04]  /*23840*/  STL [R1+0x171c], R136 ;  /* 0x00171c8801007387 */ /* 0x0003e80000100800 */
[----:B------:R-:W4:Y:S01]  /*23850*/  LDL.LU.64 R134, [R1+0x1780] ;  /* 0x0017800001867983 */ /* 0x000f220000300a00 */
[----:B-1----:R-:W-:-:S05]  /*23860*/  IMAD.MOV.U32 R0, RZ, RZ, R137 ;  /* 0x000000ffff007224 */ /* 0x002fca00078e0089 */
[----:B------:R1:W-:Y:S04]  /*23870*/  STL [R1+0x1718], R0 ;  /* 0x0017180001007387 */ /* 0x0003e80000100800 */
[----:B------:R-:W-:Y:S04]  /*23880*/  STL [R1+0x1724], R126 ;  /* 0x0017247e01007387 */ /* 0x000fe80000100800 */
[----:B------:R-:W4:Y:S01]  /*23890*/  LDL.LU.64 R136, [R1+0x1788] ;  /* 0x0017880001887983 */ /* 0x000f220000300a00 */
[----:B-1----:R-:W-:-:S03]  /*238a0*/  IMAD.MOV.U32 R0, RZ, RZ, R127 ;  /* 0x000000ffff007224 */ /* 0x002fc600078e007f */
[----:B--2---:R-:W-:Y:S04]  /*238b0*/  STL [R1+0x172c], R138 ;  /* 0x00172c8a01007387 */ /* 0x004fe80000100800 */
[----:B------:R1:W-:Y:S02]  /*238c0*/  STL [R1+0x1720], R0 ;  /* 0x0017200001007387 */ /* 0x0003e40000100800 */
[----:B-1----:R-:W-:Y:S02]  /*238d0*/  IMAD.MOV.U32 R0, RZ, RZ, R139 ;  /* 0x000000ffff007224 */ /* 0x002fe400078e008b */
[----:B------:R-:W2:Y:S04]  /*238e0*/  LDL.LU.64 R138, [R1+0x1790] ;  /* 0x00179000018a7983 */ /* 0x000ea80000300a00 */
[----:B------:R1:W-:Y:S04]  /*238f0*/  STL [R1+0x1728], R0 ;  /* 0x0017280001007387 */ /* 0x0003e80000100800 */
[----:B------:R1:W-:Y:S02]  /*23900*/  STL [R1+0x1734], R140 ;  /* 0x0017348c01007387 */ /* 0x0003e40000100800 */
[----:B-1----:R-:W-:-:S02]  /*23910*/  IMAD.MOV.U32 R0, RZ, RZ, R141 ;  /* 0x000000ffff007224 */ /* 0x002fc400078e008d */
[----:B------:R-:W-:Y:S04]  /*23920*/  STL [R1+0x173c], R128 ;  /* 0x00173c8001007387 */ /* 0x000fe80000100800 */
[----:B------:R1:W-:Y:S04]  /*23930*/  STL [R1+0x1730], R0 ;  /* 0x0017300001007387 */ /* 0x0003e80000100800 */
[----:B------:R-:W2:Y:S01]  /*23940*/  LDL.LU.64 R140, [R1+0x1798] ;  /* 0x00179800018c7983 */ /* 0x000ea20000300a00 */
[----:B-1----:R-:W-:-:S03]  /*23950*/  IMAD.MOV.U32 R0, RZ, RZ, R129 ;  /* 0x000000ffff007224 */ /* 0x002fc600078e0081 */
[----:B------:R-:W-:Y:S04]  /*23960*/  STL [R1+0x1744], R142 ;  /* 0x0017448e01007387 */ /* 0x000fe80000100800 */
[----:B------:R1:W-:Y:S02]  /*23970*/  STL [R1+0x1738], R0 ;  /* 0x0017380001007387 */ /* 0x0003e40000100800 */
[----:B-1----:R-:W-:Y:S02]  /*23980*/  IMAD.MOV.U32 R0, RZ, RZ, R143 ;  /* 0x000000ffff007224 */ /* 0x002fe400078e008f */
[----:B------:R-:W2:Y:S04]  /*23990*/  LDL.LU.64 R142, [R1+0x17a0] ;  /* 0x0017a000018e7983 */ /* 0x000ea80000300a00 */
[----:B------:R1:W-:Y:S02]  /*239a0*/  STL [R1+0x1740], R0 ;  /* 0x0017400001007387 */ /* 0x0003e40000100800 */
[----:B-1----:R-:W-:-:S02]  /*239b0*/  IMAD.MOV.U32 R0, RZ, RZ, R145 ;  /* 0x000000ffff007224 */ /* 0x002fc400078e0091 */
[----:B------:R1:W-:Y:S04]  /*239c0*/  STL [R1+0x174c], R144 ;  /* 0x00174c9001007387 */ /* 0x0003e80000100800 */
[----:B------:R-:W-:Y:S04]  /*239d0*/  STL [R1+0x1754], R130 ;  /* 0x0017548201007387 */ /* 0x000fe80000100800 */
[----:B------:R1:W-:Y:S04]  /*239e0*/  STL [R1+0x1748], R0 ;  /* 0x0017480001007387 */ /* 0x0003e80000100800 */
[----:B-1----:R-:W2:Y:S01]  /*239f0*/  LDL.LU.64 R144, [R1+0x17a8] ;  /* 0x0017a80001907983 */ /* 0x002ea20000300a00 */
[----:B------:R-:W-:-:S03]  /*23a00*/  IMAD.MOV.U32 R0, RZ, RZ, R131 ;  /* 0x000000ffff007224 */ /* 0x000fc600078e0083 */
[----:B---3--:R-:W-:Y:S04]  /*23a10*/  STL [R1+0x175c], R146 ;  /* 0x00175c9201007387 */ /* 0x008fe80000100800 */
[----:B------:R1:W-:Y:S02]  /*23a20*/  STL [R1+0x1750], R0 ;  /* 0x0017500001007387 */ /* 0x0003e40000100800 */
[----:B-1----:R-:W-:Y:S02]  /*23a30*/  IMAD.MOV.U32 R0, RZ, RZ, R147 ;  /* 0x000000ffff007224 */ /* 0x002fe400078e0093 */
[----:B------:R-:W3:Y:S04]  /*23a40*/  LDL.LU.64 R146, [R1+0x17b0] ;  /* 0x0017b00001927983 */ /* 0x000ee80000300a00 */
[----:B------:R1:W-:Y:S04]  /*23a50*/  STL [R1+0x1758], R0 ;  /* 0x0017580001007387 */ /* 0x0003e80000100800 */
[----:B----4-:R4:W-:Y:S01]  /*23a60*/  STL [R1+0x1764], R148 ;  /* 0x0017649401007387 */ /* 0x0109e20000100800 */
[----:B-1----:R-:W-:-:S03]  /*23a70*/  IMAD.MOV.U32 R0, RZ, RZ, R149 ;  /* 0x000000ffff007224 */ /* 0x002fc600078e0095 */
[----:B------:R-:W-:Y:S04]  /*23a80*/  STL [R1+0x176c], R132 ;  /* 0x00176c8401007387 */ /* 0x000fe80000100800 */
[----:B------:R1:W-:Y:S04]  /*23a90*/  STL [R1+0x1760], R0 ;  /* 0x0017600001007387 */ /* 0x0003e80000100800 */
[----:B----4-:R-:W4:Y:S01]  /*23aa0*/  LDL.LU.64 R148, [R1+0x17b8] ;  /* 0x0017b80001947983 */ /* 0x010f220000300a00 */
[----:B-1----:R-:W-:-:S03]  /*23ab0*/  IMAD.MOV.U32 R0, RZ, RZ, R133 ;  /* 0x000000ffff007224 */ /* 0x002fc600078e0085 */
[----:B------:R-:W-:Y:S04]  /*23ac0*/  STL [R1+0x1774], R150 ;  /* 0x0017749601007387 */ /* 0x000fe80000100800 */
[----:B------:R1:W-:Y:S02]  /*23ad0*/  STL [R1+0x1768], R0 ;  /* 0x0017680001007387 */ /* 0x0003e40000100800 */
[----:B-1----:R-:W-:Y:S02]  /*23ae0*/  IMAD.MOV.U32 R0, RZ, RZ, R151 ;  /* 0x000000ffff007224 */ /* 0x002fe400078e0097 */
[----:B------:R-:W4:Y:S04]  /*23af0*/  LDL.LU.64 R150, [R1+0x17c0] ;  /* 0x0017c00001967983 */ /* 0x000f280000300a00 */
[----:B------:R1:W-:Y:S04]  /*23b00*/  STL [R1+0x1770], R0 ;  /* 0x0017700001007387 */ /* 0x0003e80000100800 */
[----:B------:R-:W-:Y:S01]  /*23b10*/  STL [R1+0x177c], R134 ;  /* 0x00177c8601007387 */ /* 0x000fe20000100800 */
[----:B-1----:R-:W-:-:S03]  /*23b20*/  IMAD.MOV.U32 R0, RZ, RZ, R135 ;  /* 0x000000ffff007224 */ /* 0x002fc600078e0087 */
[----:B------:R-:W-:Y:S04]  /*23b30*/  STL [R1+0x1784], R136 ;  /* 0x0017848801007387 */ /* 0x000fe80000100800 */
[----:B------:R1:W-:Y:S04]  /*23b40*/  STL [R1+0x1778], R0 ;  /* 0x0017780001007387 */ /* 0x0003e80000100800 */
[----:B------:R-:W4:Y:S04]  /*23b50*/  LDL.LU.64 R120, [R1+0x17c8] ;  /* 0x0017c80001787983 */ /* 0x000f280000300a00 */
[----:B------:R-:W4:Y:S01]  /*23b60*/  LDL.LU.64 R122, [R1+0x17d0] ;  /* 0x0017d000017a7983 */ /* 0x000f220000300a00 */
[----:B-1----:R-:W-:-:S05]  /*23b70*/  IMAD.MOV.U32 R0, RZ, RZ, R137 ;  /* 0x000000ffff007224 */ /* 0x002fca00078e0089 */
[----:B------:R1:W-:Y:S04]  /*23b80*/  STL [R1+0x1780], R0 ;  /* 0x0017800001007387 */ /* 0x0003e80000100800 */
[----:B--2---:R-:W-:Y:S04]  /*23b90*/  STL [R1+0x178c], R138 ;  /* 0x00178c8a01007387 */ /* 0x004fe80000100800 */
[----:B------:R-:W2:Y:S01]  /*23ba0*/  LDL.LU.64 R124, [R1+0x17d8] ;  /* 0x0017d800017c7983 */ /* 0x000ea20000300a00 */
[----:B-1----:R-:W-:-:S03]  /*23bb0*/  IMAD.MOV.U32 R0, RZ, RZ, R139 ;  /* 0x000000ffff007224 */ /* 0x002fc600078e008b */
[----:B------:R-:W2:Y:S04]  /*23bc0*/  LDL.LU.64 R126, [R1+0x17e0] ;  /* 0x0017e000017e7983 */ /* 0x000ea80000300a00 */
[----:B------:R1:W-:Y:S04]  /*23bd0*/  STL [R1+0x1788], R0 ;  /* 0x0017880001007387 */ /* 0x0003e80000100800 */
[----:B------:R-:W-:Y:S04]  /*23be0*/  STL [R1+0x1794], R140 ;  /* 0x0017948c01007387 */ /* 0x000fe80000100800 */
        /* <DEDUP_REMOVED lines=24> */
[----:B------:R1:W-:Y:S04]  /*23d70*/  STL [R1+0x17bc], R150 ;  /* 0x0017bc9601007387 */ /* 0x0003e80000100800 */
[----:B----4-:R-:W4:Y:S01]  /*23d80*/  LDL.LU.64 R148, [R1+0x1838] ;  /* 0x0018380001947983 */ /* 0x010f220000300a00 */
[----:B-1----:R-:W-:-:S03]  /*23d90*/  IMAD.MOV.U32 R0, RZ, RZ, R151 ;  /* 0x000000ffff007224 */ /* 0x002fc600078e0097 */
[----:B------:R-:W4:Y:S04]  /*23da0*/  LDL.LU.64 R150, [R1+0x19d0] ;  /* 0x0019d00001967983 */ /* 0x000f280000300a00 */
[----:B------:R1:W-:Y:S04]  /*23db0*/  STL [R1+0x17b8], R0 ;  /* 0x0017b80001007387 */ /* 0x0003e80000100800 */
[----:B------:R-:W-:Y:S01]  /*23dc0*/  STL [R1+0x17c4], R120 ;  /* 0x0017c47801007387 */ /* 0x000fe20000100800 */
[----:B-1----:R-:W-:-:S03]  /*23dd0*/  IMAD.MOV.U32 R0, RZ, RZ, R121 ;  /* 0x000000ffff007224 */ /* 0x002fc600078e0079 */
[----:B------:R-:W-:Y:S04]  /*23de0*/  STL [R1+0x17cc], R122 ;  /* 0x0017cc7a01007387 */ /* 0x000fe80000100800 */
[----:B------:R1:W-:Y:S02]  /*23df0*/  STL [R1+0x17c0], R0 ;  /* 0x0017c00001007387 */ /* 0x0003e40000100800 */
[----:B-1----:R-:W-:Y:S02]  /*23e00*/  IMAD.MOV.U32 R0, RZ, RZ, R123 ;  /* 0x000000ffff007224 */ /* 0x002fe400078e007b */
        /* <DEDUP_REMOVED lines=22> */
[----:B------:R1:W-:Y:S02]  /*23f70*/  STL [R1+0x1800], R0 ;  /* 0x0018000001007387 */ /* 0x0003e40000100800 */
[----:B-1----:R-:W-:Y:S02]  /*23f80*/  IMAD.MOV.U32 R0, RZ, RZ, R139 ;  /* 0x000000ffff007224 */ /* 0x002fe400078e008b */
[----:B---3--:R-:W-:Y:S04]  /*23f90*/  STL [R1+0x1814], R140 ;  /* 0x0018148c01007387 */ /* 0x008fe80000100800 */
        /* <DEDUP_REMOVED lines=17> */
[----:B-1----:R-:W-:-:S05]  /*240b0*/  IMAD.MOV.U32 R0, RZ, RZ, R151 ;  /* 0x000000ffff007224 */ /* 0x002fca00078e0097 */
[----:B------:R-:W-:Y:S04]  /*240c0*/  STL [R1+0x1838], R0 ;  /* 0x0018380001007387 */ /* 0x000fe80000100800 */
[----:B------:R-:W3:Y:S04]  /*240d0*/  LDL.LU.64 R12, [R1+0x1840] ;  /* 0x00184000010c7983 */ /* 0x000ee80000300a00 */
[----:B--2---:R1:W-:Y:S04]  /*240e0*/  STL.64 [R1+0x1020], R10 ;  /* 0x0010200a01007387 */ /* 0x0043e80000100a00 */
[----:B-1----:R-:W2:Y:S04]  /*240f0*/  LDL.LU.64 R10, [R1+0x1ad8] ;  /* 0x001ad800010a7983 */ /* 0x002ea80000300a00 */
[----:B---3--:R1:W-:Y:S04]  /*24100*/  STL.64 [R1+0x1018], R12 ;  /* 0x0010180c01007387 */ /* 0x0083e80000100a00 */
[----:B-1----:R-:W3:Y:S04]  /*24110*/  LDL.LU.64 R12, [R1+0x19e0] ;  /* 0x0019e000010c7983 */ /* 0x002ee80000300a00 */
        /* <DEDUP_REMOVED lines=18> */
[----:B---3--:R-:W-:Y:S04]  /*24240*/  STL.64 [R1+0xfc8], R12 ;  /* 0x000fc80c01007387 */ /* 0x008fe80000100a00 */
[----:B------:R-:W-:Y:S04]  /*24250*/  STL.64 [R1+0xfb8], R14 ;  /* 0x000fb80e01007387 */ /* 0x000fe80000100a00 */
[----:B--2---:R1:W-:Y:S04]  /*24260*/  STL.64 [R1+0xfc0], R10 ;  /* 0x000fc00a01007387 */ /* 0x0043e80000100a00 */
[----:B-1----:R-:W2:Y:S04]  /*24270*/  LDL.LU.64 R10, [R1+0x1b08] ;  /* 0x001b0800010a7983 */ /* 0x002ea80000300a00 */
[----:B------:R-:W3:Y:S04]  /*24280*/  LDL.LU.64 R12, [R1+0x1a10] ;  /* 0x001a1000010c7983 */ /* 0x000ee80000300a00 */
[----:B--2---:R1:W-:Y:S04]  /*24290*/  STL.64 [R1+0xfb0], R10 ;  /* 0x000fb00a01007387 */ /* 0x0043e80000100a00 */
[----:B-1----:R-:W2:Y:S04]  /*242a0*/  LDL.LU.64 R10, [R1+0x1910] ;  /* 0x00191000010a7983 */ /* 0x002ea80000300a00 */
[----:B---3--:R1:W-:Y:S04]  /*242b0*/  STL.64 [R1+0xfa8], R12 ;  /* 0x000fa80c01007387 */ /* 0x0083e80000100a00 */
[----:B------:R-:W-:Y:S04]  /*242c0*/  STL.64 [R1+0xf98], R22 ;  /* 0x000f981601007387 */ /* 0x000fe80000100a00 */
[----:B--2---:R2:W-:Y:S04]  /*242d0*/  STL.64 [R1+0xfa0], R10 ;  /* 0x000fa00a01007387 */ /* 0x0045e80000100a00 */
[----:B-1----:R-:W3:Y:S04]  /*242e0*/  LDL.LU.64 R12, [R1+0x1b18] ;  /* 0x001b1800010c7983 */ /* 0x002ee80000300a00 */
[----:B--2---:R-:W2:Y:S04]  /*242f0*/  LDL.LU.64 R10, [R1+0x1a20] ;  /* 0x001a2000010a7983 */ /* 0x004ea80000300a00 */
        /* <DEDUP_REMOVED lines=73> */
[----:B------:R-:W3:Y:S04]  /*24790*/  LDL.LU.64 R14, [R1+0x1990] ;  /* 0x00199000010e7983 */ /* 0x000ee80000300a00 */
[----:B--2---:R2:W-:Y:S04]  /*247a0*/  STL.64 [R1+0xe68], R10 ;  /* 0x000e680a01007387 */ /* 0x0045e80000100a00 */
[----:B-1----:R-:W4:Y:S01]  /*247b0*/  LDL.LU.64 R12, [R1+0x1b90] ;  /* 0x001b9000010c7983 */ /* 0x002f220000300a00 */
[----:B--2---:R-:W-:Y:S01]  /*247c0*/  IMAD.MOV.U32 R10, RZ, RZ, R232 ;  /* 0x000000ffff0a7224 */ /* 0x004fe200078e00e8 */
[----:B------:R-:W-:-:S02]  /*247d0*/  MOV R11, R233 ;  /* 0x000000e9000b7202 */ /* 0x000fc40000000f00 */
[----:B---3--:R-:W-:Y:S04]  /*247e0*/  STL.64 [R1+0xe60], R14 ;  /* 0x000e600e01007387 */ /* 0x008fe80000100a00 */
[----:B------:R1:W-:Y:S04]  /*247f0*/  STL.64 [R1+0xe58], R10 ;  /* 0x000e580a01007387 */ /* 0x0003e80000100a00 */
[----:B-1----:R-:W2:Y:S04]  /*24800*/  LDL.LU.64 R10, [R1+0x1a98] ;  /* 0x001a9800010a7983 */ /* 0x002ea80000300a00 */
[----:B----4-:R1:W-:Y:S04]  /*24810*/  STL.64 [R1+0xe50], R12 ;  /* 0x000e500c01007387 */ /* 0x0103e80000100a00 */
[----:B------:R-:W3:Y:S04]  /*24820*/  LDL.LU.64 R14, [R1+0x1998] ;  /* 0x00199800010e7983 */ /* 0x000ee80000300a00 */
[----:B--2---:R2:W-:Y:S04]  /*24830*/  STL.64 [R1+0xe48], R10 ;  /* 0x000e480a01007387 */ /* 0x0045e80000100a00 */
[----:B-1----:R-:W4:Y:S04]  /*24840*/  LDL.LU.64 R12, [R1+0x1b98] ;  /* 0x001b9800010c7983 */ /* 0x002f280000300a00 */
[----:B---3--:R-:W-:Y:S01]  /*24850*/  STL.64 [R1+0xe40], R14 ;  /* 0x000e400e01007387 */ /* 0x008fe20000100a00 */
[----:B--2---:R-:W-:-:S02]  /*24860*/  IMAD.MOV.U32 R10, RZ, RZ, R224 ;  /* 0x000000ffff0a7224 */ /* 0x004fc400078e00e0 */
[----:B------:R-:W-:-:S05]  /*24870*/  IMAD.MOV.U32 R11, RZ, RZ, R225 ;  /* 0x000000ffff0b7224 */ /* 0x000fca00078e00e1 */
[----:B------:R1:W-:Y:S04]  /*24880*/  STL.64 [R1+0xe38], R10 ;  /* 0x000e380a01007387 */ /* 0x0003e80000100a00 */
[----:B-1----:R-:W2:Y:S04]  /*24890*/  LDL.LU.64 R10, [R1+0x1aa0] ;  /* 0x001aa000010a7983 */ /* 0x002ea80000300a00 */
[----:B----4-:R-:W-:Y:S04]  /*248a0*/  STL.64 [R1+0xe30], R12 ;  /* 0x000e300c01007387 */ /* 0x010fe80000100a00 */
[----:B------:R-:W3:Y:S04]  /*248b0*/  LDL.LU.64 R14, [R1+0x19a0] ;  /* 0x0019a000010e7983 */ /* 0x000ee80000300a00 */
[----:B--2---:R1:W-:Y:S04]  /*248c0*/  STL.64 [R1+0xe28], R10 ;  /* 0x000e280a01007387 */ /* 0x0043e80000100a00 */
[----:B-1----:R-:W2:Y:S01]  /*248d0*/  LDL.LU.64 R10, [R1+0x1ba0] ;  /* 0x001ba000010a7983 */ /* 0x002ea20000300a00 */
[----:B------:R-:W-:-:S02]  /*248e0*/  IMAD.MOV.U32 R12, RZ, RZ, R216 ;  /* 0x000000ffff0c7224 */ /* 0x000fc400078e00d8 */
[----:B------:R-:W-:Y:S01]  /*248f0*/  IMAD.MOV.U32 R13, RZ, RZ, R217 ;  /* 0x000000ffff0d7224 */ /* 0x000fe200078e00d9 */
[----:B---3--:R-:W-:Y:S04]  /*24900*/  STL.64 [R1+0xe20], R14 ;  /* 0x000e200e01007387 */ /* 0x008fe80000100a00 */
[----:B------:R1:W-:Y:S04]  /*24910*/  STL.64 [R1+0xe18], R12 ;  /* 0x000e180c01007387 */ /* 0x0003e80000100a00 */
[----:B-1----:R-:W3:Y:S04]  /*24920*/  LDL.LU.64 R12, [R1+0x1aa8] ;  /* 0x001aa800010c7983 */ /* 0x002ee80000300a00 */
[----:B--2---:R1:W-:Y:S04]  /*24930*/  STL.64 [R1+0xe10], R10 ;  /* 0x000e100a01007387 */ /* 0x0043e80000100a00 */
[----:B-1----:R-:W2:Y:S01]  /*24940*/  LDL.LU.64 R10, [R1+0x19a8] ;  /* 0x0019a800010a7983 */ /* 0x002ea20000300a00 */
[----:B------:R-:W-:-:S02]  /*24950*/  IMAD.MOV.U32 R250, RZ, RZ, R208 ;  /* 0x000000fffffa7224 */ /* 0x000fc400078e00d0 */
[----:B------:R-:W-:Y:S02]  /*24960*/  IMAD.MOV.U32 R251, RZ, RZ, R209 ;  /* 0x000000fffffb7224 */ /* 0x000fe400078e00d1 */
[----:B------:R-:W-:Y:S02]  /*24970*/  IMAD.MOV.U32 R242, RZ, RZ, R200 ;  /* 0x000000fffff27224 */ /* 0x000fe400078e00c8 */
[----:B------:R-:W-:Y:S02]  /*24980*/  IMAD.MOV.U32 R243, RZ, RZ, R201 ;  /* 0x000000fffff37224 */ /* 0x000fe400078e00c9 */
[----:B------:R-:W-:Y:S02]  /*24990*/  IMAD.MOV.U32 R234, RZ, RZ, R192 ;  /* 0x000000ffffea7224 */ /* 0x000fe400078e00c0 */
[----:B------:R-:W-:Y:S02]  /*249a0*/  IMAD.MOV.U32 R235, RZ, RZ, R193 ;  /* 0x000000ffffeb7224 */ /* 0x000fe400078e00c1 */
        /* <DEDUP_REMOVED lines=9> */
[----:B------:R-:W-:Y:S01]  /*24a40*/  IMAD.MOV.U32 R227, RZ, RZ, R153 ;  /* 0x000000ffffe37224 */ /* 0x000fe200078e0099 */
[----:B---3--:R1:W-:Y:S04]  /*24a50*/  STL.64 [R1+0xe08], R12 ;  /* 0x000e080c01007387 */ /* 0x0083e80000100a00 */
[----:B------:R3:W5:Y:S04]  /*24a60*/  LDL.LU.64 R248, [R1+0x1ba8] ;  /* 0x001ba80001f87983 */ /* 0x0007680000300a00 */
[----:B--2---:R2:W-:Y:S04]  /*24a70*/  STL.64 [R1+0xe00], R10 ;  /* 0x000e000a01007387 */ /* 0x0045e80000100a00 */
[----:B------:R3:W5:Y:S04]  /*24a80*/  LDL.LU.64 R246, [R1+0x1ab0] ;  /* 0x001ab00001f67983 */ /* 0x0007680000300a00 */
        /* <DEDUP_REMOVED lines=45> */
[----:B-1----:R3:W5:Y:S04]  /*24d60*/  LDL.LU.64 R12, [R1+0x1a68] ;  /* 0x001a6800010c7983 */ /* 0x0027680000300a00 */
[----:B--2---:R3:W5:Y:S04]  /*24d70*/  LDL.LU.64 R10, [R1+0x1968] ;  /* 0x00196800010a7983 */ /* 0x0047680000300a00 */
[----:B------:R-:W-:Y:S04]  /*24d80*/  STL [R1+0xc00], RZ ;  /* 0x000c00ff01007387 */ /* 0x000fe80000100800 */
        /* <DEDUP_REMOVED lines=767> */
[----:B------:R-:W-:Y:S04]  /*27d80*/  STL [R1], RZ ;  /* 0x000000ff01007387 */ /* 0x000fe80000100800 */
        /* <DEDUP_REMOVED lines=104> */
[----:B------:R-:W-:Y:S01]  /*28410*/  STL [R1+0x1a4], RZ ;  /* 0x0001a4ff01007387 */ /* 0x000fe20000100800 */
[----:B------:R-:W-:-:S03]  /*28420*/  USHF.R.S32.HI UR8, URZ, 0x1f, UR7 ;  /* 0x0000001f3f087899 */ /* 0x000fc60008011407 */
[----:B------:R-:W-:Y:S04]  /*28430*/  STL [R1+0x1a8], RZ ;  /* 0x0001a8ff01007387 */ /* 0x000fe80000100800 */
[----:B------:R-:W-:Y:S04]  /*28440*/  STL [R1+0x1ac], RZ ;  /* 0x0001acff01007387 */ /* 0x000fe80000100800 */
[----:B------:R-:W-:Y:S04]  /*28450*/  STL [R1+0x1b0], RZ ;  /* 0x0001b0ff01007387 */ /* 0x000fe80000100800 */
[----:B------:R-:W-:Y:S01]  /*28460*/  STL [R1+0x1b4], RZ ;  /* 0x0001b4ff01007387 */ /* 0x000fe20000100800 */
[----:B------:R-:W-:-:S03]  /*28470*/  ULEA.HI UR8, UR8, UR7, URZ, 0x6 ;  /* 0x0000000708087291 */ /* 0x000fc6000f8f303f */
        /* <DEDUP_REMOVED lines=8> */
[----:B------:R-:W-:Y:S04]  /*28500*/  STL [R1+0x1d4], RZ ;  /* 0x0001d4ff01007387 */ /* 0x000fe80000100800 */
[----:B------:R-:W-:Y:S04]  /*28510*/  STL [R1+0x1d8], RZ ;  /* 0x0001d8ff01007387 */ /* 0x000fe80000100800 */
[----:B------:R-:W-:Y:S01]  /*28520*/  STL [R1+0x1dc], RZ ;  /* 0x0001dcff01007387 */ /* 0x000fe20000100800 */
[----:B------:R-:W-:-:S03]  /*28530*/  IMAD.U32 R5, RZ, RZ, UR9 ;  /* 0x00000009ff057e24 */ /* 0x000fc6000f8e00ff */
[----:B------:R-:W-:Y:S01]  /*28540*/  STL [R1+0x1e0], RZ ;  /* 0x0001e0ff01007387 */ /* 0x000fe20000100800 */
[----:B------:R-:W-:-:S03]  /*28550*/  UIADD3 UR7, UR9, -0x2, URZ ;  /* 0xfffffffe09077890 */ /* 0x000fc6000fffe03f */
[----:B------:R-:W-:Y:S04]  /*28560*/  STL [R1+0x1e4], RZ ;  /* 0x0001e4ff01007387 */ /* 0x000fe80000100800 */
[----:B------:R-:W-:Y:S04]  /*28570*/  STL [R1+0x1e8], RZ ;  /* 0x0001e8ff01007387 */ /* 0x000fe80000100800 */
[----:B------:R-:W-:Y:S04]  /*28580*/  STL [R1+0x1ec], RZ ;  /* 0x0001ecff01007387 */ /* 0x000fe80000100800 */
[----:B------:R-:W-:Y:S04]  /*28590*/  STL [R1+0x1f0], RZ ;  /* 0x0001f0ff01007387 */ /* 0x000fe80000100800 */
[----:B------:R-:W-:Y:S04]  /*285a0*/  STL [R1+0x1f4], RZ ;  /* 0x0001f4ff01007387 */ /* 0x000fe80000100800 */
[----:B------:R-:W-:Y:S04]  /*285b0*/  STL [R1+0x1f8], RZ ;  /* 0x0001f8ff01007387 */ /* 0x000fe80000100800 */
[----:B------:R-:W-:Y:S04]  /*285c0*/  STL [R1+0x1fc], RZ ;  /* 0x0001fcff01007387 */ /* 0x000fe80000100800 */
[----:B------:R1:W-:Y:S02]  /*285d0*/  STL [R1+0x18bc], R5 ;  /* 0x0018bc0501007387 */ /* 0x0003e40000100800 */
[----:B-1----:R-:W-:-:S05]  /*285e0*/  IMAD.U32 R5, RZ, RZ, UR7 ;  /* 0x00000007ff057e24 */ /* 0x002fca000f8e00ff */
[----:B------:R3:W-:Y:S01]  /*285f0*/  STL [R1+0x18b8], R5 ;  /* 0x0018b80501007387 */ /* 0x0007e20000100800 */
[----:B------:R-:W-:Y:S02]  /*28600*/  SHF.R.S32.HI R3, RZ, 0x1f, R4 ;  /* 0x0000001fff037819 */ /* 0x000fe40000011404 */
[----:B------:R-:W-:Y:S02]  /*28610*/  SHF.R.S32.HI R0, RZ, 0x1f, R2 ;  /* 0x0000001fff007819 */ /* 0x000fe40000011402 */
[----:B------:R-:W-:Y:S02]  /*28620*/  CS2R R24, SRZ ;  /* 0x0000000000187805 */ /* 0x000fe4000001ff00 */
[C---:B------:R-:W-:Y:S01]  /*28630*/  SHF.L.U64.HI R3, R4.reuse, 0x2, R3 ;  /* 0x0000000204037819 */ /* 0x040fe20000010203 */
[----:B------:R-:W-:Y:S01]  /*28640*/  IMAD.SHL.U32 R4, R4, 0x4, RZ ;  /* 0x0000000404047824 */ /* 0x000fe200078e00ff */
[C---:B------:R-:W-:Y:S01]  /*28650*/  SHF.L.U64.HI R0, R2.reuse, 0x2, R0 ;  /* 0x0000000202007819 */ /* 0x040fe20000010200 */
[----:B------:R-:W-:Y:S01]  /*28660*/  IMAD.SHL.U32 R2, R2, 0x4, RZ ;  /* 0x0000000402027824 */ /* 0x000fe200078e00ff */
        /* <DEDUP_REMOVED lines=62> */
[----:B------:R-:W-:Y:S01]  /*28a50*/  CS2R R150, SRZ ;  /* 0x0000000000967805 */ /* 0x000fe2000001ff00 */
[----:B------:R-:W-:Y:S01]  /*28a60*/  UMOV UR6, 0x1 ;  /* 0x0000000100067882 */ /* 0x000fe20000000000 */
[----:B------:R-:W-:Y:S01]  /*28a70*/  UMOV UR61, 0xffffffff ;  /* 0xffffffff003d7882 */ /* 0x000fe20000000000 */
[----:B---3--:R-:W-:-:S05]  /*28a80*/  UMOV UR7, URZ ;  /* 0x0000003f00077c82 */ /* 0x008fca0008000000 */
.L_x_1:
[----:B------:R-:W-:Y:S01]  /*28a90*/  STL.64 [R1+0x1f00], R250 ;  /* 0x001f00fa01007387 */ /* 0x000fe20000100a00 */
[----:B------:R-:W-:Y:S01]  /*28aa0*/  UIADD3 UR61, UR61, 0x1, URZ ;  /* 0x000000013d3d7890 */ /* 0x000fe2000fffe03f */
[----:B------:R-:W-:-:S04]  /*28ab0*/  DEPBAR.LE SB0, 0x2 ;  /* 0x000080800000791a */ /* 0x000fc80000000000 */
[----:B-----5:R-:W-:Y:S04]  /*28ac0*/  STL.64 [R1+0x1ef8], R248 ;  /* 0x001ef8f801007387 */ /* 0x020fe80000100a00 */
        /* <DEDUP_REMOVED lines=62> */
[----:B-1----:R-:W2:Y:S04]  /*28eb0*/  LDL.LU.64 R124, [R1+0xc00] ;  /* 0x000c0000017c7983 */ /* 0x002ea80000300a00 */
        /* <DEDUP_REMOVED lines=62> */
[----:B------:R-:W2:Y:S01]  /*292a0*/  LDL.LU.64 R250, [R1+0xdf8] ;  /* 0x000df80001fa7983 */ /* 0x000ea20000300a00 */
[----:B------:R-:W-:Y:S01]  /*292b0*/  UISETP.GT.AND UP0, UPT, UR61, 0x2, UPT ;  /* 0x000000023d00788c */ /* 0x000fe2000bf04270 */
[----:B------:R-:W-:Y:S01]  /*292c0*/  MOV R6, UR5 ;  /* 0x0000000500067c02 */ /* 0x000fe20008000f00 */
[----:B------:R-:W-:Y:S01]  /*292d0*/  UMOV UR11, 0x40000040 ;  /* 0x40000040000b7882 */ /* 0x000fe20000000000 */
[----:B------:R-:W-:Y:S01]  /*292e0*/  BAR.SYNC.DEFER_BLOCKING 0x0 ;  /* 0x0000000000007b1d */ /* 0x000fe20000010000 */
[----:B------:R-:W-:Y:S01]  /*292f0*/  USEL UR61, UR61, URZ, !UP0 ;  /* 0x0000003f3d3d7287 */ /* 0x000fe2000c000000 */
[----:B------:R-:W-:-:S03]  /*29300*/  MOV R5, UR4 ;  /* 0x0000000400057c02 */ /* 0x000fc60008000f00 */
[----:B------:R-:W-:Y:S02]  /*29310*/  ULEA UR8, UR61, UR60, 0x10 ;  /* 0x0000003c3d087291 */ /* 0x000fe4000f8e803f */
[----:B------:R-:W-:Y:S01]  /*29320*/  ULEA UR9, UR61, UR60, 0x11 ;  /* 0x0000003c3d097291 */ /* 0x000fe2000f8e883f */
[----:B------:R-:W-:Y:S01]  /*29330*/  STL [R1+0x1d04], R11 ;  /* 0x001d040b01007387 */ /* 0x000fe20000100800 */
[----:B------:R-:W-:Y:S02]  /*29340*/  UIADD3 UR8, UR8, 0x60000, URZ ;  /* 0x0006000008087890 */ /* 0x000fe4000fffe03f */
[----:B------:R-:W-:Y:S01]  /*29350*/  USHF.R.U32.HI UR9, URZ, 0x4, UR9 ;  /* 0x000000043f097899 */ /* 0x000fe20008011609 */
[----:B------:R1:W-:Y:S01]  /*29360*/  STL [R1+0x1cc8], R7 ;  /* 0x001cc80701007387 */ /* 0x0003e20000100800 */
[----:B------:R-:W-:Y:S02]  /*29370*/  USHF.R.U32.HI UR8, URZ, 0x4, UR8 ;  /* 0x000000043f087899 */ /* 0x000fe40008011608 */
[----:B------:R-:W-:Y:S01]  /*29380*/  USGXT.U32 UR10, UR9, 0xe ;  /* 0x0000000e090a789a */ /* 0x000fe20008000000 */
[----:B------:R3:W-:Y:S01]  /*29390*/  STL.64 [R1+0x1c40], R8 ;  /* 0x001c400801007387 */ /* 0x0007e20000100a00 */
[----:B------:R-:W-:Y:S01]  /*293a0*/  USGXT.U32 UR8, UR8, 0xe ;  /* 0x0000000e0808789a */ /* 0x000fe20008000000 */
[----:B------:R-:W-:Y:S01]  /*293b0*/  UMOV UR9, 0x40000040 ;  /* 0x4000004000097882 */ /* 0x000fe20000000000 */
[----:B------:R-:W-:-:S02]  /*293c0*/  UIADD3 UR14, UP1, UR10, 0x2, URZ ;  /* 0x000000020a0e7890 */ /* 0x000fc4000ff3e03f */
[----:B------:R-:W-:Y:S01]  /*293d0*/  UIADD3 UR16, UP0, UR8, 0x2, URZ ;  /* 0x0000000208107890 */ /* 0x000fe2000ff1e03f */
[----:B-1----:R-:W4:Y:S01]  /*293e0*/  LDL R7, [R1+0x18b8] ;  /* 0x0018b80001077983 */ /* 0x002f220000100800 */
[----:B------:R-:W-:Y:S01]  /*293f0*/  UMOV UR13, URZ ;  /* 0x0000003f000d7c82 */ /* 0x000fe20008000000 */
[----:B------:R-:W-:Y:S01]  /*29400*/  UMOV UR12, URZ ;  /* 0x0000003f000c7c82 */ /* 0x000fe20008000000 */
[----:B------:R-:W-:Y:S02]  /*29410*/  UIADD3.X UR15, UR13, 0x40000040, URZ, UP1, !UPT ;  /* 0x400000400d0f7890 */ /* 0x000fe40008ffe43f */
[----:B------:R-:W-:Y:S01]  /*29420*/  UIADD3.X UR13, UR12, 0x40000040, URZ, UP0, !UPT ;  /* 0x400000400c0d7890 */ /* 0x000fe200087fe43f */
[----:B---3--:R-:W3:Y:S01]  /*29430*/  LDL R8, [R1+0x18c0] ;  /* 0x0018c00001087983 */ /* 0x008ee20000100800 */
[----:B------:R-:W-:Y:S01]  /*29440*/  UIADD3.64 UR38, UR14, 0x2, URZ ;  /* 0x000000020e267897 */ /* 0x000fe2000fffe03f */
[----:B------:R-:W-:Y:S01]  /*29450*/  UMOV UR12, UR16 ;  /* 0x00000010000c7c82 */ /* 0x000fe20008000000 */
[----:B------:R-:W-:-:S02]  /*29460*/  UIADD3.64 UR34, UR14, 0x4, URZ ;  /* 0x000000040e227897 */ /* 0x000fc4000fffe03f */
[----:B------:R-:W-:Y:S02]  /*29470*/  UIADD3.64 UR36, UR12, 0x2, URZ ;  /* 0x000000020c247897 */ /* 0x000fe4000fffe03f */
[----:B------:R-:W-:Y:S02]  /*29480*/  UIADD3.64 UR32, UR12, 0x4, URZ ;  /* 0x000000040c207897 */ /* 0x000fe4000fffe03f */
[----:B------:R-:W-:Y:S02]  /*29490*/  UIADD3.64 UR30, UR14, 0x7fe, URZ ;  /* 0x000007fe0e1e7897 */ /* 0x000fe4000fffe03f */
[----:B------:R-:W-:Y:S02]  /*294a0*/  UIADD3.64 UR28, UR12, 0x7fe, URZ ;  /* 0x000007fe0c1c7897 */ /* 0x000fe4000fffe03f */
[----:B------:R-:W-:Y:S02]  /*294b0*/  UIADD3.64 UR26, UR14, 0x800, URZ ;  /* 0x000008000e1a7897 */ /* 0x000fe4000fffe03f */
[----:B------:R-:W-:-:S02]  /*294c0*/  UIADD3.64 UR24, UR12, 0x800, URZ ;  /* 0x000008000c187897 */ /* 0x000fc4000fffe03f */
[----:B------:R-:W-:Y:S02]  /*294d0*/  UIADD3.64 UR22, UR14, 0x802, URZ ;  /* 0x000008020e167897 */ /* 0x000fe4000fffe03f */
[----:B------:R-:W-:Y:S02]  /*294e0*/  UIADD3.64 UR20, UR12, 0x802, URZ ;  /* 0x000008020c147897 */ /* 0x000fe4000fffe03f */
[----:B------:R-:W-:Y:S02]  /*294f0*/  UIADD3.64 UR18, UR14, 0x804, URZ ;  /* 0x000008040e127897 */ /* 0x000fe4000fffe03f */
[----:B------:R-:W-:Y:S01]  /*29500*/  UIADD3.64 UR16, UR12, 0x804, URZ ;  /* 0x000008040c107897 */ /* 0x000fe2000fffe03f */
[----:B--2---:R-:W-:-:S06]  /*29510*/  WARPGROUP.ARRIVE ;  /* 0x00000000000079c5 */ /* 0x004fcc0000000000 */
[----:B------:R-:W-:Y:S03]  /*29520*/  HGMMA.64x256x8.F32.TF32 R124, gdesc[UR8], R124, gsb0 ;  /* 0x07e00000087c79f0 */ /* 0x000fe6000800287c */
[----:B------:R-:W-:Y:S02]  /*29530*/  WARPGROUP.DEPBAR.LE gsb0, 0x0 ;  /* 0x00008000000079c5 */ /* 0x000fe40000010000 */
[----:B------:R-:W-:-:S15]  /*29540*/  WARPGROUP.ARRIVE ;  /* 0x00000000000079c5 */ /* 0x000fde0000000000 */
[----:B------:R-:W-:-:S08]  /*29550*/  NOP ;  /* 0x0000000000007918 */ /* 0x000fd00000000000 */
        /* <DEDUP_REMOVED lines=90> */
[----:B-1----:R-:W3:Y:S04]  /*29b00*/  LDL.LU.64 R124, [R1+0x800] ;  /* 0x00080000017c7983 */ /* 0x002ee80000300a00 */
[----:B--2---:R-:W2:Y:S04]  /*29b10*/  LDL.LU.64 R126, [R1+0x808] ;  /* 0x00080800017e7983 */ /* 0x004ea80000300a00 */
[----:B----4-:R-:W4:Y:S04]  /*29b20*/  LDL.LU.64 R128, [R1+0x810] ;  /* 0x0008100001807983 */ /* 0x010f280000300a00 */
[----:B---3--:R-:W3:Y:S04]  /*29b30*/  LDL.LU.64 R130, [R1+0x818] ;  /* 0x0008180001827983 */ /* 0x008ee80000300a00 */
[----:B------:R-:W2:Y:S04]  /*29b40*/  LDL.LU.64 R132, [R1+0x820] ;  /* 0x0008200001847983 */ /* 0x000ea80000300a00 */
[----:B------:R-:W4:Y:S04]  /*29b50*/  LDL.LU.64 R134, [R1+0x828] ;  /* 0x0008280001867983 */ /* 0x000f280000300a00 */
[----:B------:R-:W3:Y:S04]  /*29b60*/  LDL.LU.64 R136, [R1+0x830] ;  /* 0x0008300001887983 */ /* 0x000ee80000300a00 */
[----:B------:R-:W2:Y:S04]  /*29b70*/  LDL.LU.64 R138, [R1+0x838] ;  /* 0x00083800018a7983 */ /* 0x000ea80000300a00 */
[----:B------:R-:W4:Y:S04]  /*29b80*/  LDL.LU.64 R140, [R1+0x840] ;  /* 0x00084000018c7983 */ /* 0x000f280000300a00 */
[----:B------:R-:W3:Y:S04]  /*29b90*/  LDL.LU.64 R142, [R1+0x848] ;  /* 0x00084800018e7983 */ /* 0x000ee80000300a00 */
[----:B------:R-:W2:Y:S04]  /*29ba0*/  LDL.LU.64 R144, [R1+0x850] ;  /* 0x0008500001907983 */ /* 0x000ea80000300a00 */
[----:B------:R-:W4:Y:S04]  /*29bb0*/  LDL.LU.64 R146, [R1+0x858] ;  /* 0x0008580001927983 */ /* 0x000f280000300a00 */
[----:B------:R-:W3:Y:S04]  /*29bc0*/  LDL.LU.64 R148, [R1+0x860] ;  /* 0x0008600001947983 */ /* 0x000ee80000300a00 */
[----:B------:R-:W2:Y:S04]  /*29bd0*/  LDL.LU.64 R150, [R1+0x868] ;  /* 0x0008680001967983 */ /* 0x000ea80000300a00 */
[----:B--2---:R-:W-:Y:S04]  /*29be0*/  STL.64 [R1+0x2500], R150 ;  /* 0x0025009601007387 */ /* 0x004fe80000100a00 */
[----:B---3--:R-:W-:Y:S04]  /*29bf0*/  STL.64 [R1+0x24f8], R148 ;  /* 0x0024f89401007387 */ /* 0x008fe80000100a00 */
[----:B----4-:R-:W-:Y:S04]  /*29c00*/  STL.64 [R1+0x24f0], R146 ;  /* 0x0024f09201007387 */ /* 0x010fe80000100a00 */
        /* <DEDUP_REMOVED lines=125> */
[----:B------:R-:W-:Y:S01]  /*2a3e0*/  UIADD3.64 UR46, UR14, 0xffe, URZ ;  /* 0x00000ffe0e2e7897 */ /* 0x000fe2000fffe03f */
[----:B------:R-:W-:Y:S01]  /*2a3f0*/  UMOV UR44, UR8 ;  /* 0x00000008002c7c82 */ /* 0x000fe20008000000 */
[----:B------:R-:W-:Y:S01]  /*2a400*/  UMOV UR45, UR9 ;  /* 0x00000009002d7c82 */ /* 0x000fe20008000000 */
[----:B------:R-:W-:Y:S01]  /*2a410*/  UIADD3.64 UR42, UR14, 0x1000, URZ ;  /* 0x000010000e2a7897 */ /* 0x000fe2000fffe03f */
[----:B------:R-:W3:Y:S01]  /*2a420*/  LDL.LU.64 R152, [R1+0x870] ;  /* 0x0008700001987983 */ /* 0x000ee20000300a00 */
[----:B------:R-:W-:Y:S01]  /*2a430*/  UMOV UR40, UR12 ;  /* 0x0000000c00287c82 */ /* 0x000fe20008000000 */
[----:B------:R-:W-:Y:S01]  /*2a440*/  UMOV UR41, UR13 ;  /* 0x0000000d00297c82 */ /* 0x000fe20008000000 */
[----:B------:R-:W-:Y:S01]  /*2a450*/  UIADD3.64 UR50, UR14, 0x1004, URZ ;  /* 0x000010040e327897 */ /* 0x000fe2000fffe03f */
[----:B------:R-:W3:Y:S01]  /*2a460*/  LDL.LU.64 R154, [R1+0x878] ;  /* 0x00087800019a7983 */ /* 0x000ee20000300a00 */
[----:B--2---:R-:W-:Y:S01]  /*2a470*/  WARPGROUP.ARRIVE ;  /* 0x00000000000079c5 */ /* 0x004fe20000000000 */
[----:B------:R-:W-:Y:S01]  /*2a480*/  UMOV UR4, UR42 ;  /* 0x0000002a00047c82 */ /* 0x000fe20008000000 */
[----:B------:R-:W-:Y:S01]  /*2a490*/  UMOV UR5, UR43 ;  /* 0x0000002b00057c82 */ /* 0x000fe20008000000 */
[----:B------:R-:W-:Y:S01]  /*2a4a0*/  UMOV UR48, UR32 ;  /* 0x0000002000307c82 */ /* 0x000fe20008000000 */
[----:B------:R-:W-:Y:S01]  /*2a4b0*/  UMOV UR49, UR33 ;  /* 0x0000002100317c82 */ /* 0x000fe20008000000 */
[----:B------:R-:W-:Y:S01]  /*2a4c0*/  UIADD3.64 UR54, UR14, 0x17fe, URZ ;  /* 0x000017fe0e367897 */ /* 0x000fe2000fffe03f */
[----:B------:R-:W-:Y:S01]  /*2a4d0*/  HGMMA.64x256x8.F32.TF32 R24, gdesc[UR44], R24, gsb0 ;  /* 0x07e000002c1879f0 */ /* 0x000fe20008002818 */
[----:B------:R-:W-:Y:S01]  /*2a4e0*/  UMOV UR52, UR28 ;  /* 0x0000001c00347c82 */ /* 0x000fe20008000000 */
[----:B------:R-:W-:Y:S01]  /*2a4f0*/  UMOV UR53, UR29 ;  /* 0x0000001d00357c82 */ /* 0x000fe20008000000 */
[----:B------:R-:W-:Y:S01]  /*2a500*/  UIADD3.64 UR58, UR14, 0x1800, URZ ;  /* 0x000018000e3a7897 */ /* 0x000fe2000fffe03f */
[----:B------:R-:W3:Y:S01]  /*2a510*/  LDL.LU.64 R156, [R1+0x880] ;  /* 0x00088000019c7983 */ /* 0x000ee20000300a00 */
[----:B------:R-:W-:Y:S01]  /*2a520*/  UMOV UR56, UR24 ;  /* 0x0000001800387c82 */ /* 0x000fe20008000000 */
[----:B------:R-:W-:-:S02]  /*2a530*/  UMOV UR57, UR25 ;  /* 0x0000001900397c82 */ /* 0x000fc40008000000 */
        /* <DEDUP_REMOVED lines=47> */
[----:B------:R-:W-:-:S02]  /*2a830*/  WARPGROUP.DEPBAR.LE gsb0, 0x0 ;  /* 0x00008000000079c5 */ /* 0x000fc40000010000 */
[----:B------:R-:W-:-:S06]  /*2a840*/  WARPGROUP.ARRIVE ;  /* 0x00000000000079c5 */ /* 0x000fcc0000000000 */
[----:B------:R-:W-:Y:S01]  /*2a850*/  HGMMA.64x256x8.F32.TF32 R24, gdesc[UR40], R24, gsb0 ;  /* 0x07e00000281879f0 */ /* 0x000fe20008002818 */
[----:B------:R-:W-:Y:S01]  /*2a860*/  UIADD3.64 UR42, UR14, 0x1002, URZ ;  /* 0x000010020e2a7897 */ /* 0x000fe2000fffe03f */
[----:B------:R-:W-:Y:S01]  /*2a870*/  UMOV UR40, UR36 ;  /* 0x0000002400287c82 */ /* 0x000fe20008000000 */
[----:B------:R-:W-:Y:S01]  /*2a880*/  UMOV UR41, UR37 ;  /* 0x0000002500297c82 */ /* 0x000fe20008000000 */
[----:B------:R-:W-:Y:S02]  /*2a890*/  WARPGROUP.DEPBAR.LE gsb0, 0x0 ;  /* 0x00008000000079c5 */ /* 0x000fe40000010000 */
[----:B------:R-:W-:-:S15]  /*2a8a0*/  WARPGROUP.ARRIVE ;  /* 0x00000000000079c5 */ /* 0x000fde0000000000 */
[----:B------:R-:W-:-:S07]  /*2a8b0*/  NOP ;  /* 0x0000000000007918 */ /* 0x000fce0000000000 */
        /* <DEDUP_REMOVED lines=8> */
[----:B------:R-:W-:Y:S01]  /*2a940*/  HGMMA.64x256x8.F32.TF32 R24, gdesc[UR52], R24, gsb0 ;  /* 0x07e00000341879f0 */ /* 0x000fe20008002818 */
[----:B------:R-:W-:Y:S01]  /*2a950*/  UIADD3.64 UR42, UR14, 0x1802, URZ ;  /* 0x000018020e2a7897 */ /* 0x000fe2000fffe03f */
[----:B------:R-:W-:Y:S01]  /*2a960*/  UMOV UR40, UR20 ;  /* 0x0000001400287c82 */ /* 0x000fe20008000000 */
[----:B------:R-:W-:Y:S01]  /*2a970*/  UMOV UR41, UR21 ;  /* 0x0000001500297c82 */ /* 0x000fe20008000000 */
[----:B------:R-:W-:Y:S02]  /*2a980*/  WARPGROUP.DEPBAR.LE gsb0, 0x0 ;  /* 0x00008000000079c5 */ /* 0x000fe40000010000 */
[----:B------:R-:W-:-:S15]  /*2a990*/  WARPGROUP.ARRIVE ;  /* 0x00000000000079c5 */ /* 0x000fde0000000000 */
[----:B------:R-:W-:-:S07]  /*2a9a0*/  NOP ;  /* 0x0000000000007918 */ /* 0x000fce0000000000 */
[----:B------:R-:W-:Y:S01]  /*2a9b0*/  HGMMA.64x256x8.F32.TF32 R24, gdesc[UR56], R24, gsb0 ;  /* 0x07e00000381879f0 */ /* 0x000fe20008002818 */
[----:B------:R-:W-:Y:S01]  /*2a9c0*/  UMOV UR56, UR42 ;  /* 0x0000002a00387c82 */ /* 0x000fe20008000000 */
[----:B------:R-:W-:Y:S01]  /*2a9d0*/  UMOV UR57, UR43 ;  /* 0x0000002b00397c82 */ /* 0x000fe20008000000 */
        /* <DEDUP_REMOVED lines=76> */
[----:B-1----:R-:W3:Y:S04]  /*2aea0*/  LDL.LU.64 R150, [R1+0x2500] ;  /* 0x0025000001967983 */ /* 0x002ee80000300a00 */
        /* <DEDUP_REMOVED lines=13> */
[----:B------:R-:W-:-:S02]  /*2af80*/  UIADD3.64 UR8, UR12, 0x1fe, URZ ;  /* 0x000001fe0c087897 */ /* 0x000fc4000fffe03f */
[----:B------:R-:W-:Y:S01]  /*2af90*/  UIADD3.64 UR40, UR12, 0x200, URZ ;  /* 0x000002000c287897 */ /* 0x000fe2000fffe03f */
[----:B------:R-:W2:Y:S01]  /*2afa0*/  LDL.LU.64 R122, [R1+0x2490] ;  /* 0x00249000017a7983 */ /* 0x000ea20000300a00 */
[----:B------:R-:W-:Y:S01]  /*2afb0*/  UMOV UR48, UR42 ;  /* 0x0000002a00307c82 */ /* 0x000fe20008000000 */
[----:B------:R-:W-:Y:S01]  /*2afc0*/  UMOV UR49, UR43 ;  /* 0x0000002b00317c82 */ /* 0x000fe20008000000 */
[----:B------:R-:W-:Y:S01]  /*2afd0*/  UMOV UR42, UR14 ;  /* 0x0000000e002a7c82 */ /* 0x000fe20008000000 */
[----:B------:R-:W-:Y:S01]  /*2afe0*/  UMOV UR43, UR15 ;  /* 0x0000000f002b7c82 */ /* 0x000fe20008000000 */
[----:B------:R-:W-:Y:S01]  /*2aff0*/  UIADD3.64 UR36, UR12, 0x202, URZ ;  /* 0x000002020c247897 */ /* 0x000fe2000fffe03f */
[----:B------:R-:W4:Y:S01]  /*2b000*/  LDL.LU.64 R120, [R1+0x2488] ;  /* 0x0024880001787983 */ /* 0x000f220000300a00 */
[----:B------:R-:W-:Y:S02]  /*2b010*/  UIADD3.64 UR32, UR12, 0x204, URZ ;  /* 0x000002040c207897 */ /* 0x000fe4000fffe03f */
[----:B------:R-:W-:Y:S01]  /*2b020*/  UIADD3.64 UR28, UR12, 0x9fe, URZ ;  /* 0x000009fe0c1c7897 */ /* 0x000fe2000fffe03f */
[----:B------:R-:W4:Y:S01]  /*2b030*/  LDL.LU.64 R118, [R1+0x2480] ;  /* 0x0024800001767983 */ /* 0x000f220000300a00 */
[----:B------:R-:W-:-:S02]  /*2b040*/  UIADD3.64 UR24, UR12, 0xa00, URZ ;  /* 0x00000a000c187897 */ /* 0x000fc4000fffe03f */
[----:B------:R-:W-:Y:S01]  /*2b050*/  UIADD3.64 UR20, UR12, 0xa02, URZ ;  /* 0x00000a020c147897 */ /* 0x000fe2000fffe03f */
[----:B------:R-:W4:Y:S01]  /*2b060*/  LDL.LU.64 R116, [R1+0x2478] ;  /* 0x0024780001747983 */ /* 0x000f220000300a00 */
[----:B------:R-:W-:-:S03]  /*2b070*/  UIADD3.64 UR16, UR12, 0xa04, URZ ;  /* 0x00000a040c107897 */ /* 0x000fc6000fffe03f */
        /* <DEDUP_REMOVED lines=45> */
[----:B------:R-:W4:Y:S01]  /*2b350*/  LDL.LU.64 R24, [R1+0x2308] ;  /* 0x0023080001187983 */ /* 0x000f220000300a00 */
[----:B---3--:R-:W-:-:S06]  /*2b360*/  WARPGROUP.ARRIVE ;  /* 0x00000000000079c5 */ /* 0x008fcc0000000000 */
        /* <DEDUP_REMOVED lines=94> */
[----:B-1----:R-:W4:Y:S04]  /*2b950*/  LDL.LU.64 R124, [R1+0x400] ;  /* 0x00040000017c7983 */ /* 0x002f280000300a00 */
[----:B---3--:R-:W3:Y:S04]  /*2b960*/  LDL.LU.64 R126, [R1+0x408] ;  /* 0x00040800017e7983 */ /* 0x008ee80000300a00 */
[----:B--2---:R-:W2:Y:S04]  /*2b970*/  LDL.LU.64 R128, [R1+0x410] ;  /* 0x0004100001807983 */ /* 0x004ea80000300a00 */
[----:B----4-:R-:W4:Y:S04]  /*2b980*/  LDL.LU.64 R130, [R1+0x418] ;  /* 0x0004180001827983 */ /* 0x010f280000300a00 */
        /* <DEDUP_REMOVED lines=10> */
[----:B---3--:R-:W-:Y:S04]  /*2ba30*/  STL.64 [R1+0x2300], R150 ;  /* 0x0023009601007387 */ /* 0x008fe80000100a00 */
[----:B----4-:R-:W-:Y:S04]  /*2ba40*/  STL.64 [R1+0x22f8], R148 ;  /* 0x0022f89401007387 */ /* 0x010fe80000100a00 */
[----:B--2---:R-:W-:Y:S04]  /*2ba50*/  STL.64 [R1+0x22f0], R146 ;  /* 0x0022f09201007387 */ /* 0x004fe80000100a00 */
        /* <DEDUP_REMOVED lines=125> */
[----:B------:R-:W-:Y:S01]  /*2c230*/  UMOV UR44, UR8 ;  /* 0x00000008002c7c82 */ /* 0x000fe20008000000 */
[----:B------:R-:W-:Y:S01]  /*2c240*/  UMOV UR45, UR9 ;  /* 0x00000009002d7c82 */ /* 0x000fe20008000000 */
[----:B------:R-:W-:Y:S01]  /*2c250*/  UMOV UR42, UR4 ;  /* 0x00000004002a7c82 */ /* 0x000fe20008000000 */
[----:B------:R-:W-:Y:S01]  /*2c260*/  UMOV UR43, UR5 ;  /* 0x00000005002b7c82 */ /* 0x000fe20008000000 */
[----:B--2---:R-:W-:Y:S01]  /*2c270*/  WARPGROUP.ARRIVE ;  /* 0x00000000000079c5 */ /* 0x004fe20000000000 */
[----:B------:R-:W2:Y:S01]  /*2c280*/  LDL.LU.64 R152, [R1+0x470] ;  /* 0x0004700001987983 */ /* 0x000ea20000300a00 */
[----:B------:R-:W-:-:S03]  /*2c290*/  UIADD3.64 UR8, UR14, 0x1002, URZ ;  /* 0x000010020e087897 */ /* 0x000fc6000fffe03f */
[----:B------:R-:W2:Y:S01]  /*2c2a0*/  LDL.LU.64 R154, [R1+0x478] ;  /* 0x00047800019a7983 */ /* 0x000ea20000300a00 */
[----:B------:R-:W-:Y:S03]  /*2c2b0*/  HGMMA.64x256x8.F32.TF32 R24, gdesc[UR44], R24, gsb0 ;  /* 0x07e000002c1879f0 */ /* 0x000fe60008002818 */
        /* <DEDUP_REMOVED lines=48> */
[----:B------:R-:W-:-:S02]  /*2c5c0*/  WARPGROUP.DEPBAR.LE gsb0, 0x0 ;  /* 0x00008000000079c5 */ /* 0x000fc40000010000 */
[----:B------:R-:W-:-:S06]  /*2c5d0*/  WARPGROUP.ARRIVE ;  /* 0x00000000000079c5 */ /* 0x000fcc0000000000 */
[----:B------:R-:W-:Y:S01]  /*2c5e0*/  HGMMA.64x256x8.F32.TF32 R24, gdesc[UR40], R24, gsb0 ;  /* 0x07e00000281879f0 */ /* 0x000fe20008002818 */
[----:B------:R-:W-:Y:S01]  /*2c5f0*/  UMOV UR42, UR8 ;  /* 0x00000008002a7c82 */ /* 0x000fe20008000000 */
[----:B------:R-:W-:Y:S01]  /*2c600*/  UMOV UR43, UR9 ;  /* 0x00000009002b7c82 */ /* 0x000fe20008000000 */
[----:B------:R-:W-:Y:S01]  /*2c610*/  UMOV UR40, UR36 ;  /* 0x0000002400287c82 */ /* 0x000fe20008000000 */
[----:B------:R-:W-:Y:S01]  /*2c620*/  UMOV UR41, UR37 ;  /* 0x0000002500297c82 */ /* 0x000fe20008000000 */
[----:B------:R-:W-:Y:S02]  /*2c630*/  WARPGROUP.DEPBAR.LE gsb0, 0x0 ;  /* 0x00008000000079c5 */ /* 0x000fe40000010000 */
[----:B------:R-:W-:-:S15]  /*2c640*/  WARPGROUP.ARRIVE ;  /* 0x00000000000079c5 */ /* 0x000fde0000000000 */
[----:B------:R-:W-:-:S06]  /*2c650*/  NOP ;  /* 0x0000000000007918 */ /* 0x000fcc0000000000 */
        /* <DEDUP_REMOVED lines=120> */
[----:B------:R-:W-:-:S02]  /*2cde0*/  UIADD3.64 UR8, UR12, 0x3fe, URZ ;  /* 0x000003fe0c087897 */ /* 0x000fc4000fffe03f */
[----:B------:R-:W-:Y:S01]  /*2cdf0*/  UIADD3.64 UR40, UR12, 0x400, URZ ;  /* 0x000004000c287897 */ /* 0x000fe2000fffe03f */
[----:B------:R-:W3:Y:S01]  /*2ce00*/  LDL.LU.64 R122, [R1+0x2290] ;  /* 0x00229000017a7983 */ /* 0x000ee20000300a00 */
        /* <DEDUP_REMOVED lines=152> */
[----:B-1----:R-:W4:Y:S04]  /*2d790*/  LDL.LU.64 R124, [R1] ;  /* 0x00000000017c7983 */ /* 0x002f280000300a00 */
[----:B--2---:R-:W2:Y:S04]  /*2d7a0*/  LDL.LU.64 R126, [R1+0x8] ;  /* 0x00000800017e7983 */ /* 0x004ea80000300a00 */
[----:B---3--:R-:W3:Y:S04]  /*2d7b0*/  LDL.LU.64 R128, [R1+0x10] ;  /* 0x0000100001807983 */ /* 0x008ee80000300a00 */
[----:B----4-:R-:W4:Y:S04]  /*2d7c0*/  LDL.LU.64 R130, [R1+0x18] ;  /* 0x0000180001827983 */ /* 0x010f280000300a00 */
[----:B------:R-:W2:Y:S04]  /*2d7d0*/  LDL.LU.64 R132, [R1+0x20] ;  /* 0x0000200001847983 */ /* 0x000ea80000300a00 */
[----:B------:R-:W3:Y:S04]  /*2d7e0*/  LDL.LU.64 R134, [R1+0x28] ;  /* 0x0000280001867983 */ /* 0x000ee80000300a00 */
[----:B------:R-:W4:Y:S04]  /*2d7f0*/  LDL.LU.64 R136, [R1+0x30] ;  /* 0x0000300001887983 */ /* 0x000f280000300a00 */
[----:B------:R-:W2:Y:S04]  /*2d800*/  LDL.LU.64 R138, [R1+0x38] ;  /* 0x00003800018a7983 */ /* 0x000ea80000300a00 */
[----:B------:R-:W3:Y:S04]  /*2d810*/  LDL.LU.64 R140, [R1+0x40] ;  /* 0x00004000018c7983 */ /* 0x000ee80000300a00 */
[----:B------:R-:W4:Y:S04]  /*2d820*/  LDL.LU.64 R142, [R1+0x48] ;  /* 0x00004800018e7983 */ /* 0x000f280000300a00 */
[----:B------:R-:W2:Y:S04]  /*2d830*/  LDL.LU.64 R144, [R1+0x50] ;  /* 0x0000500001907983 */ /* 0x000ea80000300a00 */
[----:B------:R-:W3:Y:S04]  /*2d840*/  LDL.LU.64 R146, [R1+0x58] ;  /* 0x0000580001927983 */ /* 0x000ee80000300a00 */
[----:B------:R-:W4:Y:S04]  /*2d850*/  LDL.LU.64 R148, [R1+0x60] ;  /* 0x0000600001947983 */ /* 0x000f280000300a00 */
[----:B------:R-:W2:Y:S04]  /*2d860*/  LDL.LU.64 R150, [R1+0x68] ;  /* 0x0000680001967983 */ /* 0x000ea80000300a00 */
[----:B--2---:R-:W-:Y:S04]  /*2d870*/  STL.64 [R1+0x2100], R150 ;  /* 0x0021009601007387 */ /* 0x004fe80000100a00 */
[----:B----4-:R-:W-:Y:S04]  /*2d880*/  STL.64 [R1+0x20f8], R148 ;  /* 0x0020f89401007387 */ /* 0x010fe80000100a00 */
[----:B---3--:R-:W-:Y:S04]  /*2d890*/  STL.64 [R1+0x20f0], R146 ;  /* 0x0020f09201007387 */ /* 0x008fe80000100a00 */
        /* <DEDUP_REMOVED lines=179> */
[----:B--2---:R-:W-:-:S06]  /*2e3d0*/  WARPGROUP.ARRIVE ;  /* 0x00000000000079c5 */ /* 0x004fcc0000000000 */
[----:B------:R-:W-:Y:S01]  /*2e3e0*/  HGMMA.64x256x8.F32.TF32 R24, gdesc[UR44], R24, gsb0 ;  /* 0x07e000002c1879f0 */ /* 0x000fe20008002818 */
[----:B------:R-:W-:Y:S02]  /*2e3f0*/  UIADD3.64 UR44, UR14, 0x1002, URZ ;  /* 0x000010020e2c7897 */ /* 0x000fe4000fffe03f */
[----:B------:R-:W-:Y:S02]  /*2e400*/  WARPGROUP.DEPBAR.LE gsb0, 0x0 ;  /* 0x00008000000079c5 */ /* 0x000fe40000010000 */
[----:B------:R-:W-:-:S15]  /*2e410*/  WARPGROUP.ARRIVE ;  /* 0x00000000000079c5 */ /* 0x000fde0000000000 */
[----:B------:R-:W-:-:S08]  /*2e420*/  NOP ;  /* 0x0000000000007918 */ /* 0x000fd00000000000 */
        /* <DEDUP_REMOVED lines=128> */
[----:B------:R-:W-:Y:S01]  /*2ec30*/  UIADD3.64 UR40, UR12, 0x5fe, URZ ;  /* 0x000005fe0c287897 */ /* 0x000fe2000fffe03f */
[----:B------:R-:W-:Y:S01]  /*2ec40*/  UMOV UR42, UR10 ;  /* 0x0000000a002a7c82 */ /* 0x000fe20008000000 */
[----:B------:R-:W-:Y:S01]  /*2ec50*/  UMOV UR43, UR11 ;  /* 0x0000000b002b7c82 */ /* 0x000fe20008000000 */
[----:B------:R-:W-:Y:S01]  /*2ec60*/  UIADD3.64 UR8, UR12, 0x600, URZ ;  /* 0x000006000c087897 */ /* 0x000fe2000fffe03f */
[----:B------:R-:W2:Y:S01]  /*2ec70*/  LDL.LU.64 R122, [R1+0x2090] ;  /* 0x00209000017a7983 */ /* 0x000ea20000300a00 */
[----:B------:R-:W-:Y:S01]  /*2ec80*/  UMOV UR10, UR14 ;  /* 0x0000000e000a7c82 */ /* 0x000fe20008000000 */
[----:B------:R-:W-:Y:S01]  /*2ec90*/  UMOV UR11, UR15 ;  /* 0x0000000f000b7c82 */ /* 0x000fe20008000000 */
[----:B---3--:R-:W-:Y:S01]  /*2eca0*/  WARPGROUP.ARRIVE ;  /* 0x00000000000079c5 */ /* 0x008fe20000000000 */
[----:B------:R-:W-:Y:S01]  /*2ecb0*/  UIADD3.64 UR36, UR12, 0x602, URZ ;  /* 0x000006020c247897 */ /* 0x000fe2000fffe03f */
[----:B------:R-:W2:Y:S04]  /*2ecc0*/  LDL.LU.64 R120, [R1+0x2088] ;  /* 0x0020880001787983 */ /* 0x000ea80000300a00 */
[----:B------:R-:W-:Y:S01]  /*2ecd0*/  HGMMA.64x256x8.F32.TF32 R124, gdesc[UR40], R124, gsb0 ;  /* 0x07e00000287c79f0 */ /* 0x000fe2000800287c */
[----:B------:R-:W-:Y:S01]  /*2ece0*/  UIADD3.64 UR32, UR12, 0x604, URZ ;  /* 0x000006040c207897 */ /* 0x000fe2000fffe03f */
[----:B------:R-:W2:Y:S01]  /*2ecf0*/  LDL.LU.64 R118, [R1+0x2080] ;  /* 0x0020800001767983 */ /* 0x000ea20000300a00 */
[----:B------:R-:W-:-:S02]  /*2ed00*/  UIADD3.64 UR28, UR12, 0xdfe, URZ ;  /* 0x00000dfe0c1c7897 */ /* 0x000fc4000fffe03f */
[----:B------:R-:W-:Y:S01]  /*2ed10*/  UIADD3.64 UR24, UR12, 0xe00, URZ ;  /* 0x00000e000c187897 */ /* 0x000fe2000fffe03f */
[----:B------:R-:W2:Y:S01]  /*2ed20*/  LDL.LU.64 R116, [R1+0x2078] ;  /* 0x0020780001747983 */ /* 0x000ea20000300a00 */
[----:B------:R-:W-:Y:S01]  /*2ed30*/  UIADD3.64 UR20, UR12, 0xe02, URZ ;  /* 0x00000e020c147897 */ /* 0x000fe2000fffe03f */
[----:B------:R-:W-:Y:S02]  /*2ed40*/  WARPGROUP.DEPBAR.LE gsb0, 0x0 ;  /* 0x00008000000079c5 */ /* 0x000fe40000010000 */
[----:B------:R-:W-:Y:S01]  /*2ed50*/  WARPGROUP.ARRIVE ;  /* 0x00000000000079c5 */ /* 0x000fe20000000000 */
[----:B------:R-:W-:Y:S01]  /*2ed60*/  UMOV UR14, UR18 ;  /* 0x00000012000e7c82 */ /* 0x000fe20008000000 */
[----:B------:R-:W-:Y:S01]  /*2ed70*/  UMOV UR15, UR19 ;  /* 0x00000013000f7c82 */ /* 0x000fe20008000000 */
[----:B------:R-:W2:-:S15]  /*2ed80*/  LDL.LU.64 R114, [R1+0x2070] ;  /* 0x0020700001727983 */ /* 0x000e9e0000300a00 */
[----:B------:R-:W-:Y:S01]  /*2ed90*/  HGMMA.64x256x8.F32.TF32 R124, gdesc[UR8], R124, gsb0 ;  /* 0x07e00000087c79f0 */ /* 0x000fe2000800287c */
[----:B------:R-:W-:Y:S01]  /*2eda0*/  UIADD3.64 UR12, UR12, 0xe04, URZ ;  /* 0x00000e040c0c7897 */ /* 0x000fe2000fffe03f */
        /* <DEDUP_REMOVED lines=69> */
[----:B------:R-:W-:Y:S04]  /*2f200*/  STL.64 [R1], R124 ;  /* 0x0000007c01007387 */ /* 0x000fe80000100a00 */
        /* <DEDUP_REMOVED lines=64> */
[----:B------:R-:W4:Y:S04]  /*2f610*/  LDL.LU.64 R248, [R1+0x1ef8] ;  /* 0x001ef80001f87983 */ /* 0x000f280000300a00 */
        /* <DEDUP_REMOVED lines=66> */
[----:B--2---:R-:W-:-:S06]  /*2fa40*/  WARPGROUP.ARRIVE ;  /* 0x00000000000079c5 */ /* 0x004fcc0000000000 */
[----:B------:R-:W-:Y:S01]  /*2fa50*/  HGMMA.64x256x8.F32.TF32 R24, gdesc[UR40], R24, gsb0 ;  /* 0x07e00000281879f0 */ /* 0x000fe20008002818 */
[----:B------:R-:W-:Y:S01]  /*2fa60*/  UMOV UR38, UR44 ;  /* 0x0000002c00267c82 */ /* 0x000fe20008000000 */
[----:B------:R-:W-:Y:S01]  /*2fa70*/  UMOV UR39, UR45 ;  /* 0x0000002d00277c82 */ /* 0x000fe20008000000 */
[----:B------:R-:W-:Y:S02]  /*2fa80*/  WARPGROUP.DEPBAR.LE gsb0, 0x0 ;  /* 0x00008000000079c5 */ /* 0x000fe40000010000 */
[----:B------:R-:W-:-:S15]  /*2fa90*/  WARPGROUP.ARRIVE ;  /* 0x00000000000079c5 */ /* 0x000fde0000000000 */
[----:B------:R-:W-:-:S08]  /*2faa0*/  NOP ;  /* 0x0000000000007918 */ /* 0x000fd00000000000 */
        /* <DEDUP_REMOVED lines=21> */
[----:B------:R-:W-:Y:S02]  /*2fc00*/  R2UR UR52, R7 ;  /* 0x00000000073472ca */ /* 0x000fe400000e0000 */
[----:B------:R-:W2:Y:S04]  /*2fc10*/  LDL R7, [R1+0x18bc] ;  /* 0x0018bc0001077983 */ /* 0x000ea80000100800 */
[----:B------:R-:W4:Y:S04]  /*2fc20*/  LDL.LU R11, [R1+0x1030] ;  /* 0x00103000010b7983 */ /* 0x000f280000300800 */
[----:B------:R-:W3:Y:S01]  /*2fc30*/  LDL.LU R9, [R1+0x1034] ;  /* 0x0010340001097983 */ /* 0x000ee20000300800 */
[----:B------:R-:W-:-:S02]  /*2fc40*/  WARPGROUP.DEPBAR.LE gsb0, 0x0 ;  /* 0x00008000000079c5 */ /* 0x000fc40000010000 */
[----:B------:R-:W-:-:S12]  /*2fc50*/  WARPGROUP.ARRIVE ;  /* 0x00000000000079c5 */ /* 0x000fd80000000000 */
[----:B------:R-:W-:Y:S01]  /*2fc60*/  HGMMA.64x256x8.F32.TF32 R24, gdesc[UR24], R24, gsb0 ;  /* 0x07e00000181879f0 */ /* 0x000fe20008002818 */
[----:B------:R-:W-:Y:S01]  /*2fc70*/  UMOV UR14, UR48 ;  /* 0x00000030000e7c82 */ /* 0x000fe20008000000 */
[----:B------:R-:W-:Y:S01]  /*2fc80*/  UMOV UR15, UR49 ;  /* 0x00000031000f7c82 */ /* 0x000fe20008000000 */
[----:B------:R-:W-:Y:S02]  /*2fc90*/  WARPGROUP.DEPBAR.LE gsb0, 0x0 ;  /* 0x00008000000079c5 */ /* 0x000fe40000010000 */
[----:B------:R-:W-:-:S15]  /*2fca0*/  WARPGROUP.ARRIVE ;  /* 0x00000000000079c5 */ /* 0x000fde0000000000 */
[----:B------:R-:W-:-:S08]  /*2fcb0*/  NOP ;  /* 0x0000000000007918 */ /* 0x000fd00000000000 */
[----:B------:R-:W-:Y:S01]  /*2fcc0*/  HGMMA.64x256x8.F32.TF32 R24, gdesc[UR20], R24, gsb0 ;  /* 0x07e00000141879f0 */ /* 0x000fe20008002818 */
[----:B------:R-:W-:Y:S01]  /*2fcd0*/  R2UR UR53, R8 ;  /* 0x00000000083572ca */ /* 0x000fe200000e0000 */
[----:B------:R-:W-:Y:S01]  /*2fce0*/  UIADD3 UR6, UR6, 0x1, URZ ;  /* 0x0000000106067890 */ /* 0x000fe2000fffe03f */
[----:B---3--:R-:W-:-:S11]  /*2fcf0*/  IADD3 R9, P1, R9, R4, RZ ;  /* 0x0000000409097210 */ /* 0x008fd60007f3e0ff */
[----:B------:R-:W-:-:S04]  /*2fd00*/  UIMAD UR9, UR7, -0x40, UR53 ;  /* 0xffffffc0070978a4 */ /* 0x000fc8000f8e0235 */
[----:B------:R-:W-:-:S04]  /*2fd10*/  UISETP.GT.AND UP1, UPT, UR9, URZ, UPT ;  /* 0x0000003f0900728c */ /* 0x000fc8000bf24270 */
[----:B------:R-:W-:Y:S02]  /*2fd20*/  USEL UR8, URZ, 0x4, !UP1 ;  /* 0x000000043f087887 */ /* 0x000fe4000c800000 */
[----:B------:R-:W-:Y:S01]  /*2fd30*/  UISETP.GT.AND UP1, UPT, UR6, 0x2, UPT ;  /* 0x000000020600788c */ /* 0x000fe2000bf24270 */
[----:B----4-:R-:W-:-:S03]  /*2fd40*/  IMAD.X R11, R11, 0x1, R3, P1 ;  /* 0x000000010b0b7824 */ /* 0x010fc600008e0603 */
[----:B------:R-:W-:Y:S01]  /*2fd50*/  USEL UR6, UR6, URZ, !UP1 ;  /* 0x0000003f06067287 */ /* 0x000fe2000c800000 */
[----:B------:R-:W-:Y:S01]  /*2fd60*/  STL [R1+0x1034], R9 ;  /* 0x0010340901007387 */ /* 0x000fe20000100800 */
[----:B------:R-:W-:Y:S02]  /*2fd70*/  R2UR UR5, R6 ;  /* 0x00000000060572ca */ /* 0x000fe400000e0000 */
[----:B------:R-:W-:Y:S01]  /*2fd80*/  ULEA UR10, UR6, UR60, 0x10 ;  /* 0x0000003c060a7291 */ /* 0x000fe2000f8e803f */
[----:B------:R-:W-:Y:S01]  /*2fd90*/  STL [R1+0x1030], R11 ;  /* 0x0010300b01007387 */ /* 0x000fe20000100800 */
[----:B--2---:R-:W-:-:S03]  /*2fda0*/  R2UR UR11, R7 ;  /* 0x00000000070b72ca */ /* 0x004fc600000e0000 */
[----:B------:R-:W2:Y:S01]  /*2fdb0*/  LDL.LU R6, [R1+0x103c] ;  /* 0x00103c0001067983 */ /* 0x000ea20000300800 */
[----:B------:R-:W-:Y:S01]  /*2fdc0*/  R2UR UR4, R5 ;  /* 0x00000000050472ca */ /* 0x000fe200000e0000 */
[----:B------:R-:W-:Y:S02]  /*2fdd0*/  VIADD R5, R252, UR10 ;  /* 0x0000000afc057c36 */ /* 0x000fe40008000000 */
[----:B------:R-:W3:Y:S04]  /*2fde0*/  LDL.LU R8, [R1+0x104c] ;  /* 0x00104c0001087983 */ /* 0x000ee80000300800 */
[----:B------:R-:W4:Y:S04]  /*2fdf0*/  LDL.LU R7, [R1+0x1054] ;  /* 0x0010540001077983 */ /* 0x000f280000300800 */
[----:B------:R1:W-:Y:S04]  /*2fe00*/  STL [R1+0x1ccc], R252 ;  /* 0x001cccfc01007387 */ /* 0x0003e80000100800 */
[----:B-1----:R-:W4:Y:S01]  /*2fe10*/  LDL.LU R252, [R1+0x1050] ;  /* 0x0010500001fc7983 */ /* 0x002f220000300800 */
[----:B------:R-:W-:-:S02]  /*2fe20*/  WARPGROUP.DEPBAR.LE gsb0, 0x0 ;  /* 0x00008000000079c5 */ /* 0x000fc40000010000 */
[----:B------:R-:W-:-:S06]  /*2fe30*/  WARPGROUP.ARRIVE ;  /* 0x00000000000079c5 */ /* 0x000fcc0000000000 */
[----:B------:R-:W-:Y:S03]  /*2fe40*/  HGMMA.64x256x8.F32.TF32 R24, gdesc[UR12], R24, gsb0 ;  /* 0x07e000000c1879f0 */ /* 0x000fe60008002818 */
[----:B------:R-:W-:Y:S02]  /*2fe50*/  WARPGROUP.DEPBAR.LE gsb0, 0x0 ;  /* 0x00008000000079c5 */ /* 0x000fe40000010000 */
[----:B------:R1:W-:Y:S04]  /*2fe60*/  STL [R1+0x1d00], R107 ;  /* 0x001d006b01007387 */ /* 0x0003e80000100800 */
[----:B-1----:R-:W3:Y:S04]  /*2fe70*/  LDL.LU R107, [R1+0x1038] ;  /* 0x00103800016b7983 */ /* 0x002ee80000300800 */
[----:B------:R-:W-:Y:S04]  /*2fe80*/  STL [R1+0x1cfc], R108 ;  /* 0x001cfc6c01007387 */ /* 0x000fe80000100800 */
[----:B------:R1:W-:Y:S04]  /*2fe90*/  STL [R1+0x1cf8], R109 ;  /* 0x001cf86d01007387 */ /* 0x0003e80000100800 */
[----:B-1----:R-:W4:Y:S04]  /*2fea0*/  LDL.LU R109, [R1+0x1048] ;  /* 0x00104800016d7983 */ /* 0x002f280000300800 */
[----:B------:R1:W-:Y:S04]  /*2feb0*/  STL [R1+0x1cf4], R110 ;  /* 0x001cf46e01007387 */ /* 0x0003e80000100800 */
[----:B-1----:R-:W4:Y:S04]  /*2fec0*/  LDL.LU R110, [R1+0x1044] ;  /* 0x00104400016e7983 */ /* 0x002f280000300800 */
[----:B------:R1:W-:Y:S04]  /*2fed0*/  STL [R1+0x1cf0], R111 ;  /* 0x001cf06f01007387 */ /* 0x0003e80000100800 */
[----:B-1----:R-:W4:Y:S04]  /*2fee0*/  LDL.LU R111, [R1+0x1040] ;  /* 0x00104000016f7983 */ /* 0x002f280000300800 */
[----:B------:R-:W-:Y:S04]  /*2fef0*/  STL [R1+0x1cec], R112 ;  /* 0x001cec7001007387 */ /* 0x000fe80000100800 */
[----:B------:R1:W-:Y:S04]  /*2ff00*/  STL [R1+0x1ce8], R113 ;  /* 0x001ce87101007387 */ /* 0x0003e80000100800 */
[----:B------:R-:W-:Y:S04]  /*2ff10*/  STL [R1+0x1ce4], R114 ;  /* 0x001ce47201007387 */ /* 0x000fe80000100800 */
[----:B------:R-:W-:Y:S04]  /*2ff20*/  STL [R1+0x1ce0], R115 ;  /* 0x001ce07301007387 */ /* 0x000fe80000100800 */
[----:B------:R-:W-:Y:S04]  /*2ff30*/  STL [R1+0x1cdc], R116 ;  /* 0x001cdc7401007387 */ /* 0x000fe80000100800 */
[----:B------:R-:W-:Y:S04]  /*2ff40*/  STL [R1+0x1cd8], R117 ;  /* 0x001cd87501007387 */ /* 0x000fe80000100800 */
[----:B------:R-:W-:Y:S04]  /*2ff50*/  STL [R1+0x1cd4], R118 ;  /* 0x001cd47601007387 */ /* 0x000fe80000100800 */
[----:B------:R-:W-:Y:S04]  /*2ff60*/  STL [R1+0x1cd0], R119 ;  /* 0x001cd07701007387 */ /* 0x000fe80000100800 */
[----:B------:R-:W-:Y:S04]  /*2ff70*/  STL.64 [R1+0x1cc0], R120 ;  /* 0x001cc07801007387 */ /* 0x000fe80000100a00 */
[----:B------:R-:W-:Y:S04]  /*2ff80*/  STL.64 [R1+0x1cb8], R122 ;  /* 0x001cb87a01007387 */ /* 0x000fe80000100a00 */
[----:B------:R-:W-:Y:S04]  /*2ff90*/  STL.64 [R1+0x1cb0], R124 ;  /* 0x001cb07c01007387 */ /* 0x000fe80000100a00 */
[----:B------:R-:W-:Y:S04]  /*2ffa0*/  STL.64 [R1+0x1ca8], R126 ;  /* 0x001ca87e01007387 */ /* 0x000fe80000100a00 */
[----:B------:R-:W-:Y:S04]  /*2ffb0*/  STL.64 [R1+0x1ca0], R128 ;  /* 0x001ca08001007387 */ /* 0x000fe80000100a00 */
[----:B------:R-:W-:Y:S01]  /*2ffc0*/  STL.64 [R1+0x1c98], R130 ;  /* 0x001c988201007387 */ /* 0x000fe20000100a00 */
[----:B------:R-:W-:-:S03]  /*2ffd0*/  UISETP.GE.AND UP0, UPT, UR7, UR52, UPT ;  /* 0x000000340700728c */ /* 0x000fc6000bf06270 */
[----:B------:R-:W-:Y:S04]  /*2ffe0*/  STL.64 [R1+0x1c90], R132 ;  /* 0x001c908401007387 */ /* 0x000fe80000100a00 */
[----:B------:R-:W-:Y:S04]  /*2fff0*/  STL.64 [R1+0x1c88], R134 ;  /* 0x001c888601007387 */ /* 0x000fe80000100a00 */
[----:B------:R-:W-:Y:S04]  /*30000*/  STL.64 [R1+0x1c80], R136 ;  /* 0x001c808801007387 */ /* 0x000fe80000100a00 */
[----:B------:R-:W-:Y:S01]  /*30010*/  STL.64 [R1+0x1c78], R138 ;  /* 0x001c788a01007387 */ /* 0x000fe20000100a00 */
[----:B------:R-:W-:-:S03]  /*30020*/  USEL UR8, UR8, URZ, !UP0 ;  /* 0x0000003f08087287 */ /* 0x000fc6000c000000 */
[----:B------:R-:W-:Y:S04]  /*30030*/  STL.64 [R1+0x1c70], R140 ;  /* 0x001c708c01007387 */ /* 0x000fe80000100a00 */
[----:B------:R-:W-:Y:S01]  /*30040*/  STL.64 [R1+0x1c68], R142 ;  /* 0x001c688e01007387 */ /* 0x000fe20000100a00 */
[----:B-1----:R-:W-:-:S03]  /*30050*/  IMAD.MOV.U32 R113, RZ, RZ, R11 ;  /* 0x000000ffff717224 */ /* 0x002fc600078e000b */
[----:B------:R-:W-:Y:S04]  /*30060*/  STL.64 [R1+0x1c60], R144 ;  /* 0x001c609001007387 */ /* 0x000fe80000100a00 */
[----:B------:R-:W-:Y:S01]  /*30070*/  STL.64 [R1+0x1c58], R146 ;  /* 0x001c589201007387 */ /* 0x000fe20000100a00 */
[----:B------:R-:W-:-:S03]  /*30080*/  IMAD.MOV.U32 R112, RZ, RZ, R9 ;  /* 0x000000ffff707224 */ /* 0x000fc600078e0009 */
[----:B------:R-:W-:Y:S04]  /*30090*/  STL.64 [R1+0x1c50], R148 ;  /* 0x001c509401007387 */ /* 0x000fe80000100a00 */
[----:B------:R-:W-:Y:S01]  /*300a0*/  STL.64 [R1+0x1c48], R150 ;  /* 0x001c489601007387 */ /* 0x000fe20000100a00 */
[----:B------:R-:W-:Y:S01]  /*300b0*/  BAR.SYNC.DEFER_BLOCKING 0x0 ;  /* 0x0000000000007b1d */ /* 0x000fe20000010000 */
[----:B------:R-:W-:-:S05]  /*300c0*/  ISETP.NE.U32.AND P0, PT, RZ, UR8, PT ;  /* 0x00000008ff007c0c */ /* 0x000fca000bf05070 */
[----:B------:R-:W4:Y:S04]  /*300d0*/  LDL.LU R11, [R1+0x1d04] ;  /* 0x001d0400010b7983 */ /* 0x000f280000300800 */
[----:B------:R-:W4:Y:S04]  /*300e0*/  LDL.LU R108, [R1+0x1058] ;  /* 0x00105800016c7983 */ /* 0x000f280000300800 */
[----:B------:R-:W4:Y:S01]  /*300f0*/  LDL.LU R9, [R1+0x105c] ;  /* 0x00105c0001097983 */ /* 0x000f220000300800 */
[----:B--2---:R-:W-:-:S05]  /*30100*/  IADD3 R6, P1, R6, R4, RZ ;  /* 0x0000000406067210 */ /* 0x004fca0007f3e0ff */
[----:B------:R-:W-:Y:S04]  /*30110*/  STL [R1+0x103c], R6 ;  /* 0x00103c0601007387 */ /* 0x000fe80000100800 */
[----:B------:R-:W-:Y:S01]  /*30120*/  @!PT LDS RZ, [RZ] ;  /* 0x00000000fffff984 */ /* 0x000fe20000000800 */
[----:B------:R-:W-:Y:S01]  /*30130*/  @!PT LDS RZ, [RZ] ;  /* 0x00000000fffff984 */ /* 0x000fe20000000800 */
[----:B------:R-:W-:Y:S01]  /*30140*/  @!PT LDS RZ, [RZ] ;  /* 0x00000000fffff984 */ /* 0x000fe20000000800 */
[----:B------:R1:W-:Y:S02]  /*30150*/  LDGSTS.E [R5+0x60000], desc[UR4][R112.64], P0 ;  /* 0x6000000070057fae */ /* 0x0003e40008121844 */
[----:B-1----:R-:W-:Y:S02]  /*30160*/  IMAD.MOV.U32 R112, RZ, RZ, R6 ;  /* 0x000000ffff707224 */ /* 0x002fe400078e0006 */
[----:B---3--:R-:W-:-:S04]  /*30170*/  IMAD.X R107, R107, 0x1, R3, P1 ;  /* 0x000000016b6b7824 */ /* 0x008fc800008e0603 */
[----:B------:R-:W-:Y:S01]  /*30180*/  IMAD.MOV.U32 R113, RZ, RZ, R107 ;  /* 0x000000ffff717224 */ /* 0x000fe200078e006b */
[----:B------:R1:W-:Y:S01]  /*30190*/  STL [R1+0x1038], R107 ;  /* 0x0010386b01007387 */ /* 0x0003e20000100800 */
[----:B------:R-:W-:-:S03]  /*301a0*/  UISETP.GT.AND UP1, UPT, UR9, 0x1, UPT ;  /* 0x000000010900788c */ /* 0x000fc6000bf24270 */
[----:B------:R2:W-:Y:S04]  /*301b0*/  LDGSTS.E [R5+0x64000], desc[UR4][R112.64], P0 ;  /* 0x6400000070057fae */ /* 0x0005e80008121844 */
[----:B-1----:R-:W3:Y:S04]  /*301c0*/  LDL.LU R107, [R1+0x1060] ;  /* 0x00106000016b7983 */ /* 0x002ee80000300800 */
[----:B------:R-:W3:Y:S01]  /*301d0*/  LDL.LU R6, [R1+0x1064] ;  /* 0x0010640001067983 */ /* 0x000ee20000300800 */
[----:B------:R-:W-:-:S04]  /*301e0*/  USEL UR8, URZ, 0x4, !UP1 ;  /* 0x000000043f087887 */ /* 0x000fc8000c800000 */
[----:B------:R-:W-:Y:S01]  /*301f0*/  USEL UR8, UR8, URZ, !UP0 ;  /* 0x0000003f08087287 */ /* 0x000fe2000c000000 */
[----:B------:R-:W-:-:S05]  /*30200*/  IADD3 R8, P2, R8, R4, RZ ;  /* 0x0000000408087210 */ /* 0x000fca0007f5e0ff */
[----:B------:R-:W-:Y:S02]  /*30210*/  ISETP.NE.U32.AND P0, PT, RZ, UR8, PT ;  /* 0x00000008ff007c0c */ /* 0x000fe4000bf05070 */
[-C--:B----4-:R-:W-:Y:S02]  /*30220*/  IADD3 R110, P1, R110, R4.reuse, RZ ;  /* 0x000000046e6e7210 */ /* 0x090fe40007f3e0ff */
[----:B------:R-:W-:Y:S01]  /*30230*/  IADD3 R7, P3, R7, R4, RZ ;  /* 0x0000000407077210 */ /* 0x000fe20007f7e0ff */
[--C-:B------:R-:W-:Y:S02]  /*30240*/  IMAD.X R109, R109, 0x1, R3.reuse, P2 ;  /* 0x000000016d6d7824 */ /* 0x100fe400010e0603 */
[----:B------:R1:W-:Y:S01]  /*30250*/  STL [R1+0x1044], R110 ;  /* 0x0010446e01007387 */ /* 0x0003e20000100800 */
[----:B------:R-:W-:Y:S01]  /*30260*/  UISETP.GT.AND UP1, UPT, UR9, 0x2, UPT ;  /* 0x000000020900788c */ /* 0x000fe2000bf24270 */
[--C-:B------:R-:W-:Y:S02]  /*30270*/  IMAD.X R252, R252, 0x1, R3.reuse, P3 ;  /* 0x00000001fcfc7824 */ /* 0x100fe400018e0603 */
[----:B------:R-:W-:-:S05]  /*30280*/  IMAD.X R111, R111, 0x1, R3, P1 ;  /* 0x000000016f6f7824 */ /* 0x000fca00008e0603 */
[----:B------:R-:W-:Y:S04]  /*30290*/  STL [R1+0x1040], R111 ;  /* 0x0010406f01007387 */ /* 0x000fe80000100800 */
[----:B------:R4:W-:Y:S01]  /*302a0*/  STL [R1+0x104c], R8 ;  /* 0x00104c0801007387 */ /* 0x0009e20000100800 */
[----:B------:R-:W-:-:S03]  /*302b0*/  USEL UR8, URZ, 0x4, !UP1 ;  /* 0x000000043f087887 */ /* 0x000fc6000c800000 */
[----:B------:R4:W-:Y:S01]  /*302c0*/  STL [R1+0x1048], R109 ;  /* 0x0010486d01007387 */ /* 0x0009e20000100800 */
[----:B--2---:R-:W-:-:S03]  /*302d0*/  IMAD.MOV.U32 R112, RZ, RZ, R8 ;  /* 0x000000ffff707224 */ /* 0x004fc600078e0008 */
[----:B------:R-:W-:Y:S04]  /*302e0*/  LDGSTS.E [R5+0x60004], desc[UR4][R110.64], P0 ;  /* 0x600040006e057fae */ /* 0x000fe80008121844 */
[----:B------:R2:W-:Y:S01]  /*302f0*/  STL [R1+0x1054], R7 ;  /* 0x0010540701007387 */ /* 0x0005e20000100800 */
[----:B------:R-:W-:Y:S01]  /*30300*/  USEL UR8, UR8, URZ, !UP0 ;  /* 0x0000003f08087287 */ /* 0x000fe2000c000000 */
[----:B------:R-:W-:Y:S02]  /*30310*/  IMAD.MOV.U32 R113, RZ, RZ, R109 ;  /* 0x000000ffff717224 */ /* 0x000fe400078e006d */
[----:B-1----:R-:W3:Y:S04]  /*30320*/  LDL.LU R110, [R1+0x106c] ;  /* 0x00106c00016e7983 */ /* 0x002ee80000300800 */
[----:B------:R-:W-:Y:S04]  /*30330*/  STL [R1+0x1050], R252 ;  /* 0x001050fc01007387 */ /* 0x000fe80000100800 */
[----:B----4-:R-:W4:Y:S04]  /*30340*/  LDL.LU R8, [R1+0x1234] ;  /* 0x0012340001087983 */ /* 0x010f280000300800 */
[----:B------:R-:W4:Y:S04]  /*30350*/  LDL.LU R111, [R1+0x1068] ;  /* 0x00106800016f7983 */ /* 0x000f280000300800 */
[----:B------:R-:W4:Y:S01]  /*30360*/  LDL.LU R109, [R1+0x1230] ;  /* 0x00123000016d7983 */ /* 0x000f220000300800 */
[----:B------:R-:W-:-:S03]  /*30370*/  ISETP.NE.U32.AND P1, PT, RZ, UR8, PT ;  /* 0x00000008ff007c0c */ /* 0x000fc6000bf25070 */
[----:B------:R1:W-:Y:S01]  /*30380*/  LDGSTS.E [R5+0x64004], desc[UR4][R112.64], P0 ;  /* 0x6400400070057fae */ /* 0x0003e20008121844 */
[----:B------:R-:W-:-:S04]  /*30390*/  UISETP.GT.AND UP1, UPT, UR9, 0x3, UPT ;  /* 0x000000030900788c */ /* 0x000fc8000bf24270 */
[----:B------:R-:W-:Y:S01]  /*303a0*/  USEL UR8, URZ, 0x4, !UP1 ;  /* 0x000000043f087887 */ /* 0x000fe2000c800000 */
[----:B-1----:R-:W-:Y:S02]  /*303b0*/  IMAD.MOV.U32 R112, RZ, RZ, R7 ;  /* 0x000000ffff707224 */ /* 0x002fe400078e0007 */
[----:B------:R-:W-:Y:S01]  /*303c0*/  IMAD.MOV.U32 R113, RZ, RZ, R252 ;  /* 0x000000ffff717224 */ /* 0x000fe200078e00fc */
[----:B--2---:R-:W2:Y:S01]  /*303d0*/  LDL.LU R7, [R1+0x123c] ;  /* 0x00123c0001077983 */ /* 0x004ea20000300800 */
[----:B------:R-:W-:-:S03]  /*303e0*/  USEL UR8, UR8, URZ, !UP0 ;  /* 0x0000003f08087287 */ /* 0x000fc6000c000000 */
[----:B------:R1:W-:Y:S01]  /*303f0*/  LDGSTS.E [R5+0x60008], desc[UR4][R112.64], P1 ;  /* 0x6000800070057fae */ /* 0x0003e20008921844 */
[----:B------:R-:W-:-:S05]  /*30400*/  IADD3 R9, P0, R9, R4, RZ ;  /* 0x0000000409097210 */ /* 0x000fca0007f1e0ff */
[----:B------:R-:W-:Y:S01]  /*30410*/  IMAD.X R108, R108, 0x1, R3, P0 ;  /* 0x000000016c6c7824 */ /* 0x000fe200000e0603 */
[----:B------:R1:W-:Y:S02]  /*30420*/  STL [R1+0x105c], R9 ;  /* 0x00105c0901007387 */ /* 0x0003e40000100800 */
[----:B-1----:R-:W-:Y:S02]  /*30430*/  IMAD.MOV.U32 R112, RZ, RZ, R9 ;  /* 0x000000ffff707224 */ /* 0x002fe400078e0009 */
[----:B------:R-:W-:Y:S01]  /*30440*/  IMAD.MOV.U32 R113, RZ, RZ, R108 ;  /* 0x000000ffff717224 */ /* 0x000fe200078e006c */
[----:B------:R1:W-:Y:S01]  /*30450*/  STL [R1+0x1058], R108 ;  /* 0x0010586c01007387 */ /* 0x0003e20000100800 */
[----:B------:R-:W-:-:S03]  /*30460*/  ISETP.NE.U32.AND P0, PT, RZ, UR8, PT ;  /* 0x00000008ff007c0c */ /* 0x000fc6000bf05070 */
[----:B------:R-:W-:Y:S04]  /*30470*/  LDGSTS.E [R5+0x64008], desc[UR4][R112.64], P1 ;  /* 0x6400800070057fae */ /* 0x000fe80008921844 */
[----:B------:R-:W2:Y:S01]  /*30480*/  LDL.LU R9, [R1+0x1238] ;  /* 0x0012380001097983 */ /* 0x000ea20000300800 */
[----:B---3--:R-:W-:-:S05]  /*30490*/  IADD3 R6, P1, R6, R4, RZ ;  /* 0x0000000406067210 */ /* 0x008fca0007f3e0ff */
[----:B------:R-:W-:Y:S02]  /*304a0*/  IMAD.X R107, R107, 0x1, R3, P1 ;  /* 0x000000016b6b7824 */ /* 0x000fe400008e0603 */
[----:B------:R-:W-:Y:S02]  /*304b0*/  IMAD.MOV.U32 R114, RZ, RZ, R6 ;  /* 0x000000ffff727224 */ /* 0x000fe400078e0006 */
[----:B------:R-:W-:Y:S01]  /*304c0*/  IMAD.MOV.U32 R115, RZ, RZ, R107 ;  /* 0x000000ffff737224 */ /* 0x000fe200078e006b */
[----:B------:R-:W-:Y:S04]  /*304d0*/  STL [R1+0x1064], R6 ;  /* 0x0010640601007387 */ /* 0x000fe80000100800 */
[----:B------:R3:W-:Y:S04]  /*304e0*/  STL [R1+0x1060], R107 ;  /* 0x0010606b01007387 */ /* 0x0007e80000100800 */
[----:B------:R-:W2:Y:S04]  /*304f0*/  LDL.LU R113, [R1+0x1244] ;  /* 0x0012440001717983 */ /* 0x000ea80000300800 */
[----:B------:R-:W-:Y:S04]  /*30500*/  LDGSTS.E [R5+0x6000c], desc[UR4][R114.64], P0 ;  /* 0x6000c00072057fae */ /* 0x000fe80008121844 */
[----:B------:R-:W2:Y:S04]  /*30510*/  LDL.LU R114, [R1+0x1240] ;  /* 0x0012400001727983 */ /* 0x000ea80000300800 */
[----:B------:R-:W2:Y:S04]  /*30520*/  LDL.LU R112, [R1+0x1248] ;  /* 0x0012480001707983 */ /* 0x000ea80000300800 */
[----:B-1----:R-:W2:Y:S04]  /*30530*/  LDL.LU R108, [R1+0x124c] ;  /* 0x00124c00016c7983 */ /* 0x002ea80000300800 */
[----:B---3--:R-:W3:Y:S04]  /*30540*/  LDL.LU R107, [R1+0x1250] ;  /* 0x00125000016b7983 */ /* 0x008ee80000300800 */
[----:B------:R-:W3:Y:S01]  /*30550*/  LDL.LU R6, [R1+0x1254] ;  /* 0x0012540001067983 */ /* 0x000ee20000300800 */
[----:B------:R-:W-:-:S04]  /*30560*/  UISETP.GT.AND UP1, UPT, UR9, 0x20, UPT ;  /* 0x000000200900788c */ /* 0x000fc8000bf24270 */
[----:B------:R-:W-:Y:S01]  /*30570*/  USEL UR8, URZ, 0x4, !UP1 ;  /* 0x000000043f087887 */ /* 0x000fe2000c800000 */
[----:B------:R-:W-:-:S03]  /*30580*/  IADD3 R110, P2, R110, R4, RZ ;  /* 0x000000046e6e7210 */ /* 0x000fc60007f5e0ff */
[----:B------:R-:W-:Y:S01]  /*30590*/  USEL UR8, UR8, URZ, !UP0 ;  /* 0x0000003f08087287 */ /* 0x000fe2000c000000 */
[----:B----4-:R-:W-:-:S05]  /*305a0*/  IADD3 R8, P3, R8, R4, RZ ;  /* 0x0000000408087210 */ /* 0x010fca0007f7e0ff */
[----:B------:R-:W-:Y:S01]  /*305b0*/  ISETP.NE.U32.AND P1, PT, RZ, UR8, PT ;  /* 0x00000008ff007c0c */ /* 0x000fe2000bf25070 */
[--C-:B------:R-:W-:Y:S01]  /*305c0*/  IMAD.X R111, R111, 0x1, R3.reuse, P2 ;  /* 0x000000016f6f7824 */ /* 0x100fe200010e0603 */
[----:B------:R1:W-:Y:S01]  /*305d0*/  STL [R1+0x106c], R110 ;  /* 0x00106c6e01007387 */ /* 0x0003e20000100800 */
[----:B------:R-:W-:-:S03]  /*305e0*/  IMAD.X R109, R109, 0x1, R3, P3 ;  /* 0x000000016d6d7824 */ /* 0x000fc600018e0603 */
[----:B------:R4:W-:Y:S04]  /*305f0*/  STL [R1+0x1068], R111 ;  /* 0x0010686f01007387 */ /* 0x0009e80000100800 */
[----:B------:R1:W-:Y:S04]  /*30600*/  LDGSTS.E [R5+0x6400c], desc[UR4][R110.64], P0 ;  /* 0x6400c0006e057fae */ /* 0x0003e80008121844 */
[----:B------:R2:W-:Y:S01]  /*30610*/  STL [R1+0x1234], R8 ;  /* 0x0012340801007387 */ /* 0x0005e20000100800 */
[----:B-1----:R-:W-:Y:S02]  /*30620*/  IMAD.MOV.U32 R110, RZ, RZ, R8 ;  /* 0x000000ffff6e7224 */ /* 0x002fe400078e0008 */
[----:B----4-:R-:W-:Y:S01]  /*30630*/  IMAD.MOV.U32 R111, RZ, RZ, R109 ;  /* 0x000000ffff6f7224 */ /* 0x010fe200078e006d */
[----:B------:R1:W-:Y:S04]  /*30640*/  STL [R1+0x1230], R109 ;  /* 0x0012306d01007387 */ /* 0x0003e80000100800 */
[----:B------:R-:W-:Y:S01]  /*30650*/  LDGSTS.E [R5+0x68000], desc[UR4][R110.64], P1 ;  /* 0x680000006e057fae */ /* 0x000fe20008921844 */
[----:B--2---:R-:W-:-:S03]  /*30660*/  IADD3 R7, P0, R7, R4, RZ ;  /* 0x0000000407077210 */ /* 0x004fc60007f1e0ff */
[----:B------:R-:W2:Y:S04]  /*30670*/  LDL.LU R111, [R1+0x1258] ;  /* 0x00125800016f7983 */ /* 0x000ea80000300800 */
[----:B------:R-:W4:Y:S04]  /*30680*/  LDL.LU R8, [R1+0x125c] ;  /* 0x00125c0001087983 */ /* 0x000f280000300800 */
[----:B------:R-:W-:Y:S01]  /*30690*/  STL [R1+0x123c], R7 ;  /* 0x00123c0701007387 */ /* 0x000fe20000100800 */
[----:B------:R-:W-:Y:S01]  /*306a0*/  UISETP.GT.AND UP1, UPT, UR9, 0x21, UPT ;  /* 0x000000210900788c */ /* 0x000fe2000bf24270 */
[----:B------:R-:W-:-:S03]  /*306b0*/  IMAD.MOV.U32 R116, RZ, RZ, R7 ;  /* 0x000000ffff747224 */ /* 0x000fc600078e0007 */
[----:B------:R-:W-:-:S04]  /*306c0*/  USEL UR8, URZ, 0x4, !UP1 ;  /* 0x000000043f087887 */ /* 0x000fc8000c800000 */
[----:B------:R-:W-:Y:S01]  /*306d0*/  USEL UR8, UR8, URZ, !UP0 ;  /* 0x0000003f08087287 */ /* 0x000fe2000c000000 */
[----:B------:R-:W-:-:S05]  /*306e0*/  IMAD.X R9, R9, 0x1, R3, P0 ;  /* 0x0000000109097824 */ /* 0x000fca00000e0603 */
[----:B------:R1:W-:Y:S04]  /*306f0*/  STL [R1+0x1238], R9 ;  /* 0x0012380901007387 */ /* 0x0003e80000100800 */
[----:B------:R-:W2:Y:S04]  /*30700*/  LDL.LU R110, [R1+0x1260] ;  /* 0x00126000016e7983 */ /* 0x000ea80000300800 */
[----:B-1----:R-:W2:Y:S01]  /*30710*/  LDL.LU R109, [R1+0x1264] ;  /* 0x00126400016d7983 */ /* 0x002ea20000300800 */
[----:B------:R-:W-:-:S03]  /*30720*/  IMAD.MOV.U32 R117, RZ, RZ, R9 ;  /* 0x000000ffff757224 */ /* 0x000fc600078e0009 */
[----:B------:R-:W2:Y:S04]  /*30730*/  LDL.LU R9, [R1+0x1268] ;  /* 0x0012680001097983 */ /* 0x000ea80000300800 */
[----:B------:R-:W2:Y:S04]  /*30740*/  LDL.LU R7, [R1+0x126c] ;  /* 0x00126c0001077983 */ /* 0x000ea80000300800 */
[----:B------:R-:W-:Y:S01]  /*30750*/  LDGSTS.E [R5+0x6c000], desc[UR4][R116.64], P1 ;  /* 0x6c00000074057fae */ /* 0x000fe20008921844 */
[----:B------:R-:W-:Y:S02]  /*30760*/  ISETP.NE.U32.AND P0, PT, RZ, UR8, PT ;  /* 0x00000008ff007c0c */ /* 0x000fe4000bf05070 */
[----:B------:R-:W-:-:S05]  /*30770*/  IADD3 R113, P1, R113, R4, RZ ;  /* 0x0000000471717210 */ /* 0x000fca0007f3e0ff */
[----:B------:R-:W-:Y:S01]  /*30780*/  STL [R1+0x1244], R113 ;  /* 0x0012447101007387 */ /* 0x000fe20000100800 */
[----:B------:R-:W-:Y:S01]  /*30790*/  IMAD.X R114, R114, 0x1, R3, P1 ;  /* 0x0000000172727824 */ /* 0x000fe200008e0603 */
[----:B------:R-:W-:-:S04]  /*307a0*/  IADD3 R108, P2, R108, R4, RZ ;  /* 0x000000046c6c7210 */ /* 0x000fc80007f5e0ff */
[----:B------:R1:W-:Y:S01]  /*307b0*/  STL [R1+0x1240], R114 ;  /* 0x0012407201007387 */ /* 0x0003e20000100800 */
[----:B------:R-:W-:Y:S02]  /*307c0*/  IMAD.MOV.U32 R115, RZ, RZ, R114 ;  /* 0x000000ffff737224 */ /* 0x000fe400078e0072 */
[----:B------:R-:W-:Y:S01]  /*307d0*/  IMAD.X R112, R112, 0x1, R3, P2 ;  /* 0x0000000170707824 */ /* 0x000fe200010e0603 */
[----:B------:R-:W-:Y:S01]  /*307e0*/  STL [R1+0x124c], R108 ;  /* 0x00124c6c01007387 */ /* 0x000fe20000100800 */
[----:B---3--:R-:W-:-:S03]  /*307f0*/  IADD3 R6, P3, R6, R4, RZ ;  /* 0x0000000406067210 */ /* 0x008fc60007f7e0ff */
[----:B------:R3:W-:Y:S01]  /*30800*/  STL [R1+0x1248], R112 ;  /* 0x0012487001007387 */ /* 0x0007e20000100800 */
[----:B-1----:R-:W-:Y:S02]  /*30810*/  IMAD.MOV.U32 R114, RZ, RZ, R113 ;  /* 0x000000ffff727224 */ /* 0x002fe400078e0071 */
[----:B------:R-:W-:Y:S02]  /*30820*/  IMAD.MOV.U32 R113, RZ, RZ, R112 ;  /* 0x000000ffff717224 */ /* 0x000fe400078e0070 */
[----:B------:R-:W-:Y:S01]  /*30830*/  IMAD.X R107, R107, 0x1, R3, P3 ;  /* 0x000000016b6b7824 */ /* 0x000fe200018e0603 */
[----:B------:R-:W-:Y:S01]  /*30840*/  LDGSTS.E [R5+0x68004], desc[UR4][R114.64], P0 ;  /* 0x6800400072057fae */ /* 0x000fe20008121844 */
[----:B---3--:R-:W-:-:S03]  /*30850*/  IMAD.MOV.U32 R112, RZ, RZ, R108 ;  /* 0x000000ffff707224 */ /* 0x008fc600078e006c */
[----:B------:R-:W-:Y:S04]  /*30860*/  STL [R1+0x1254], R6 ;  /* 0x0012540601007387 */ /* 0x000fe80000100800 */
[----:B------:R1:W-:Y:S04]  /*30870*/  LDGSTS.E [R5+0x6c004], desc[UR4][R112.64], P0 ;  /* 0x6c00400070057fae */ /* 0x0003e80008121844 */
[----:B------:R3:W-:Y:S01]  /*30880*/  STL [R1+0x1250], R107 ;  /* 0x0012506b01007387 */ /* 0x0007e20000100800 */
[----:B-1----:R-:W-:-:S03]  /*30890*/  IMAD.MOV.U32 R113, RZ, RZ, R107 ;  /* 0x000000ffff717224 */ /* 0x002fc600078e006b */
[----:B---3--:R-:W3:Y:S04]  /*308a0*/  LDL.LU R107, [R1+0x1074] ;  /* 0x00107400016b7983 */ /* 0x008ee80000300800 */
[----:B------:R-:W3:Y:S01]  /*308b0*/  LDL.LU R108, [R1+0x1070] ;  /* 0x00107000016c7983 */ /* 0x000ee20000300800 */
[----:B------:R-:W-:-:S04]  /*308c0*/  UISETP.GT.AND UP1, UPT, UR9, 0x22, UPT ;  /* 0x000000220900788c */ /* 0x000fc8000bf24270 */
[----:B------:R-:W-:-:S04]  /*308d0*/  USEL UR8, URZ, 0x4, !UP1 ;  /* 0x000000043f087887 */ /* 0x000fc8000c800000 */
[----:B------:R-:W-:-:S06]  /*308e0*/  USEL UR8, UR8, URZ, !UP0 ;  /* 0x0000003f08087287 */ /* 0x000fcc000c000000 */
[----:B------:R-:W-:Y:S01]  /*308f0*/  ISETP.NE.U32.AND P1, PT, RZ, UR8, PT ;  /* 0x00000008ff007c0c */ /* 0x000fe2000bf25070 */
[----:B------:R-:W-:Y:S01]  /*30900*/  UISETP.GT.AND UP1, UPT, UR9, 0x23, UPT ;  /* 0x000000230900788c */ /* 0x000fe2000bf24270 */
[----:B------:R-:W-:Y:S02]  /*30910*/  IMAD.MOV.U32 R112, RZ, RZ, R6 ;  /* 0x000000ffff707224 */ /* 0x000fe400078e0006 */
[----:B------:R-:W3:Y:S01]  /*30920*/  LDL.LU R6, [R1+0x107c] ;  /* 0x00107c0001067983 */ /* 0x000ee20000300800 */
[----:B------:R-:W-:Y:S01]  /*30930*/  USEL UR8, URZ, 0x4, !UP1 ;  /* 0x000000043f087887 */ /* 0x000fe2000c800000 */
[----:B----4-:R-:W-:-:S07]  /*30940*/  IADD3 R8, P0, R8, R4, RZ ;  /* 0x0000000408087210 */ /* 0x010fce0007f1e0ff */
[----:B------:R1:W-:Y:S01]  /*30950*/  LDGSTS.E [R5+0x68008], desc[UR4][R112.64], P1 ;  /* 0x6800800070057fae */ /* 0x0003e20008921844 */
[----:B--2---:R-:W-:-:S03]  /*30960*/  IMAD.X R111, R111, 0x1, R3, P0 ;  /* 0x000000016f6f7824 */ /* 0x004fc600000e0603 */
[----:B------:R2:W-:Y:S01]  /*30970*/  STL [R1+0x125c], R8 ;  /* 0x00125c0801007387 */ /* 0x0005e20000100800 */
[----:B------:R-:W-:-:S03]  /*30980*/  USEL UR8, UR8, URZ, !UP0 ;  /* 0x0000003f08087287 */ /* 0x000fc6000c000000 */
[----:B------:R-:W-:Y:S01]  /*30990*/  STL [R1+0x1258], R111 ;  /* 0x0012586f01007387 */ /* 0x000fe20000100800 */
[----:B-1----:R-:W-:Y:S02]  /*309a0*/  IMAD.MOV.U32 R112, RZ, RZ, R8 ;  /* 0x000000ffff707224 */ /* 0x002fe400078e0008 */
[----:B------:R-:W-:Y:S01]  /*309b0*/  IMAD.MOV.U32 R113, RZ, RZ, R111 ;  /* 0x000000ffff717224 */ /* 0x000fe200078e006f */
[----:B--2---:R-:W2:Y:S01]  /*309c0*/  LDL.LU R8, [R1+0x1078] ;  /* 0x0010780001087983 */ /* 0x004ea20000300800 */
[----:B------:R-:W-:-:S03]  /*309d0*/  ISETP.NE.U32.AND P0, PT, RZ, UR8, PT ;  /* 0x00000008ff007c0c */ /* 0x000fc6000bf05070 */
[----:B------:R1:W-:Y:S01]  /*309e0*/  LDGSTS.E [R5+0x6c008], desc[UR4][R112.64], P1 ;  /* 0x6c00800070057fae */ /* 0x0003e20008921844 */
[----:B------:R-:W-:-:S05]  /*309f0*/  IADD3 R109, P1, R109, R4, RZ ;  /* 0x000000046d6d7210 */ /* 0x000fca0007f3e0ff */
[----:B------:R-:W-:Y:S01]  /*30a00*/  IMAD.X R110, R110, 0x1, R3, P1 ;  /* 0x000000016e6e7824 */ /* 0x000fe200008e0603 */
[----:B------:R-:W-:Y:S01]  /*30a10*/  IADD3 R7, P2, R7, R4, RZ ;  /* 0x0000000407077210 */ /* 0x000fe20007f5e0ff */
[----:B-1----:R-:W-:Y:S02]  /*30a20*/  IMAD.MOV.U32 R112, RZ, RZ, R109 ;  /* 0x000000ffff707224 */ /* 0x002fe400078e006d */
[----:B------:R-:W-:Y:S01]  /*30a30*/  IMAD.MOV.U32 R113, RZ, RZ, R110 ;  /* 0x000000ffff717224 */ /* 0x000fe200078e006e */
[----:B------:R-:W-:Y:S01]  /*30a40*/  STL [R1+0x1264], R109 ;  /* 0x0012646d01007387 */ /* 0x000fe20000100800 */
[----:B------:R-:W-:-:S03]  /*30a50*/  IMAD.X R9, R9, 0x1, R3, P2 ;  /* 0x0000000109097824 */ /* 0x000fc600010e0603 */
[----:B------:R1:W-:Y:S04]  /*30a60*/  STL [R1+0x1260], R110 ;  /* 0x0012606e01007387 */ /* 0x0003e80000100800 */
[----:B------:R-:W-:Y:S04]  /*30a70*/  STL [R1+0x126c], R7 ;  /* 0x00126c0701007387 */ /* 0x000fe80000100800 */
[----:B------:R4:W-:Y:S04]  /*30a80*/  LDGSTS.E [R5+0x6800c], desc[UR4][R112.64], P0 ;  /* 0x6800c00070057fae */ /* 0x0009e80008121844 */
[----:B-1----:R-:W2:Y:S04]  /*30a90*/  LDL.LU R110, [R1+0x1084] ;  /* 0x00108400016e7983 */ /* 0x002ea80000300800 */
[----:B------:R1:W-:Y:S01]  /*30aa0*/  STL [R1+0x1268], R9 ;  /* 0x0012680901007387 */ /* 0x0003e20000100800 */
[----:B----4-:R-:W-:-:S03]  /*30ab0*/  IMAD.MOV.U32 R112, RZ, RZ, R7 ;  /* 0x000000ffff707224 */ /* 0x010fc600078e0007 */
[----:B------:R-:W4:Y:S01]  /*30ac0*/  LDL.LU R111, [R1+0x1080] ;  /* 0x00108000016f7983 */ /* 0x000f220000300800 */
[----:B------:R-:W-:-:S03]  /*30ad0*/  IMAD.MOV.U32 R113, RZ, RZ, R9 ;  /* 0x000000ffff717224 */ /* 0x000fc600078e0009 */
[----:B------:R-:W4:Y:S04]  /*30ae0*/  LDL.LU R109, [R1+0x1088] ;  /* 0x00108800016d7983 */ /* 0x000f280000300800 */
[----:B-1----:R-:W4:Y:S04]  /*30af0*/  LDL.LU R9, [R1+0x108c] ;  /* 0x00108c0001097983 */ /* 0x002f280000300800 */
[----:B------:R1:W-:Y:S04]  /*30b00*/  LDGSTS.E [R5+0x6c00c], desc[UR4][R112.64], P0 ;  /* 0x6c00c00070057fae */ /* 0x0003e80008121844 */
[----:B------:R-:W4:Y:S04]  /*30b10*/  LDL.LU R112, [R1+0x1090] ;  /* 0x0010900001707983 */ /* 0x000f280000300800 */
[----:B------:R-:W4:Y:S01]  /*30b20*/  LDL.LU R7, [R1+0x1094] ;  /* 0x0010940001077983 */ /* 0x000f220000300800 */
[----:B---3--:R-:W-:-:S05]  /*30b30*/  IADD3 R107, P1, R107, R4, RZ ;  /* 0x000000046b6b7210 */ /* 0x008fca0007f3e0ff */
[----:B------:R-:W-:Y:S01]  /*30b40*/  IMAD.X R108, R108, 0x1, R3, P1 ;  /* 0x000000016c6c7824 */ /* 0x000fe200008e0603 */
[----:B------:R-:W-:Y:S01]  /*30b50*/  STL [R1+0x1074], R107 ;  /* 0x0010746b01007387 */ /* 0x000fe20000100800 */
[----:B------:R-:W-:Y:S02]  /*30b60*/  IMAD.MOV.U32 R114, RZ, RZ, R107 ;  /* 0x000000ffff727224 */ /* 0x000fe400078e006b */
[----:B------:R-:W-:Y:S01]  /*30b70*/  IMAD.MOV.U32 R115, RZ, RZ, R108 ;  /* 0x000000ffff737224 */ /* 0x000fe200078e006c */
[----:B------:R3:W-:Y:S04]  /*30b80*/  STL [R1+0x1070], R108 ;  /* 0x0010706c01007387 */ /* 0x0007e80000100800 */
[----:B---3--:R-:W3:Y:S04]  /*30b90*/  LDL.LU R108, [R1+0x1098] ;  /* 0x00109800016c7983 */ /* 0x008ee80000300800 */
[----:B------:R-:W3:Y:S01]  /*30ba0*/  LDL.LU R107, [R1+0x109c] ;  /* 0x00109c00016b7983 */ /* 0x000ee20000300800 */
[----:B------:R-:W1:Y:S01]  /*30bb0*/  S2R R252, SR_TID.X ;  /* 0x0000000000fc7919 */ /* 0x000e620000002100 */
[----:B------:R-:W-:-:S04]  /*30bc0*/  UISETP.GT.AND UP1, UPT, UR9, 0x4, UPT ;  /* 0x000000040900788c */ /* 0x000fc8000bf24270 */
[----:B------:R-:W-:-:S04]  /*30bd0*/  USEL UR8, URZ, 0x4, !UP1 ;  /* 0x000000043f087887 */ /* 0x000fc8000c800000 */
[----:B------:R-:W-:Y:S01]  /*30be0*/  USEL UR8, UR8, URZ, !UP0 ;  /* 0x0000003f08087287 */ /* 0x000fe2000c000000 */
[----:B------:R-:W-:-:S05]  /*30bf0*/  IADD3 R6, P1, R6, R4, RZ ;  /* 0x0000000406067210 */ /* 0x000fca0007f3e0ff */
[----:B------:R-:W-:Y:S01]  /*30c00*/  ISETP.NE.U32.AND P0, PT, RZ, UR8, PT ;  /* 0x00000008ff007c0c */ /* 0x000fe2000bf05070 */
[C---:B-1----:R-:W-:Y:S01]  /*30c10*/  IMAD.SHL.U32 R113, R252.reuse, 0x10, RZ ;  /* 0x00000010fc717824 */ /* 0x042fe200078e00ff */
[----:B------:R-:W-:-:S04]  /*30c20*/  LOP3.LUT R252, R252, 0x7f, RZ, 0xc0, !PT ;  /* 0x0000007ffcfc7812 */ /* 0x000fc800078ec0ff */
[----:B------:R-:W-:-:S05]  /*30c30*/  LOP3.LUT R113, R113, 0x70, RZ, 0xc0, !PT ;  /* 0x0000007071717812 */ /* 0x000fca00078ec0ff */
[----:B------:R-:W-:-:S05]  /*30c40*/  IMAD R113, R252, 0x80, R113 ;  /* 0x00000080fc717824 */ /* 0x000fca00078e0271 */
[----:B------:R-:W-:Y:S01]  /*30c50*/  LOP3.LUT R113, R113, 0x10, RZ, 0x3c, !PT ;  /* 0x0000001071717812 */ /* 0x000fe200078e3cff */
[----:B--2---:R-:W-:-:S04]  /*30c60*/  IMAD.X R8, R8, 0x1, R3, P1 ;  /* 0x0000000108087824 */ /* 0x004fc800008e0603 */
[----:B------:R-:W-:Y:S01]  /*30c70*/  VIADD R5, R113, UR10 ;  /* 0x0000000a71057c36 */ /* 0x000fe20008000000 */
[----:B------:R-:W-:Y:S01]  /*30c80*/  STL [R1+0x107c], R6 ;  /* 0x00107c0601007387 */ /* 0x000fe20000100800 */
[----:B------:R-:W-:-:S03]  /*30c90*/  UISETP.GT.AND UP1, UPT, UR9, 0x5, UPT ;  /* 0x000000050900788c */ /* 0x000fc6000bf24270 */
[----:B------:R1:W-:Y:S04]  /*30ca0*/  LDGSTS.E [R5+0x60000], desc[UR4][R114.64], P0 ;  /* 0x6000000072057fae */ /* 0x0003e80008121844 */
[----:B------:R2:W-:Y:S01]  /*30cb0*/  STL [R1+0x1078], R8 ;  /* 0x0010780801007387 */ /* 0x0005e20000100800 */
[----:B------:R-:W-:Y:S01]  /*30cc0*/  USEL UR8, URZ, 0x4, !UP1 ;  /* 0x000000043f087887 */ /* 0x000fe2000c800000 */
[----:B-1----:R-:W-:Y:S02]  /*30cd0*/  IMAD.MOV.U32 R115, RZ, RZ, R8 ;  /* 0x000000ffff737224 */ /* 0x002fe400078e0008 */
[----:B------:R-:W-:Y:S01]  /*30ce0*/  IMAD.MOV.U32 R114, RZ, RZ, R6 ;  /* 0x000000ffff727224 */ /* 0x000fe200078e0006 */
[----:B--2---:R-:W2:Y:S04]  /*30cf0*/  LDL.LU R8, [R1+0x10a0] ;  /* 0x0010a00001087983 */ /* 0x004ea80000300800 */
[----:B------:R-:W2:Y:S01]  /*30d00*/  LDL.LU R6, [R1+0x10a4] ;  /* 0x0010a40001067983 */ /* 0x000ea20000300800 */
[----:B------:R-:W-:-:S03]  /*30d10*/  USEL UR8, UR8, URZ, !UP0 ;  /* 0x0000003f08087287 */ /* 0x000fc6000c000000 */
[----:B------:R1:W-:Y:S03]  /*30d20*/  LDGSTS.E [R5+0x64000], desc[UR4][R114.64], P0 ;  /* 0x6400000072057fae */ /* 0x0003e60008121844 */
[----:B------:R-:W-:Y:S02]  /*30d30*/  ISETP.NE.U32.AND P0, PT, RZ, UR8, PT ;  /* 0x00000008ff007c0c */ /* 0x000fe4000bf05070 */
[----:B------:R-:W-:Y:S01]  /*30d40*/  IADD3 R110, P1, R110, R4, RZ ;  /* 0x000000046e6e7210 */ /* 0x000fe20007f3e0ff */
[----:B------:R-:W-:-:S04]  /*30d50*/  UISETP.GT.AND UP1, UPT, UR9, 0x6, UPT ;  /* 0x000000060900788c */ /* 0x000fc8000bf24270 */
[----:B------:R1:W-:Y:S01]  /*30d60*/  STL [R1+0x1084], R110 ;  /* 0x0010846e01007387 */ /* 0x0003e20000100800 */
[----:B----4-:R-:W-:Y:S01]  /*30d70*/  IMAD.X R111, R111, 0x1, R3, P1 ;  /* 0x000000016f6f7824 */ /* 0x010fe200008e0603 */
[----:B------:R-:W-:-:S04]  /*30d80*/  IADD3 R9, P2, R9, R4, RZ ;  /* 0x0000000409097210 */ /* 0x000fc80007f5e0ff */
[----:B------:R-:W-:Y:S01]  /*30d90*/  STL [R1+0x1080], R111 ;  /* 0x0010806f01007387 */ /* 0x000fe20000100800 */
[----:B------:R-:W-:-:S03]  /*30da0*/  IMAD.X R109, R109, 0x1, R3, P2 ;  /* 0x000000016d6d7824 */ /* 0x000fc600010e0603 */
[----:B------:R4:W-:Y:S01]  /*30db0*/  STL [R1+0x108c], R9 ;  /* 0x00108c0901007387 */ /* 0x0009e20000100800 */
[----:B------:R-:W-:-:S03]  /*30dc0*/  USEL UR8, URZ, 0x4, !UP1 ;  /* 0x000000043f087887 */ /* 0x000fc6000c800000 */
[----:B------:R4:W-:Y:S01]  /*30dd0*/  STL [R1+0x1088], R109 ;  /* 0x0010886d01007387 */ /* 0x0009e20000100800 */
[----:B------:R-:W-:-:S03]  /*30de0*/  IADD3 R7, P3, R7, R4, RZ ;  /* 0x0000000407077210 */ /* 0x000fc60007f7e0ff */
[----:B------:R-:W-:Y:S02]  /*30df0*/  LDGSTS.E [R5+0x60004], desc[UR4][R110.64], P0 ;  /* 0x600040006e057fae */ /* 0x000fe40008121844 */
[----:B------:R-:W-:Y:S02]  /*30e00*/  IMAD.X R112, R112, 0x1, R3, P3 ;  /* 0x0000000170707824 */ /* 0x000fe400018e0603 */
[----:B------:R-:W-:Y:S01]  /*30e10*/  STL [R1+0x1094], R7 ;  /* 0x0010940701007387 */ /* 0x000fe20000100800 */
[----:B-1----:R-:W-:Y:S01]  /*30e20*/  IMAD.MOV.U32 R114, RZ, RZ, R9 ;  /* 0x000000ffff727224 */ /* 0x002fe200078e0009 */
[----:B------:R-:W-:Y:S02]  /*30e30*/  USEL UR8, UR8, URZ, !UP0 ;  /* 0x0000003f08087287 */ /* 0x000fe4000c000000 */
[----:B------:R-:W2:Y:S04]  /*30e40*/  LDL.LU R110, [R1+0x10ac] ;  /* 0x0010ac00016e7983 */ /* 0x000ea80000300800 */
[----:B------:R1:W-:Y:S04]  /*30e50*/  STL [R1+0x1090], R112 ;  /* 0x0010907001007387 */ /* 0x0003e80000100800 */
[----:B----4-:R-:W4:Y:S01]  /*30e60*/  LDL.LU R9, [R1+0x1274] ;  /* 0x0012740001097983 */ /* 0x010f220000300800 */
[----:B------:R-:W-:-:S03]  /*30e70*/  IMAD.MOV.U32 R115, RZ, RZ, R109 ;  /* 0x000000ffff737224 */ /* 0x000fc600078e006d */
[----:B------:R-:W4:Y:S04]  /*30e80*/  LDL.LU R111, [R1+0x10a8] ;  /* 0x0010a800016f7983 */ /* 0x000f280000300800 */
[----:B------:R-:W4:Y:S01]  /*30e90*/  LDL.LU R109, [R1+0x1270] ;  /* 0x00127000016d7983 */ /* 0x000f220000300800 */
[----:B------:R-:W-:-:S03]  /*30ea0*/  ISETP.NE.U32.AND P1, PT, RZ, UR8, PT ;  /* 0x00000008ff007c0c */ /* 0x000fc6000bf25070 */
[----:B------:R-:W-:Y:S01]  /*30eb0*/  LDGSTS.E [R5+0x64004], desc[UR4][R114.64], P0 ;  /* 0x6400400072057fae */ /* 0x000fe20008121844 */
[----:B------:R-:W-:Y:S02]  /*30ec0*/  IMAD.MOV.U32 R113, RZ, RZ, R112 ;  /* 0x000000ffff717224 */ /* 0x000fe400078e0070 */
[----:B-1----:R-:W-:Y:S02]  /*30ed0*/  IMAD.MOV.U32 R112, RZ, RZ, R7 ;  /* 0x000000ffff707224 */ /* 0x002fe400078e0007 */
[----:B------:R-:W4:Y:S05]  /*30ee0*/  LDL.LU R7, [R1+0x127c] ;  /* 0x00127c0001077983 */ /* 0x000f2a0000300800 */
[----:B------:R1:W-:Y:S01]  /*30ef0*/  LDGSTS.E [R5+0x60008], desc[UR4][R112.64], P1 ;  /* 0x6000800070057fae */ /* 0x0003e20008921844 */
[----:B---3--:R-:W-:-:S05]  /*30f00*/  IADD3 R107, P0, R107, R4, RZ ;  /* 0x000000046b6b7210 */ /* 0x008fca0007f1e0ff */
[----:B------:R-:W-:Y:S01]  /*30f10*/  IMAD.X R108, R108, 0x1, R3, P0 ;  /* 0x000000016c6c7824 */ /* 0x000fe200000e0603 */
[----:B------:R3:W-:Y:S01]  /*30f20*/  STL [R1+0x109c], R107 ;  /* 0x00109c6b01007387 */ /* 0x0007e20000100800 */
[----:B-1----:R-:W-:-:S03]  /*30f30*/  IMAD.MOV.U32 R112, RZ, RZ, R107 ;  /* 0x000000ffff707224 */ /* 0x002fc600078e006b */
[----:B------:R1:W-:Y:S04]  /*30f40*/  STL [R1+0x1098], R108 ;  /* 0x0010986c01007387 */ /* 0x0003e80000100800 */
[----:B---3--:R-:W3:Y:S01]  /*30f50*/  LDL.LU R107, [R1+0x1278] ;  /* 0x00127800016b7983 */ /* 0x008ee20000300800 */
[----:B------:R-:W-:Y:S01]  /*30f60*/  UISETP.GT.AND UP1, UPT, UR9, 0x7, UPT ;  /* 0x000000070900788c */ /* 0x000fe2000bf24270 */
[----:B------:R-:W-:-:S03]  /*30f70*/  IMAD.MOV.U32 R113, RZ, RZ, R108 ;  /* 0x000000ffff717224 */ /* 0x000fc600078e006c */
[----:B------:R-:W-:Y:S02]  /*30f80*/  USEL UR8, URZ, 0x4, !UP1 ;  /* 0x000000043f087887 */ /* 0x000fe4000c800000 */
[----:B------:R-:W-:Y:S02]  /*30f90*/  LDGSTS.E [R5+0x64008], desc[UR4][R112.64], P1 ;  /* 0x6400800070057fae */ /* 0x000fe40008921844 */
[----:B------:R-:W-:-:S06]  /*30fa0*/  USEL UR8, UR8, URZ, !UP0 ;  /* 0x0000003f08087287 */ /* 0x000fcc000c000000 */
[----:B------:R-:W-:Y:S01]  /*30fb0*/  ISETP.NE.U32.AND P0, PT, RZ, UR8, PT ;  /* 0x00000008ff007c0c */ /* 0x000fe2000bf05070 */
[----:B------:R-:W-:-:S04]  /*30fc0*/  UISETP.GT.AND UP1, UPT, UR9, 0x24, UPT ;  /* 0x000000240900788c */ /* 0x000fc8000bf24270 */
[----:B------:R-:W-:-:S04]  /*30fd0*/  USEL UR8, URZ, 0x4, !UP1 ;  /* 0x000000043f087887 */ /* 0x000fc8000c800000 */
[----:B------:R-:W-:Y:S01]  /*30fe0*/  USEL UR8, UR8, URZ, !UP0 ;  /* 0x0000003f08087287 */ /* 0x000fe2000c000000 */
[----:B--2---:R-:W-:-:S05]  /*30ff0*/  IADD3 R6, P1, R6, R4, RZ ;  /* 0x0000000406067210 */ /* 0x004fca0007f3e0ff */
[----:B------:R-:W-:Y:S02]  /*31000*/  IMAD.X R8, R8, 0x1, R3, P1 ;  /* 0x0000000108087824 */ /* 0x000fe400008e0603 */
[----:B------:R-:W-:Y:S02]  /*31010*/  IMAD.MOV.U32 R114, RZ, RZ, R6 ;  /* 0x000000ffff727224 */ /* 0x000fe400078e0006 */
[----:B------:R-:W-:Y:S01]  /*31020*/  IMAD.MOV.U32 R115, RZ, RZ, R8 ;  /* 0x000000ffff737224 */ /* 0x000fe200078e0008 */
[----:B------:R-:W-:Y:S04]  /*31030*/  STL [R1+0x10a4], R6 ;  /* 0x0010a40601007387 */ /* 0x000fe80000100800 */
[----:B------:R2:W-:Y:S04]  /*31040*/  STL [R1+0x10a0], R8 ;  /* 0x0010a00801007387 */ /* 0x0005e80000100800 */
[----:B------:R-:W3:Y:S04]  /*31050*/  LDL.LU R113, [R1+0x1284] ;  /* 0x0012840001717983 */ /* 0x000ee80000300800 */
[----:B------:R-:W-:Y:S04]  /*31060*/  LDGSTS.E [R5+0x6000c], desc[UR4][R114.64], P0 ;  /* 0x6000c00072057fae */ /* 0x000fe80008121844 */
[----:B------:R-:W3:Y:S04]  /*31070*/  LDL.LU R114, [R1+0x1280] ;  /* 0x0012800001727983 */ /* 0x000ee80000300800 */
[----:B------:R-:W3:Y:S04]  /*31080*/  LDL.LU R112, [R1+0x1288] ;  /* 0x0012880001707983 */ /* 0x000ee80000300800 */
[----:B-1----:R-:W3:Y:S04]  /*31090*/  LDL.LU R108, [R1+0x128c] ;  /* 0x00128c00016c7983 */ /* 0x002ee80000300800 */
[----:B--2---:R-:W2:Y:S04]  /*310a0*/  LDL.LU R8, [R1+0x1290] ;  /* 0x0012900001087983 */ /* 0x004ea80000300800 */
[----:B------:R-:W2:Y:S01]  /*310b0*/  LDL.LU R6, [R1+0x1294] ;  /* 0x0012940001067983 */ /* 0x000ea20000300800 */
[----:B------:R-:W-:-:S02]  /*310c0*/  ISETP.NE.U32.AND P1, PT, RZ, UR8, PT ;  /* 0x00000008ff007c0c */ /* 0x000fc4000bf25070 */
[-C--:B------:R-:W-:Y:S02]  /*310d0*/  IADD3 R110, P2, R110, R4.reuse, RZ ;  /* 0x000000046e6e7210 */ /* 0x080fe40007f5e0ff */
[----:B----4-:R-:W-:Y:S02]  /*310e0*/  IADD3 R9, P3, R9, R4, RZ ;  /* 0x0000000409097210 */ /* 0x010fe40007f7e0ff */
[----:B------:R-:W-:Y:S01]  /*310f0*/  IADD3.X R111, R111, R3, RZ, P2, !PT ;  /* 0x000000036f6f7210 */ /* 0x000fe200017fe4ff */
[----:B------:R1:W-:Y:S02]  /*31100*/  STL [R1+0x10ac], R110 ;  /* 0x0010ac6e01007387 */ /* 0x0003e40000100800 */
[----:B------:R-:W-:Y:S02]  /*31110*/  IMAD.X R109, R109, 0x1, R3, P3 ;  /* 0x000000016d6d7824 */ /* 0x000fe400018e0603 */
[----:B------:R4:W-:Y:S04]  /*31120*/  STL [R1+0x10a8], R111 ;  /* 0x0010a86f01007387 */ /* 0x0009e80000100800 */
[----:B------:R1:W-:Y:S04]  /*31130*/  LDGSTS.E [R5+0x6400c], desc[UR4][R110.64], P0 ;  /* 0x6400c0006e057fae */ /* 0x0003e80008121844 */
[----:B------:R4:W-:Y:S01]  /*31140*/  STL [R1+0x1274], R9 ;  /* 0x0012740901007387 */ /* 0x0009e20000100800 */
[----:B-1----:R-:W-:-:S02]  /*31150*/  IMAD.MOV.U32 R110, RZ, RZ, R9 ;  /* 0x000000ffff6e7224 */ /* 0x002fc400078e0009 */
[----:B----4-:R-:W-:Y:S01]  /*31160*/  IMAD.MOV.U32 R111, RZ, RZ, R109 ;  /* 0x000000ffff6f7224 */ /* 0x010fe200078e006d */
[----:B------:R1:W-:Y:S04]  /*31170*/  STL [R1+0x1270], R109 ;  /* 0x0012706d01007387 */ /* 0x0003e80000100800 */
[----:B------:R-:W-:Y:S01]  /*31180*/  LDGSTS.E [R5+0x68000], desc[UR4][R110.64], P1 ;  /* 0x680000006e057fae */ /* 0x000fe20008921844 */
[----:B------:R-:W-:-:S03]  /*31190*/  IADD3 R7, P0, R7, R4, RZ ;  /* 0x0000000407077210 */ /* 0x000fc60007f1e0ff */
[----:B------:R-:W4:Y:S04]  /*311a0*/  LDL.LU R111, [R1+0x1298] ;  /* 0x00129800016f7983 */ /* 0x000f280000300800 */
[----:B------:R-:W4:Y:S04]  /*311b0*/  LDL.LU R9, [R1+0x129c] ;  /* 0x00129c0001097983 */ /* 0x000f280000300800 */
[----:B------:R-:W-:Y:S01]  /*311c0*/  STL [R1+0x127c], R7 ;  /* 0x00127c0701007387 */ /* 0x000fe20000100800 */
[----:B------:R-:W-:Y:S02]  /*311d0*/  IMAD.MOV.U32 R116, RZ, RZ, R7 ;  /* 0x000000ffff747224 */ /* 0x000fe400078e0007 */
[----:B---3--:R-:W-:-:S05]  /*311e0*/  IMAD.X R107, R107, 0x1, R3, P0 ;  /* 0x000000016b6b7824 */ /* 0x008fca00000e0603 */
[----:B------:R3:W-:Y:S04]  /*311f0*/  STL [R1+0x1278], R107 ;  /* 0x0012786b01007387 */ /* 0x0007e80000100800 */
[----:B------:R-:W4:Y:S04]  /*31200*/  LDL.LU R110, [R1+0x12a0] ;  /* 0x0012a000016e7983 */ /* 0x000f280000300800 */
[----:B-1----:R-:W4:Y:S01]  /*31210*/  LDL.LU R109, [R1+0x12a4] ;  /* 0x0012a400016d7983 */ /* 0x002f220000300800 */
[----:B------:R-:W-:-:S03]  /*31220*/  IMAD.MOV.U32 R117, RZ, RZ, R107 ;  /* 0x000000ffff757224 */ /* 0x000fc600078e006b */
[----:B---3--:R-:W3:Y:S04]  /*31230*/  LDL.LU R107, [R1+0x12a8] ;  /* 0x0012a800016b7983 */ /* 0x008ee80000300800 */
[----:B------:R-:W3:Y:S01]  /*31240*/  LDL.LU R7, [R1+0x12ac] ;  /* 0x0012ac0001077983 */ /* 0x000ee20000300800 */
[----:B------:R-:W-:-:S03]  /*31250*/  UISETP.GT.AND UP1, UPT, UR9, 0x25, UPT ;  /* 0x000000250900788c */ /* 0x000fc6000bf24270 */
[----:B------:R-:W-:Y:S01]  /*31260*/  LDGSTS.E [R5+0x6c000], desc[UR4][R116.64], P1 ;  /* 0x6c00000074057fae */ /* 0x000fe20008921844 */
[----:B------:R-:W-:-:S04]  /*31270*/  USEL UR8, URZ, 0x4, !UP1 ;  /* 0x000000043f087887 */ /* 0x000fc8000c800000 */
[----:B------:R-:W-:-:S06]  /*31280*/  USEL UR8, UR8, URZ, !UP0 ;  /* 0x0000003f08087287 */ /* 0x000fcc000c000000 */
[----:B------:R-:W-:Y:S01]  /*31290*/  ISETP.NE.U32.AND P0, PT, RZ, UR8, PT ;  /* 0x00000008ff007c0c */ /* 0x000fe2000bf05070 */
[----:B------:R-:W-:-:S04]  /*312a0*/  UISETP.GT.AND UP1, UPT, UR9, 0x26, UPT ;  /* 0x000000260900788c */ /* 0x000fc8000bf24270 */
[----:B------:R-:W-:-:S04]  /*312b0*/  USEL UR8, URZ, 0x4, !UP1 ;  /* 0x000000043f087887 */ /* 0x000fc8000c800000 */
[----:B------:R-:W-:Y:S02]  /*312c0*/  USEL UR8, UR8, URZ, !UP0 ;  /* 0x0000003f08087287 */ /* 0x000fe4000c000000 */
[----:B------:R-:W-:Y:S01]  /*312d0*/  UISETP.GT.AND UP1, UPT, UR9, 0x27, UPT ;  /* 0x000000270900788c */ /* 0x000fe2000bf24270 */
        /* <DEDUP_REMOVED lines=8> */
[----:B--2---:R-:W-:-:S03]  /*31360*/  IADD3 R6, P3, R6, R4, RZ ;  /* 0x0000000406067210 */ /* 0x004fc60007f7e0ff */
[----:B------:R2:W-:Y:S01]  /*31370*/  STL [R1+0x1288], R112 ;  /* 0x0012887001007387 */ /* 0x0005e20000100800 */
[----:B-1----:R-:W-:Y:S02]  /*31380*/  IMAD.MOV.U32 R114, RZ, RZ, R113 ;  /* 0x000000ffff727224 */ /* 0x002fe400078e0071 */
[----:B------:R-:W-:Y:S02]  /*31390*/  IMAD.MOV.U32 R113, RZ, RZ, R112 ;  /* 0x000000ffff717224 */ /* 0x000fe400078e0070 */
[----:B------:R-:W-:Y:S01]  /*313a0*/  IMAD.X R8, R8, 0x1, R3, P3 ;  /* 0x0000000108087824 */ /* 0x000fe200018e0603 */
[----:B------:R-:W-:Y:S01]  /*313b0*/  LDGSTS.E [R5+0x68004], desc[UR4][R114.64], P0 ;  /* 0x6800400072057fae */ /* 0x000fe20008121844 */
[----:B--2---:R-:W-:-:S03]  /*313c0*/  IMAD.MOV.U32 R112, RZ, RZ, R108 ;  /* 0x000000ffff707224 */ /* 0x004fc600078e006c */
[----:B------:R-:W-:Y:S04]  /*313d0*/  STL [R1+0x1294], R6 ;  /* 0x0012940601007387 */ /* 0x000fe80000100800 */
[----:B------:R1:W-:Y:S04]  /*313e0*/  LDGSTS.E [R5+0x6c004], desc[UR4][R112.64], P0 ;  /* 0x6c00400070057fae */ /* 0x0003e80008121844 */
[----:B------:R2:W-:Y:S01]  /*313f0*/  STL [R1+0x1290], R8 ;  /* 0x0012900801007387 */ /* 0x0005e20000100800 */
[----:B------:R-:W-:Y:S01]  /*31400*/  ISETP.NE.U32.AND P1, PT, RZ, UR8, PT ;  /* 0x00000008ff007c0c */ /* 0x000fe2000bf25070 */
[----:B-1----:R-:W-:-:S02]  /*31410*/  IMAD.MOV.U32 R113, RZ, RZ, R8 ;  /* 0x000000ffff717224 */ /* 0x002fc400078e0008 */
[----:B--2---:R-:W2:Y:S04]  /*31420*/  LDL.LU R8, [R1+0x10b4] ;  /* 0x0010b40001087983 */ /* 0x004ea80000300800 */
[----:B------:R-:W2:Y:S01]  /*31430*/  LDL.LU R108, [R1+0x10b0] ;  /* 0x0010b000016c7983 */ /* 0x000ea20000300800 */
[----:B------:R-:W-:Y:S01]  /*31440*/  IMAD.MOV.U32 R112, RZ, RZ, R6 ;  /* 0x000000ffff707224 */ /* 0x000fe200078e0006 */
[----:B------:R-:W-:Y:S02]  /*31450*/  USEL UR8, URZ, 0x4, !UP1 ;  /* 0x000000043f087887 */ /* 0x000fe4000c800000 */
[----:B------:R-:W2:Y:S02]  /*31460*/  LDL.LU R6, [R1+0x10bc] ;  /* 0x0010bc0001067983 */ /* 0x000ea40000300800 */
[----:B------:R-:W-:-:S02]  /*31470*/  USEL UR8, UR8, URZ, !UP0 ;  /* 0x0000003f08087287 */ /* 0x000fc4000c000000 */
[----:B------:R1:W-:Y:S01]  /*31480*/  LDGSTS.E [R5+0x68008], desc[UR4][R112.64], P1 ;  /* 0x6800800070057fae */ /* 0x0003e20008921844 */
[----:B----4-:R-:W-:-:S05]  /*31490*/  IADD3 R9, P0, R9, R4, RZ ;  /* 0x0000000409097210 */ /* 0x010fca0007f1e0ff */
[----:B------:R-:W-:Y:S01]  /*314a0*/  IMAD.X R111, R111, 0x1, R3, P0 ;  /* 0x000000016f6f7824 */ /* 0x000fe200000e0603 */
[----:B------:R4:W-:Y:S01]  /*314b0*/  STL [R1+0x129c], R9 ;  /* 0x00129c0901007387 */ /* 0x0009e20000100800 */
[----:B-1----:R-:W-:Y:S02]  /*314c0*/  IMAD.MOV.U32 R112, RZ, RZ, R9 ;  /* 0x000000ffff707224 */ /* 0x002fe400078e0009 */
[----:B------:R-:W-:Y:S01]  /*314d0*/  IMAD.MOV.U32 R113, RZ, RZ, R111 ;  /* 0x000000ffff717224 */ /* 0x000fe200078e006f */
[----:B------:R-:W-:Y:S01]  /*314e0*/  STL [R1+0x1298], R111 ;  /* 0x0012986f01007387 */ /* 0x000fe20000100800 */
[----:B------:R-:W-:-:S03]  /*314f0*/  ISETP.NE.U32.AND P0, PT, RZ, UR8, PT ;  /* 0x00000008ff007c0c */ /* 0x000fc6000bf05070 */
[----:B------:R1:W-:Y:S04]  /*31500*/  LDGSTS.E [R5+0x6c008], desc[UR4][R112.64], P1 ;  /* 0x6c00800070057fae */ /* 0x0003e80008921844 */
[----:B----4-:R-:W4:Y:S01]  /*31510*/  LDL.LU R9, [R1+0x10b8] ;  /* 0x0010b80001097983 */ /* 0x010f220000300800 */
[----:B------:R-:W-:-:S05]  /*31520*/  IADD3 R109, P1, R109, R4, RZ ;  /* 0x000000046d6d7210 */ /* 0x000fca0007f3e0ff */
[----:B------:R-:W-:Y:S01]  /*31530*/  IMAD.X R110, R110, 0x1, R3, P1 ;  /* 0x000000016e6e7824 */ /* 0x000fe200008e0603 */
[----:B---3--:R-:W-:Y:S01]  /*31540*/  IADD3 R7, P2, R7, R4, RZ ;  /* 0x0000000407077210 */ /* 0x008fe20007f5e0ff */
[----:B-1----:R-:W-:Y:S02]  /*31550*/  IMAD.MOV.U32 R112, RZ, RZ, R109 ;  /* 0x000000ffff707224 */ /* 0x002fe400078e006d */
[----:B------:R-:W-:Y:S01]  /*31560*/  IMAD.MOV.U32 R113, RZ, RZ, R110 ;  /* 0x000000ffff717224 */ /* 0x000fe200078e006e */
[----:B------:R-:W-:Y:S01]  /*31570*/  STL [R1+0x12a4], R109 ;  /* 0x0012a46d01007387 */ /* 0x000fe20000100800 */
[----:B------:R-:W-:-:S03]  /*31580*/  IMAD.X R107, R107, 0x1, R3, P2 ;  /* 0x000000016b6b7824 */ /* 0x000fc600010e0603 */
[----:B------:R1:W-:Y:S04]  /*31590*/  STL [R1+0x12a0], R110 ;  /* 0x0012a06e01007387 */ /* 0x0003e80000100800 */
[----:B------:R-:W-:Y:S04]  /*315a0*/  STL [R1+0x12ac], R7 ;  /* 0x0012ac0701007387 */ /* 0x000fe80000100800 */
[----:B------:R3:W-:Y:S04]  /*315b0*/  LDGSTS.E [R5+0x6800c], desc[UR4][R112.64], P0 ;  /* 0x6800c00070057fae */ /* 0x0007e80008121844 */
[----:B-1----:R-:W4:Y:S04]  /*315c0*/  LDL.LU R110, [R1+0x10c4] ;  /* 0x0010c400016e7983 */ /* 0x002f280000300800 */
[----:B------:R1:W-:Y:S01]  /*315d0*/  STL [R1+0x12a8], R107 ;  /* 0x0012a86b01007387 */ /* 0x0003e20000100800 */
[----:B---3--:R-:W-:-:S03]  /*315e0*/  IMAD.MOV.U32 R112, RZ, RZ, R7 ;  /* 0x000000ffff707224 */ /* 0x008fc600078e0007 */
[----:B------:R-:W3:Y:S01]  /*315f0*/  LDL.LU R111, [R1+0x10c0] ;  /* 0x0010c000016f7983 */ /* 0x000ee20000300800 */
[----:B------:R-:W-:-:S03]  /*31600*/  IMAD.MOV.U32 R113, RZ, RZ, R107 ;  /* 0x000000ffff717224 */ /* 0x000fc600078e006b */
[----:B------:R-:W3:Y:S04]  /*31610*/  LDL.LU R109, [R1+0x10c8] ;  /* 0x0010c800016d7983 */ /* 0x000ee80000300800 */
[----:B-1----:R-:W3:Y:S04]  /*31620*/  LDL.LU R107, [R1+0x10cc] ;  /* 0x0010cc00016b7983 */ /* 0x002ee80000300800 */
[----:B------:R1:W-:Y:S04]  /*31630*/  LDGSTS.E [R5+0x6c00c], desc[UR4][R112.64], P0 ;  /* 0x6c00c00070057fae */ /* 0x0003e80008121844 */
[----:B------:R-:W3:Y:S04]  /*31640*/  LDL.LU R112, [R1+0x10d0] ;  /* 0x0010d00001707983 */ /* 0x000ee80000300800 */
[----:B------:R-:W3:Y:S01]  /*31650*/  LDL.LU R7, [R1+0x10d4] ;  /* 0x0010d40001077983 */ /* 0x000ee20000300800 */
[----:B------:R-:W1:Y:S01]  /*31660*/  S2R R252, SR_TID.X ;  /* 0x0000000000fc7919 */ /* 0x000e620000002100 */
[----:B------:R-:W-:-:S04]  /*31670*/  UISETP.GT.AND UP1, UPT, UR9, 0x8, UPT ;  /* 0x000000080900788c */ /* 0x000fc8000bf24270 */
[----:B------:R-:W-:-:S04]  /*31680*/  USEL UR8, URZ, 0x4, !UP1 ;  /* 0x000000043f087887 */ /* 0x000fc8000c800000 */
[----:B------:R-:W-:-:S06]  /*31690*/  USEL UR8, UR8, URZ, !UP0 ;  /* 0x0000003f08087287 */ /* 0x000fcc000c000000 */
[----:B------:R-:W-:Y:S01]  /*316a0*/  ISETP.NE.U32.AND P0, PT, RZ, UR8, PT ;  /* 0x00000008ff007c0c */ /* 0x000fe2000bf05070 */
[C---:B-1----:R-:W-:Y:S01]  /*316b0*/  IMAD.SHL.U32 R113, R252.reuse, 0x10, RZ ;  /* 0x00000010fc717824 */ /* 0x042fe200078e00ff */
[----:B------:R-:W-:-:S04]  /*316c0*/  LOP3.LUT R252, R252, 0x7f, RZ, 0xc0, !PT ;  /* 0x0000007ffcfc7812 */ /* 0x000fc800078ec0ff */
[----:B------:R-:W-:-:S05]  /*316d0*/  LOP3.LUT R113, R113, 0x70, RZ, 0xc0, !PT ;  /* 0x0000007071717812 */ /* 0x000fca00078ec0ff */
[----:B------:R-:W-:-:S05]  /*316e0*/  IMAD R113, R252, 0x80, R113 ;  /* 0x00000080fc717824 */ /* 0x000fca00078e0271 */
[----:B------:R-:W-:Y:S02]  /*316f0*/  LOP3.LUT R113, R113, 0x20, RZ, 0x3c, !PT ;  /* 0x0000002071717812 */ /* 0x000fe400078e3cff */
[----:B--2---:R-:W-:-:S05]  /*31700*/  IADD3 R8, P1, R8, R4, RZ ;  /* 0x0000000408087210 */ /* 0x004fca0007f3e0ff */
[----:B------:R-:W-:Y:S01]  /*31710*/  IMAD.X R108, R108, 0x1, R3, P1 ;  /* 0x000000016c6c7824 */ /* 0x000fe200008e0603 */
[----:B------:R-:W-:Y:S01]  /*31720*/  STL [R1+0x10b4], R8 ;  /* 0x0010b40801007387 */ /* 0x000fe20000100800 */
[----:B------:R-:W-:Y:S02]  /*31730*/  IMAD.MOV.U32 R114, RZ, RZ, R8 ;  /* 0x000000ffff727224 */ /* 0x000fe400078e0008 */
[----:B------:R-:W-:Y:S01]  /*31740*/  IMAD.MOV.U32 R115, RZ, RZ, R108 ;  /* 0x000000ffff737224 */ /* 0x000fe200078e006c */
[----:B------:R1:W-:Y:S01]  /*31750*/  STL [R1+0x10b0], R108 ;  /* 0x0010b06c01007387 */ /* 0x0003e20000100800 */
[----:B------:R-:W-:-:S03]  /*31760*/  IADD3 R6, P1, R6, R4, RZ ;  /* 0x0000000406067210 */ /* 0x000fc60007f3e0ff */
[----:B-1----:R-:W2:Y:S04]  /*31770*/  LDL.LU R108, [R1+0x10d8] ;  /* 0x0010d800016c7983 */ /* 0x002ea80000300800 */
[----:B------:R-:W2:Y:S01]  /*31780*/  LDL.LU R8, [R1+0x10dc] ;  /* 0x0010dc0001087983 */ /* 0x000ea20000300800 */
[----:B------:R-:W-:-:S03]  /*31790*/  VIADD R5, R113, UR10 ;  /* 0x0000000a71057c36 */ /* 0x000fc60008000000 */
[----:B------:R-:W-:Y:S01]  /*317a0*/  STL [R1+0x10bc], R6 ;  /* 0x0010bc0601007387 */ /* 0x000fe20000100800 */
[----:B------:R-:W-:-:S03]  /*317b0*/  UISETP.GT.AND UP1, UPT, UR9, 0x9, UPT ;  /* 0x000000090900788c */ /* 0x000fc6000bf24270 */
[----:B------:R1:W-:Y:S01]  /*317c0*/  LDGSTS.E [R5+0x60000], desc[UR4][R114.64], P0 ;  /* 0x6000000072057fae */ /* 0x0003e20008121844 */
[----:B------:R-:W-:Y:S01]  /*317d0*/  USEL UR8, URZ, 0x4, !UP1 ;  /* 0x000000043f087887 */ /* 0x000fe2000c800000 */
[----:B-1----:R-:W-:-:S03]  /*317e0*/  IMAD.MOV.U32 R114, RZ, RZ, R6 ;  /* 0x000000ffff727224 */ /* 0x002fc600078e0006 */
[----:B------:R-:W-:Y:S01]  /*317f0*/  USEL UR8, UR8, URZ, !UP0 ;  /* 0x0000003f08087287 */ /* 0x000fe2000c000000 */
[----:B----4-:R-:W-:-:S04]  /*31800*/  IMAD.X R9, R9, 0x1, R3, P1 ;  /* 0x0000000109097824 */ /* 0x010fc800008e0603 */
[----:B------:R-:W-:Y:S01]  /*31810*/  IMAD.MOV.U32 R115, RZ, RZ, R9 ;  /* 0x000000ffff737224 */ /* 0x000fe200078e0009 */
[----:B------:R1:W-:Y:S04]  /*31820*/  STL [R1+0x10b8], R9 ;  /* 0x0010b80901007387 */ /* 0x0003e80000100800 */
[----:B------:R4:W-:Y:S04]  /*31830*/  LDGSTS.E [R5+0x64000], desc[UR4][R114.64], P0 ;  /* 0x6400000072057fae */ /* 0x0009e80008121844 */
[----:B-1----:R-:W2:Y:S04]  /*31840*/  LDL.LU R9, [R1+0x10e0] ;  /* 0x0010e00001097983 */ /* 0x002ea80000300800 */
[----:B------:R-:W2:Y:S01]  /*31850*/  LDL.LU R6, [R1+0x10e4] ;  /* 0x0010e40001067983 */ /* 0x000ea20000300800 */
[----:B------:R-:W-:-:S02]  /*31860*/  ISETP.NE.U32.AND P0, PT, RZ, UR8, PT ;  /* 0x00000008ff007c0c */ /* 0x000fc4000bf05070 */
[----:B------:R-:W-:-:S05]  /*31870*/  IADD3 R110, P1, R110, R4, RZ ;  /* 0x000000046e6e7210 */ /* 0x000fca0007f3e0ff */
[----:B------:R1:W-:Y:S01]  /*31880*/  STL [R1+0x10c4], R110 ;  /* 0x0010c46e01007387 */ /* 0x0003e20000100800 */
[----:B---3--:R-:W-:Y:S01]  /*31890*/  IMAD.X R111, R111, 0x1, R3, P1 ;  /* 0x000000016f6f7824 */ /* 0x008fe200008e0603 */
[----:B------:R-:W-:-:S04]  /*318a0*/  IADD3 R107, P2, R107, R4, RZ ;  /* 0x000000046b6b7210 */ /* 0x000fc80007f5e0ff */
[----:B------:R-:W-:Y:S01]  /*318b0*/  STL [R1+0x10c0], R111 ;  /* 0x0010c06f01007387 */ /* 0x000fe20000100800 */
[----:B------:R-:W-:-:S03]  /*318c0*/  IMAD.X R109, R109, 0x1, R3, P2 ;  /* 0x000000016d6d7824 */ /* 0x000fc600010e0603 */
[----:B------:R3:W-:Y:S01]  /*318d0*/  STL [R1+0x10cc], R107 ;  /* 0x0010cc6b01007387 */ /* 0x0007e20000100800 */
[----:B----4-:R-:W-:-:S03]  /*318e0*/  IMAD.MOV.U32 R114, RZ, RZ, R107 ;  /* 0x000000ffff727224 */ /* 0x010fc600078e006b */
[----:B------:R4:W-:Y:S04]  /*318f0*/  STL [R1+0x10c8], R109 ;  /* 0x0010c86d01007387 */ /* 0x0009e80000100800 */
[----:B------:R-:W-:Y:S01]  /*31900*/  LDGSTS.E [R5+0x60004], desc[UR4][R110.64], P0 ;  /* 0x600040006e057fae */ /* 0x000fe20008121844 */
[----:B------:R-:W-:-:S05]  /*31910*/  IADD3 R7, P3, R7, R4, RZ ;  /* 0x0000000407077210 */ /* 0x000fca0007f7e0ff */
[----:B------:R-:W-:Y:S01]  /*31920*/  IMAD.X R112, R112, 0x1, R3, P3 ;  /* 0x0000000170707824 */ /* 0x000fe200018e0603 */
[----:B------:R-:W-:Y:S04]  /*31930*/  STL [R1+0x10d4], R7 ;  /* 0x0010d40701007387 */ /* 0x000fe80000100800 */
[----:B-1----:R-:W2:Y:S04]  /*31940*/  LDL.LU R110, [R1+0x10ec] ;  /* 0x0010ec00016e7983 */ /* 0x002ea80000300800 */
[----:B------:R1:W-:Y:S04]  /*31950*/  STL [R1+0x10d0], R112 ;  /* 0x0010d07001007387 */ /* 0x0003e80000100800 */
[----:B---3--:R-:W3:Y:S01]  /*31960*/  LDL.LU R107, [R1+0x12b4] ;  /* 0x0012b400016b7983 */ /* 0x008ee20000300800 */
[----:B------:R-:W-:-:S03]  /*31970*/  IMAD.MOV.U32 R115, RZ, RZ, R109 ;  /* 0x000000ffff737224 */ /* 0x000fc600078e006d */
[----:B------:R-:W3:Y:S04]  /*31980*/  LDL.LU R111, [R1+0x10e8] ;  /* 0x0010e800016f7983 */ /* 0x000ee80000300800 */
[----:B----4-:R-:W4:Y:S01]  /*31990*/  LDL.LU R109, [R1+0x12b0] ;  /* 0x0012b000016d7983 */ /* 0x010f220000300800 */
[----:B------:R-:W-:-:S03]  /*319a0*/  UISETP.GT.AND UP1, UPT, UR9, 0xa, UPT ;  /* 0x0000000a0900788c */ /* 0x000fc6000bf24270 */
[----:B------:R-:W-:Y:S01]  /*319b0*/  LDGSTS.E [R5+0x64004], desc[UR4][R114.64], P0 ;  /* 0x6400400072057fae */ /* 0x000fe20008121844 */
[----:B------:R-:W-:-:S04]  /*319c0*/  USEL UR8, URZ, 0x4, !UP1 ;  /* 0x000000043f087887 */ /* 0x000fc8000c800000 */
[----:B------:R-:W-:-:S06]  /*319d0*/  USEL UR8, UR8, URZ, !UP0 ;  /* 0x0000003f08087287 */ /* 0x000fcc000c000000 */
[----:B------:R-:W-:Y:S01]  /*319e0*/  ISETP.NE.U32.AND P1, PT, RZ, UR8, PT ;  /* 0x00000008ff007c0c */ /* 0x000fe2000bf25070 */
[----:B------:R-:W-:Y:S01]  /*319f0*/  IMAD.MOV.U32 R113, RZ, RZ, R112 ;  /* 0x000000ffff717224 */ /* 0x000fe200078e0070 */
[----:B------:R-:W-:Y:S01]  /*31a00*/  UISETP.GT.AND UP1, UPT, UR9, 0xb, UPT ;  /* 0x0000000b0900788c */ /* 0x000fe2000bf24270 */
[----:B-1----:R-:W-:Y:S02]  /*31a10*/  IMAD.MOV.U32 R112, RZ, RZ, R7 ;  /* 0x000000ffff707224 */ /* 0x002fe400078e0007 */
[----:B------:R-:W4:Y:S01]  /*31a20*/  LDL.LU R7, [R1+0x12bc] ;  /* 0x0012bc0001077983 */ /* 0x000f220000300800 */
[----:B------:R-:W-:-:S04]  /*31a30*/  USEL UR8, URZ, 0x4, !UP1 ;  /* 0x000000043f087887 */ /* 0x000fc8000c800000 */
[----:B------:R-:W-:-:S03]  /*31a40*/  USEL UR8, UR8, URZ, !UP0 ;  /* 0x0000003f08087287 */ /* 0x000fc6000c000000 */
[----:B------:R1:W-:Y:S01]  /*31a50*/  LDGSTS.E [R5+0x60008], desc[UR4][R112.64], P1 ;  /* 0x6000800070057fae */ /* 0x0003e20008921844 */
[----:B------:R-:W-:Y:S01]  /*31a60*/  UISETP.GT.AND UP1, UPT, UR9, 0x28, UPT ;  /* 0x000000280900788c */ /* 0x000fe2000bf24270 */
[----:B--2---:R-:W-:-:S05]  /*31a70*/  IADD3 R8, P0, R8, R4, RZ ;  /* 0x0000000408087210 */ /* 0x004fca0007f1e0ff */
[----:B------:R-:W-:Y:S01]  /*31a80*/  IMAD.X R108, R108, 0x1, R3, P0 ;  /* 0x000000016c6c7824 */ /* 0x000fe200000e0603 */
[----:B------:R2:W-:Y:S01]  /*31a90*/  STL [R1+0x10dc], R8 ;  /* 0x0010dc0801007387 */ /* 0x0005e20000100800 */
[----:B-1----:R-:W-:Y:S02]  /*31aa0*/  IMAD.MOV.U32 R112, RZ, RZ, R8 ;  /* 0x000000ffff707224 */ /* 0x002fe400078e0008 */
[----:B------:R-:W-:Y:S01]  /*31ab0*/  IMAD.MOV.U32 R113, RZ, RZ, R108 ;  /* 0x000000ffff717224 */ /* 0x000fe200078e006c */
[----:B------:R1:W-:Y:S01]  /*31ac0*/  STL [R1+0x10d8], R108 ;  /* 0x0010d86c01007387 */ /* 0x0003e20000100800 */
[----:B------:R-:W-:-:S03]  /*31ad0*/  ISETP.NE.U32.AND P0, PT, RZ, UR8, PT ;  /* 0x00000008ff007c0c */ /* 0x000fc6000bf05070 */
[----:B------:R-:W-:Y:S04]  /*31ae0*/  LDGSTS.E [R5+0x64008], desc[UR4][R112.64], P1 ;  /* 0x6400800070057fae */ /* 0x000fe80008921844 */
[----:B--2---:R-:W2:Y:S01]  /*31af0*/  LDL.LU R8, [R1+0x12b8] ;  /* 0x0012b80001087983 */ /* 0x004ea20000300800 */
[----:B------:R-:W-:-:S04]  /*31b00*/  USEL UR8, URZ, 0x4, !UP1 ;  /* 0x000000043f087887 */ /* 0x000fc8000c800000 */
[----:B------:R-:W-:Y:S01]  /*31b10*/  USEL UR8, UR8, URZ, !UP0 ;  /* 0x0000003f08087287 */ /* 0x000fe2000c000000 */
[----:B------:R-:W-:-:S05]  /*31b20*/  IADD3 R6, P1, R6, R4, RZ ;  /* 0x0000000406067210 */ /* 0x000fca0007f3e0ff */
        /* <DEDUP_REMOVED lines=10> */
[----:B------:R-:W2:Y:S04]  /*31bd0*/  LDL.LU R9, [R1+0x12d0] ;  /* 0x0012d00001097983 */ /* 0x000ea80000300800 */
[----:B------:R-:W2:Y:S01]  /*31be0*/  LDL.LU R6, [R1+0x12d4] ;  /* 0x0012d40001067983 */ /* 0x000ea20000300800 */
[----:B------:R-:W-:-:S02]  /*31bf0*/  ISETP.NE.U32.AND P1, PT, RZ, UR8, PT ;  /* 0x00000008ff007c0c */ /* 0x000fc4000bf25070 */
[-C--:B------:R-:W-:Y:S02]  /*31c00*/  IADD3 R110, P2, R110, R4.reuse, RZ ;  /* 0x000000046e6e7210 */ /* 0x080fe40007f5e0ff */
[----:B---3--:R-:W-:-:S03]  /*31c10*/  IADD3 R107, P3, R107, R4, RZ ;  /* 0x000000046b6b7210 */ /* 0x008fc60007f7e0ff */
[--C-:B------:R-:W-:Y:S01]  /*31c20*/  IMAD.X R111, R111, 0x1, R3.reuse, P2 ;  /* 0x000000016f6f7824 */ /* 0x100fe200010e0603 */
[----:B------:R1:W-:Y:S01]  /*31c30*/  STL [R1+0x10ec], R110 ;  /* 0x0010ec6e01007387 */ /* 0x0003e20000100800 */
[----:B----4-:R-:W-:-:S03]  /*31c40*/  IMAD.X R109, R109, 0x1, R3, P3 ;  /* 0x000000016d6d7824 */ /* 0x010fc600018e0603 */
[----:B------:R3:W-:Y:S04]  /*31c50*/  STL [R1+0x10e8], R111 ;  /* 0x0010e86f01007387 */ /* 0x0007e80000100800 */
[----:B------:R1:W-:Y:S04]  /*31c60*/  LDGSTS.E [R5+0x6400c], desc[UR4][R110.64], P0 ;  /* 0x6400c0006e057fae */ /* 0x0003e80008121844 */
[----:B------:R4:W-:Y:S01]  /*31c70*/  STL [R1+0x12b4], R107 ;  /* 0x0012b46b01007387 */ /* 0x0009e20000100800 */
[----:B-1----:R-:W-:Y:S02]  /*31c80*/  IMAD.MOV.U32 R110, RZ, RZ, R107 ;  /* 0x000000ffff6e7224 */ /* 0x002fe400078e006b */
[----:B---3--:R-:W-:Y:S01]  /*31c90*/  IMAD.MOV.U32 R111, RZ, RZ, R109 ;  /* 0x000000ffff6f7224 */ /* 0x008fe200078e006d */
[----:B------:R1:W-:Y:S04]  /*31ca0*/  STL [R1+0x12b0], R109 ;  /* 0x0012b06d01007387 */ /* 0x0003e80000100800 */
[----:B------:R-:W-:Y:S04]  /*31cb0*/  LDGSTS.E [R5+0x68000], desc[UR4][R110.64], P1 ;  /* 0x680000006e057fae */ /* 0x000fe80008921844 */
[----:B------:R-:W3:Y:S04]  /*31cc0*/  LDL.LU R111, [R1+0x12d8] ;  /* 0x0012d800016f7983 */ /* 0x000ee80000300800 */
[----:B----4-:R-:W4:Y:S01]  /*31cd0*/  LDL.LU R107, [R1+0x12dc] ;  /* 0x0012dc00016b7983 */ /* 0x010f220000300800 */
[----:B------:R-:W-:-:S05]  /*31ce0*/  IADD3 R7, P0, R7, R4, RZ ;  /* 0x0000000407077210 */ /* 0x000fca0007f1e0ff */
[----:B------:R-:W-:Y:S01]  /*31cf0*/  STL [R1+0x12bc], R7 ;  /* 0x0012bc0701007387 */ /* 0x000fe20000100800 */
[----:B------:R-:W-:Y:S01]  /*31d00*/  UISETP.GT.AND UP1, UPT, UR9, 0x29, UPT ;  /* 0x000000290900788c */ /* 0x000fe2000bf24270 */
[----:B------:R-:W-:-:S03]  /*31d10*/  IMAD.MOV.U32 R116, RZ, RZ, R7 ;  /* 0x000000ffff747224 */ /* 0x000fc600078e0007 */
[----:B------:R-:W-:-:S04]  /*31d20*/  USEL UR8, URZ, 0x4, !UP1 ;  /* 0x000000043f087887 */ /* 0x000fc8000c800000 */
[----:B------:R-:W-:Y:S01]  /*31d30*/  USEL UR8, UR8, URZ, !UP0 ;  /* 0x0000003f08087287 */ /* 0x000fe2000c000000 */
[----:B--2---:R-:W-:-:S05]  /*31d40*/  IMAD.X R8, R8, 0x1, R3, P0 ;  /* 0x0000000108087824 */ /* 0x004fca00000e0603 */
[----:B------:R2:W-:Y:S04]  /*31d50*/  STL [R1+0x12b8], R8 ;  /* 0x0012b80801007387 */ /* 0x0005e80000100800 */
[----:B------:R-:W3:Y:S04]  /*31d60*/  LDL.LU R110, [R1+0x12e0] ;  /* 0x0012e000016e7983 */ /* 0x000ee80000300800 */
[----:B-1----:R-:W3:Y:S01]  /*31d70*/  LDL.LU R109, [R1+0x12e4] ;  /* 0x0012e400016d7983 */ /* 0x002ee20000300800 */
[----:B------:R-:W-:-:S03]  /*31d80*/  IMAD.MOV.U32 R117, RZ, RZ, R8 ;  /* 0x000000ffff757224 */ /* 0x000fc600078e0008 */
[----:B--2---:R-:W2:Y:S04]  /*31d90*/  LDL.LU R8, [R1+0x12e8] ;  /* 0x0012e80001087983 */ /* 0x004ea80000300800 */
[----:B------:R-:W2:Y:S04]  /*31da0*/  LDL.LU R7, [R1+0x12ec] ;  /* 0x0012ec0001077983 */ /* 0x000ea80000300800 */
[----:B------:R-:W-:Y:S01]  /*31db0*/  LDGSTS.E [R5+0x6c000], desc[UR4][R116.64], P1 ;  /* 0x6c00000074057fae */ /* 0x000fe20008921844 */
[----:B------:R-:W-:Y:S01]  /*31dc0*/  ISETP.NE.U32.AND P0, PT, RZ, UR8, PT ;  /* 0x00000008ff007c0c */ /* 0x000fe2000bf05070 */
[----:B------:R-:W-:-:S04]  /*31dd0*/  UISETP.GT.AND UP1, UPT, UR9, 0x2a, UPT ;  /* 0x0000002a0900788c */ /* 0x000fc8000bf24270 */
[----:B------:R-:W-:Y:S01]  /*31de0*/  USEL UR8, URZ, 0x4, !UP1 ;  /* 0x000000043f087887 */ /* 0x000fe2000c800000 */
        /* <DEDUP_REMOVED lines=8> */
[----:B------:R-:W-:-:S03]  /*31e70*/  IADD3 R6, P3, R6, R4, RZ ;  /* 0x0000000406067210 */ /* 0x000fc60007f7e0ff */
[----:B------:R1:W-:Y:S02]  /*31e80*/  STL [R1+0x12c8], R112 ;  /* 0x0012c87001007387 */ /* 0x0003e40000100800 */
[----:B-1----:R-:W-:Y:S02]  /*31e90*/  IMAD.MOV.U32 R114, RZ, RZ, R113 ;  /* 0x000000ffff727224 */ /* 0x002fe400078e0071 */
[----:B------:R-:W-:Y:S02]  /*31ea0*/  IMAD.MOV.U32 R113, RZ, RZ, R112 ;  /* 0x000000ffff717224 */ /* 0x000fe400078e0070 */
[----:B------:R-:W-:Y:S01]  /*31eb0*/  IMAD.X R9, R9, 0x1, R3, P3 ;  /* 0x0000000109097824 */ /* 0x000fe200018e0603 */
[----:B------:R-:W-:Y:S01]  /*31ec0*/  LDGSTS.E [R5+0x68004], desc[UR4][R114.64], P0 ;  /* 0x6800400072057fae */ /* 0x000fe20008121844 */
[----:B------:R-:W-:-:S03]  /*31ed0*/  IMAD.MOV.U32 R112, RZ, RZ, R108 ;  /* 0x000000ffff707224 */ /* 0x000fc600078e006c */
[----:B------:R-:W-:Y:S01]  /*31ee0*/  STL [R1+0x12d4], R6 ;  /* 0x0012d40601007387 */ /* 0x000fe20000100800 */
[----:B------:R-:W-:-:S03]  /*31ef0*/  USEL UR8, UR8, URZ, !UP0 ;  /* 0x0000003f08087287 */ /* 0x000fc6000c000000 */
[----:B------:R1:W-:Y:S04]  /*31f00*/  LDGSTS.E [R5+0x6c004], desc[UR4][R112.64], P0 ;  /* 0x6c00400070057fae */ /* 0x0003e80008121844 */
[----:B------:R1:W-:Y:S02]  /*31f10*/  STL [R1+0x12d0], R9 ;  /* 0x0012d00901007387 */ /* 0x0003e40000100800 */
[----:B-1----:R-:W-:Y:S02]  /*31f20*/  IMAD.MOV.U32 R113, RZ, RZ, R9 ;  /* 0x000000ffff717224 */ /* 0x002fe400078e0009 */
[----:B------:R-:W2:Y:S01]  /*31f30*/  LDL.LU R9, [R1+0x10f4] ;  /* 0x0010f40001097983 */ /* 0x000ea20000300800 */
[----:B------:R-:W-:-:S03]  /*31f40*/  ISETP.NE.U32.AND P1, PT, RZ, UR8, PT ;  /* 0x00000008ff007c0c */ /* 0x000fc6000bf25070 */
[----:B------:R-:W2:Y:S01]  /*31f50*/  LDL.LU R108, [R1+0x10f0] ;  /* 0x0010f000016c7983 */ /* 0x000ea20000300800 */
[----:B------:R-:W-:-:S03]  /*31f60*/  IMAD.MOV.U32 R112, RZ, RZ, R6 ;  /* 0x000000ffff707224 */ /* 0x000fc600078e0006 */
[----:B------:R-:W2:Y:S06]  /*31f70*/  LDL.LU R6, [R1+0x10fc] ;  /* 0x0010fc0001067983 */ /* 0x000eac0000300800 */
[----:B------:R1:W-:Y:S01]  /*31f80*/  LDGSTS.E [R5+0x68008], desc[UR4][R112.64], P1 ;  /* 0x6800800070057fae */ /* 0x0003e20008921844 */
[----:B----4-:R-:W-:-:S05]  /*31f90*/  IADD3 R107, P0, R107, R4, RZ ;  /* 0x000000046b6b7210 */ /* 0x010fca0007f1e0ff */
[----:B---3--:R-:W-:Y:S01]  /*31fa0*/  IMAD.X R111, R111, 0x1, R3, P0 ;  /* 0x000000016f6f7824 */ /* 0x008fe200000e0603 */
[----:B------:R3:W-:Y:S01]  /*31fb0*/  STL [R1+0x12dc], R107 ;  /* 0x0012dc6b01007387 */ /* 0x0007e20000100800 */
[----:B-1----:R-:W-:-:S03]  /*31fc0*/  IMAD.MOV.U32 R112, RZ, RZ, R107 ;  /* 0x000000ffff707224 */ /* 0x002fc600078e006b */
[----:B------:R-:W-:Y:S04]  /*31fd0*/  STL [R1+0x12d8], R111 ;  /* 0x0012d86f01007387 */ /* 0x000fe80000100800 */
[----:B---3--:R-:W3:Y:S01]  /*31fe0*/  LDL.LU R107, [R1+0x10f8] ;  /* 0x0010f800016b7983 */ /* 0x008ee20000300800 */
[----:B------:R-:W-:Y:S01]  /*31ff0*/  UISETP.GT.AND UP1, UPT, UR9, 0x2b, UPT ;  /* 0x0000002b0900788c */ /* 0x000fe2000bf24270 */
[----:B------:R-:W-:-:S03]  /*32000*/  IMAD.MOV.U32 R113, RZ, RZ, R111 ;  /* 0x000000ffff717224 */ /* 0x000fc600078e006f */
[----:B------:R-:W-:Y:S02]  /*32010*/  USEL UR8, URZ, 0x4, !UP1 ;  /* 0x000000043f087887 */ /* 0x000fe4000c800000 */
[----:B------:R1:W-:Y:S02]  /*32020*/  LDGSTS.E [R5+0x6c008], desc[UR4][R112.64], P1 ;  /* 0x6c00800070057fae */ /* 0x0003e40008921844 */
[----:B------:R-:W-:Y:S01]  /*32030*/  USEL UR8, UR8, URZ, !UP0 ;  /* 0x0000003f08087287 */ /* 0x000fe2000c000000 */
[----:B------:R-:W4:Y:S05]  /*32040*/  S2R R252, SR_TID.X ;  /* 0x0000000000fc7919 */ /* 0x000f2a0000002100 */
[----:B------:R-:W-:-:S02]  /*32050*/  ISETP.NE.U32.AND P0, PT, RZ, UR8, PT ;  /* 0x00000008ff007c0c */ /* 0x000fc4000bf05070 */
[----:B------:R-:W-:-:S05]  /*32060*/  IADD3 R109, P1, R109, R4, RZ ;  /* 0x000000046d6d7210 */ /* 0x000fca0007f3e0ff */
[----:B------:R-:W-:Y:S01]  /*32070*/  IMAD.X R110, R110, 0x1, R3, P1 ;  /* 0x000000016e6e7824 */ /* 0x000fe200008e0603 */
[----:B--2---:R-:W-:Y:S01]  /*32080*/  IADD3 R7, P2, R7, R4, RZ ;  /* 0x0000000407077210 */ /* 0x004fe20007f5e0ff */
[----:B-1----:R-:W-:Y:S02]  /*32090*/  IMAD.MOV.U32 R112, RZ, RZ, R109 ;  /* 0x000000ffff707224 */ /* 0x002fe400078e006d */
[----:B------:R-:W-:Y:S01]  /*320a0*/  IMAD.MOV.U32 R113, RZ, RZ, R110 ;  /* 0x000000ffff717224 */ /* 0x000fe200078e006e */
[----:B------:R-:W-:Y:S01]  /*320b0*/  STL [R1+0x12e4], R109 ;  /* 0x0012e46d01007387 */ /* 0x000fe20000100800 */
[----:B------:R-:W-:-:S03]  /*320c0*/  IMAD.X R8, R8, 0x1, R3, P2 ;  /* 0x0000000108087824 */ /* 0x000fc600010e0603 */
[----:B------:R1:W-:Y:S04]  /*320d0*/  STL [R1+0x12e0], R110 ;  /* 0x0012e06e01007387 */ /* 0x0003e80000100800 */
[----:B------:R-:W-:Y:S04]  /*320e0*/  STL [R1+0x12ec], R7 ;  /* 0x0012ec0701007387 */ /* 0x000fe80000100800 */
[----:B------:R2:W-:Y:S04]  /*320f0*/  LDGSTS.E [R5+0x6800c], desc[UR4][R112.64], P0 ;  /* 0x6800c00070057fae */ /* 0x0005e80008121844 */
[----:B-1----:R-:W3:Y:S04]  /*32100*/  LDL.LU R110, [R1+0x1104] ;  /* 0x00110400016e7983 */ /* 0x002ee80000300800 */
[----:B------:R1:W-:Y:S01]  /*32110*/  STL [R1+0x12e8], R8 ;  /* 0x0012e80801007387 */ /* 0x0003e20000100800 */
[----:B--2---:R-:W-:-:S03]  /*32120*/  IMAD.MOV.U32 R112, RZ, RZ, R7 ;  /* 0x000000ffff707224 */ /* 0x004fc600078e0007 */
[----:B------:R-:W2:Y:S01]  /*32130*/  LDL.LU R111, [R1+0x1100] ;  /* 0x00110000016f7983 */ /* 0x000ea20000300800 */
[----:B------:R-:W-:-:S03]  /*32140*/  IMAD.MOV.U32 R113, RZ, RZ, R8 ;  /* 0x000000ffff717224 */ /* 0x000fc600078e0008 */
[----:B------:R-:W2:Y:S04]  /*32150*/  LDL.LU R109, [R1+0x1108] ;  /* 0x00110800016d7983 */ /* 0x000ea80000300800 */
[----:B-1----:R-:W2:Y:S04]  /*32160*/  LDL.LU R8, [R1+0x110c] ;  /* 0x00110c0001087983 */ /* 0x002ea80000300800 */
[----:B------:R4:W-:Y:S04]  /*32170*/  LDGSTS.E [R5+0x6c00c], desc[UR4][R112.64], P0 ;  /* 0x6c00c00070057fae */ /* 0x0009e80008121844 */
[----:B------:R-:W2:Y:S04]  /*32180*/  LDL.LU R112, [R1+0x1110] ;  /* 0x0011100001707983 */ /* 0x000ea80000300800 */
[----:B------:R-:W2:Y:S01]  /*32190*/  LDL.LU R7, [R1+0x1114] ;  /* 0x0011140001077983 */ /* 0x000ea20000300800 */
[----:B------:R-:W-:Y:S01]  /*321a0*/  UISETP.GT.AND UP1, UPT, UR9, 0xc, UPT ;  /* 0x0000000c0900788c */ /* 0x000fe2000bf24270 */
[----:B----4-:R-:W-:-:S03]  /*321b0*/  IMAD.SHL.U32 R113, R252, 0x10, RZ ;  /* 0x00000010fc717824 */ /* 0x010fc600078e00ff */
[----:B------:R-:W-:Y:S01]  /*321c0*/  USEL UR8, URZ, 0x4, !UP1 ;  /* 0x000000043f087887 */ /* 0x000fe2000c800000 */
[----:B------:R-:W-:Y:S02]  /*321d0*/  LOP3.LUT R252, R252, 0x7f, RZ, 0xc0, !PT ;  /* 0x0000007ffcfc7812 */ /* 0x000fe400078ec0ff */
[----:B------:R-:W-:Y:S01]  /*321e0*/  LOP3.LUT R113, R113, 0x70, RZ, 0xc0, !PT ;  /* 0x0000007071717812 */ /* 0x000fe200078ec0ff */
[----:B------:R-:W-:-:S04]  /*321f0*/  USEL UR8, UR8, URZ, !UP0 ;  /* 0x0000003f08087287 */ /* 0x000fc8000c000000 */
[----:B------:R-:W-:Y:S02]  /*32200*/  IMAD R113, R252, 0x80, R113 ;  /* 0x00000080fc717824 */ /* 0x000fe400078e0271 */
[----:B------:R-:W-:-:S03]  /*32210*/  ISETP.NE.U32.AND P0, PT, RZ, UR8, PT ;  /* 0x00000008ff007c0c */ /* 0x000fc6000bf05070 */
[----:B------:R-:W-:Y:S02]  /*32220*/  LOP3.LUT R113, R113, 0x30, RZ, 0x3c, !PT ;  /* 0x0000003071717812 */ /* 0x000fe400078e3cff */
[----:B------:R-:W-:-:S05]  /*32230*/  IADD3 R9, P1, R9, R4, RZ ;  /* 0x0000000409097210 */ /* 0x000fca0007f3e0ff */
[----:B------:R-:W-:Y:S01]  /*32240*/  IMAD.X R108, R108, 0x1, R3, P1 ;  /* 0x000000016c6c7824 */ /* 0x000fe200008e0603 */
[----:B------:R-:W-:Y:S01]  /*32250*/  STL [R1+0x10f4], R9 ;  /* 0x0010f40901007387 */ /* 0x000fe20000100800 */
[----:B------:R-:W-:Y:S02]  /*32260*/  IMAD.MOV.U32 R114, RZ, RZ, R9 ;  /* 0x000000ffff727224 */ /* 0x000fe400078e0009 */
[----:B------:R-:W-:Y:S01]  /*32270*/  IMAD.MOV.U32 R115, RZ, RZ, R108 ;  /* 0x000000ffff737224 */ /* 0x000fe200078e006c */
[----:B------:R1:W-:Y:S01]  /*32280*/  STL [R1+0x10f0], R108 ;  /* 0x0010f06c01007387 */ /* 0x0003e20000100800 */
[----:B------:R-:W-:-:S03]  /*32290*/  IADD3 R6, P1, R6, R4, RZ ;  /* 0x0000000406067210 */ /* 0x000fc60007f3e0ff */
[----:B-1----:R-:W4:Y:S04]  /*322a0*/  LDL.LU R108, [R1+0x1118] ;  /* 0x00111800016c7983 */ /* 0x002f280000300800 */
[----:B------:R-:W4:Y:S01]  /*322b0*/  LDL.LU R9, [R1+0x111c] ;  /* 0x00111c0001097983 */ /* 0x000f220000300800 */
[----:B------:R-:W-:-:S03]  /*322c0*/  VIADD R5, R113, UR10 ;  /* 0x0000000a71057c36 */ /* 0x000fc60008000000 */
[----:B------:R-:W-:Y:S04]  /*322d0*/  STL [R1+0x10fc], R6 ;  /* 0x0010fc0601007387 */ /* 0x000fe80000100800 */
[----:B------:R1:W-:Y:S02]  /*322e0*/  LDGSTS.E [R5+0x60000], desc[UR4][R114.64], P0 ;  /* 0x6000000072057fae */ /* 0x0003e40008121844 */
[----:B-1----:R-:W-:Y:S02]  /*322f0*/  IMAD.MOV.U32 R114, RZ, RZ, R6 ;  /* 0x000000ffff727224 */ /* 0x002fe400078e0006 */
[----:B---3--:R-:W-:-:S04]  /*32300*/  IMAD.X R107, R107, 0x1, R3, P1 ;  /* 0x000000016b6b7824 */ /* 0x008fc800008e0603 */
[----:B------:R-:W-:Y:S01]  /*32310*/  IMAD.MOV.U32 R115, RZ, RZ, R107 ;  /* 0x000000ffff737224 */ /* 0x000fe200078e006b */
[----:B------:R1:W-:Y:S01]  /*32320*/  STL [R1+0x10f8], R107 ;  /* 0x0010f86b01007387 */ /* 0x0003e20000100800 */
[----:B------:R-:W-:-:S03]  /*32330*/  UISETP.GT.AND UP1, UPT, UR9, 0xd, UPT ;  /* 0x0000000d0900788c */ /* 0x000fc6000bf24270 */
[----:B------:R3:W-:Y:S04]  /*32340*/  LDGSTS.E [R5+0x64000], desc[UR4][R114.64], P0 ;  /* 0x6400000072057fae */ /* 0x0007e80008121844 */
[----:B-1----:R-:W4:Y:S04]  /*32350*/  LDL.LU R107, [R1+0x1120] ;  /* 0x00112000016b7983 */ /* 0x002f280000300800 */
[----:B------:R-:W4:Y:S01]  /*32360*/  LDL.LU R6, [R1+0x1124] ;  /* 0x0011240001067983 */ /* 0x000f220000300800 */
[----:B------:R-:W-:-:S04]  /*32370*/  USEL UR8, URZ, 0x4, !UP1 ;  /* 0x000000043f087887 */ /* 0x000fc8000c800000 */
[----:B------:R-:W-:-:S06]  /*32380*/  USEL UR8, UR8, URZ, !UP0 ;  /* 0x0000003f08087287 */ /* 0x000fcc000c000000 */
[----:B------:R-:W-:Y:S01]  /*32390*/  ISETP.NE.U32.AND P0, PT, RZ, UR8, PT ;  /* 0x00000008ff007c0c */ /* 0x000fe2000bf05070 */
[----:B------:R-:W-:-:S04]  /*323a0*/  UISETP.GT.AND UP1, UPT, UR9, 0xe, UPT ;  /* 0x0000000e0900788c */ /* 0x000fc8000bf24270 */
[----:B------:R-:W-:-:S04]  /*323b0*/  USEL UR8, URZ, 0x4, !UP1 ;  /* 0x000000043f087887 */ /* 0x000fc8000c800000 */
[----:B------:R-:W-:Y:S01]  /*323c0*/  USEL UR8, UR8, URZ, !UP0 ;  /* 0x0000003f08087287 */ /* 0x000fe2000c000000 */
[----:B------:R-:W-:-:S05]  /*323d0*/  IADD3 R110, P1, R110, R4, RZ ;  /* 0x000000046e6e7210 */ /* 0x000fca0007f3e0ff */
[----:B------:R1:W-:Y:S01]  /*323e0*/  STL [R1+0x1104], R110 ;  /* 0x0011046e01007387 */ /* 0x0003e20000100800 */
[----:B--2---:R-:W-:Y:S01]  /*323f0*/  IMAD.X R111, R111, 0x1, R3, P1 ;  /* 0x000000016f6f7824 */ /* 0x004fe200008e0603 */
[----:B------:R-:W-:-:S04]  /*32400*/  IADD3 R8, P2, R8, R4, RZ ;  /* 0x0000000408087210 */ /* 0x000fc80007f5e0ff */
[----:B------:R-:W-:Y:S01]  /*32410*/  STL [R1+0x1100], R111 ;  /* 0x0011006f01007387 */ /* 0x000fe20000100800 */
[----:B------:R-:W-:-:S03]  /*32420*/  IMAD.X R109, R109, 0x1, R3, P2 ;  /* 0x000000016d6d7824 */ /* 0x000fc600010e0603 */
[----:B------:R2:W-:Y:S01]  /*32430*/  STL [R1+0x110c], R8 ;  /* 0x00110c0801007387 */ /* 0x0005e20000100800 */
[----:B---3--:R-:W-:-:S03]  /*32440*/  IMAD.MOV.U32 R114, RZ, RZ, R8 ;  /* 0x000000ffff727224 */ /* 0x008fc600078e0008 */
[----:B------:R3:W-:Y:S04]  /*32450*/  STL [R1+0x1108], R109 ;  /* 0x0011086d01007387 */ /* 0x0007e80000100800 */
[----:B------:R-:W-:Y:S01]  /*32460*/  LDGSTS.E [R5+0x60004], desc[UR4][R110.64], P0 ;  /* 0x600040006e057fae */ /* 0x000fe20008121844 */
[----:B------:R-:W-:-:S05]  /*32470*/  IADD3 R7, P3, R7, R4, RZ ;  /* 0x0000000407077210 */ /* 0x000fca0007f7e0ff */
[----:B------:R-:W-:Y:S01]  /*32480*/  IMAD.X R112, R112, 0x1, R3, P3 ;  /* 0x0000000170707824 */ /* 0x000fe200018e0603 */
[----:B------:R-:W-:Y:S04]  /*32490*/  STL [R1+0x1114], R7 ;  /* 0x0011140701007387 */ /* 0x000fe80000100800 */
[----:B-1----:R-:W4:Y:S04]  /*324a0*/  LDL.LU R110, [R1+0x112c] ;  /* 0x00112c00016e7983 */ /* 0x002f280000300800 */
[----:B------:R1:W-:Y:S04]  /*324b0*/  STL [R1+0x1110], R112 ;  /* 0x0011107001007387 */ /* 0x0003e80000100800 */
[----:B--2---:R-:W2:Y:S01]  /*324c0*/  LDL.LU R8, [R1+0x12f4] ;  /* 0x0012f40001087983 */ /* 0x004ea20000300800 */
[----:B------:R-:W-:-:S03]  /*324d0*/  IMAD.MOV.U32 R115, RZ, RZ, R109 ;  /* 0x000000ffff737224 */ /* 0x000fc600078e006d */
[----:B------:R-:W2:Y:S04]  /*324e0*/  LDL.LU R111, [R1+0x1128] ;  /* 0x00112800016f7983 */ /* 0x000ea80000300800 */
[----:B---3--:R-:W3:Y:S01]  /*324f0*/  LDL.LU R109, [R1+0x12f0] ;  /* 0x0012f000016d7983 */ /* 0x008ee20000300800 */
[----:B------:R-:W-:-:S03]  /*32500*/  ISETP.NE.U32.AND P1, PT, RZ, UR8, PT ;  /* 0x00000008ff007c0c */ /* 0x000fc6000bf25070 */
[----:B------:R-:W-:Y:S01]  /*32510*/  LDGSTS.E [R5+0x64004], desc[UR4][R114.64], P0 ;  /* 0x6400400072057fae */ /* 0x000fe20008121844 */
[----:B------:R-:W-:Y:S01]  /*32520*/  IMAD.MOV.U32 R113, RZ, RZ, R112 ;  /* 0x000000ffff717224 */ /* 0x000fe200078e0070 */
[----:B------:R-:W-:Y:S01]  /*32530*/  UISETP.GT.AND UP1, UPT, UR9, 0xf, UPT ;  /* 0x0000000f0900788c */ /* 0x000fe2000bf24270 */
[----:B-1----:R-:W-:Y:S02]  /*32540*/  IMAD.MOV.U32 R112, RZ, RZ, R7 ;  /* 0x000000ffff707224 */ /* 0x002fe400078e0007 */
[----:B------:R-:W3:Y:S01]  /*32550*/  LDL.LU R7, [R1+0x12fc] ;  /* 0x0012fc0001077983 */ /* 0x000ee20000300800 */
[----:B------:R-:W-:-:S04]  /*32560*/  USEL UR8, URZ, 0x4, !UP1 ;  /* 0x000000043f087887 */ /* 0x000fc8000c800000 */
[----:B------:R1:W-:Y:S01]  /*32570*/  LDGSTS.E [R5+0x60008], desc[UR4][R112.64], P1 ;  /* 0x6000800070057fae */ /* 0x0003e20008921844 */
[----:B------:R-:W-:Y:S01]  /*32580*/  USEL UR8, UR8, URZ, !UP0 ;  /* 0x0000003f08087287 */ /* 0x000fe2000c000000 */
[----:B----4-:R-:W-:-:S05]  /*32590*/  IADD3 R9, P0, R9, R4, RZ ;  /* 0x0000000409097210 */ /* 0x010fca0007f1e0ff */
[----:B------:R-:W-:Y:S01]  /*325a0*/  IMAD.X R108, R108, 0x1, R3, P0 ;  /* 0x000000016c6c7824 */ /* 0x000fe200000e0603 */
[----:B------:R4:W-:Y:S01]  /*325b0*/  STL [R1+0x111c], R9 ;  /* 0x00111c0901007387 */ /* 0x0009e20000100800 */
[----:B-1----:R-:W-:Y:S02]  /*325c0*/  IMAD.MOV.U32 R112, RZ, RZ, R9 ;  /* 0x000000ffff707224 */ /* 0x002fe400078e0009 */
[----:B------:R-:W-:Y:S01]  /*325d0*/  IMAD.MOV.U32 R113, RZ, RZ, R108 ;  /* 0x000000ffff717224 */ /* 0x000fe200078e006c */
[----:B------:R1:W-:Y:S01]  /*325e0*/  STL [R1+0x1118], R108 ;  /* 0x0011186c01007387 */ /* 0x0003e20000100800 */
[----:B------:R-:W-:-:S03]  /*325f0*/  ISETP.NE.U32.AND P0, PT, RZ, UR8, PT ;  /* 0x00000008ff007c0c */ /* 0x000fc6000bf05070 */
[----:B------:R-:W-:Y:S04]  /*32600*/  LDGSTS.E [R5+0x64008], desc[UR4][R112.64], P1 ;  /* 0x6400800070057fae */ /* 0x000fe80008921844 */
[----:B----4-:R-:W4:Y:S01]  /*32610*/  LDL.LU R9, [R1+0x12f8] ;  /* 0x0012f80001097983 */ /* 0x010f220000300800 */
[----:B------:R-:W-:-:S05]  /*32620*/  IADD3 R6, P1, R6, R4, RZ ;  /* 0x0000000406067210 */ /* 0x000fca0007f3e0ff */
[----:B------:R-:W-:Y:S01]  /*32630*/  IMAD.X R107, R107, 0x1, R3, P1 ;  /* 0x000000016b6b7824 */ /* 0x000fe200008e0603 */
[----:B------:R-:W-:-:S03]  /*32640*/  MOV R114, R6 ;  /* 0x0000000600727202 */ /* 0x000fc60000000f00 */
[----:B------:R-:W-:Y:S01]  /*32650*/  IMAD.MOV.U32 R115, RZ, RZ, R107 ;  /* 0x000000ffff737224 */ /* 0x000fe200078e006b */
[----:B------:R-:W-:Y:S04]  /*32660*/  STL [R1+0x1124], R6 ;  /* 0x0011240601007387 */ /* 0x000fe80000100800 */
[----:B------:R1:W-:Y:S04]  /*32670*/  STL [R1+0x1120], R107 ;  /* 0x0011206b01007387 */ /* 0x0003e80000100800 */
[----:B------:R-:W4:Y:S04]  /*32680*/  LDL.LU R113, [R1+0x1304] ;  /* 0x0013040001717983 */ /* 0x000f280000300800 */
[----:B------:R-:W-:Y:S04]  /*32690*/  LDGSTS.E [R5+0x6000c], desc[UR4][R114.64], P0 ;  /* 0x6000c00072057fae */ /* 0x000fe80008121844 */
[----:B------:R-:W4:Y:S04]  /*326a0*/  LDL.LU R114, [R1+0x1300] ;  /* 0x0013000001727983 */ /* 0x000f280000300800 */
[----:B------:R-:W4:Y:S04]  /*326b0*/  LDL.LU R112, [R1+0x1308] ;  /* 0x0013080001707983 */ /* 0x000f280000300800 */
[----:B-1----:R-:W4:Y:S04]  /*326c0*/  LDL.LU R108, [R1+0x130c] ;  /* 0x00130c00016c7983 */ /* 0x002f280000300800 */
[----:B------:R-:W4:Y:S04]  /*326d0*/  LDL.LU R107, [R1+0x1310] ;  /* 0x00131000016b7983 */ /* 0x000f280000300800 */
[----:B------:R-:W4:Y:S01]  /*326e0*/  LDL.LU R6, [R1+0x1314] ;  /* 0x0013140001067983 */ /* 0x000f220000300800 */
[----:B------:R-:W-:-:S04]  /*326f0*/  UISETP.GT.AND UP1, UPT, UR9, 0x2c, UPT ;  /* 0x0000002c0900788c */ /* 0x000fc8000bf24270 */
[----:B------:R-:W-:-:S04]  /*32700*/  USEL UR8, URZ, 0x4, !UP1 ;  /* 0x000000043f087887 */ /* 0x000fc8000c800000 */
[----:B------:R-:W-:-:S06]  /*32710*/  USEL UR8, UR8, URZ, !UP0 ;  /* 0x0000003f08087287 */ /* 0x000fcc000c000000 */
[----:B------:R-:W-:Y:S02]  /*32720*/  ISETP.NE.U32.AND P1, PT, RZ, UR8, PT ;  /* 0x00000008ff007c0c */ /* 0x000fe4000bf25070 */
[-C--:B------:R-:W-:Y:S02]  /*32730*/  IADD3 R110, P2, R110, R4.reuse, RZ ;  /* 0x000000046e6e7210 */ /* 0x080fe40007f5e0ff */
[----:B--2---:R-:W-:-:S03]  /*32740*/  IADD3 R8, P3, R8, R4, RZ ;  /* 0x0000000408087210 */ /* 0x004fc60007f7e0ff */
[--C-:B------:R-:W-:Y:S01]  /*32750*/  IMAD.X R111, R111, 0x1, R3.reuse, P2 ;  /* 0x000000016f6f7824 */ /* 0x100fe200010e0603 */
[----:B------:R1:W-:Y:S01]  /*32760*/  STL [R1+0x112c], R110 ;  /* 0x00112c6e01007387 */ /* 0x0003e20000100800 */
[----:B---3--:R-:W-:-:S03]  /*32770*/  IMAD.X R109, R109, 0x1, R3, P3 ;  /* 0x000000016d6d7824 */ /* 0x008fc600018e0603 */
[----:B------:R2:W-:Y:S04]  /*32780*/  STL [R1+0x1128], R111 ;  /* 0x0011286f01007387 */ /* 0x0005e80000100800 */
[----:B------:R1:W-:Y:S04]  /*32790*/  LDGSTS.E [R5+0x6400c], desc[UR4][R110.64], P0 ;  /* 0x6400c0006e057fae */ /* 0x0003e80008121844 */
[----:B------:R3:W-:Y:S01]  /*327a0*/  STL [R1+0x12f4], R8 ;  /* 0x0012f40801007387 */ /* 0x0007e20000100800 */
[----:B-1----:R-:W-:Y:S02]  /*327b0*/  IMAD.MOV.U32 R110, RZ, RZ, R8 ;  /* 0x000000ffff6e7224 */ /* 0x002fe400078e0008 */
[----:B--2---:R-:W-:Y:S01]  /*327c0*/  IMAD.MOV.U32 R111, RZ, RZ, R109 ;  /* 0x000000ffff6f7224 */ /* 0x004fe200078e006d */
[----:B------:R1:W-:Y:S04]  /*327d0*/  STL [R1+0x12f0], R109 ;  /* 0x0012f06d01007387 */ /* 0x0003e80000100800 */
[----:B------:R-:W-:Y:S01]  /*327e0*/  LDGSTS.E [R5+0x68000], desc[UR4][R110.64], P1 ;  /* 0x680000006e057fae */ /* 0x000fe20008921844 */
[----:B------:R-:W-:-:S03]  /*327f0*/  IADD3 R7, P0, R7, R4, RZ ;  /* 0x0000000407077210 */ /* 0x000fc60007f1e0ff */
[----:B------:R-:W2:Y:S04]  /*32800*/  LDL.LU R111, [R1+0x1318] ;  /* 0x00131800016f7983 */ /* 0x000ea80000300800 */
[----:B---3--:R-:W3:Y:S04]  /*32810*/  LDL.LU R8, [R1+0x131c] ;  /* 0x00131c0001087983 */ /* 0x008ee80000300800 */
[----:B------:R-:W-:Y:S01]  /*32820*/  STL [R1+0x12fc], R7 ;  /* 0x0012fc0701007387 */ /* 0x000fe20000100800 */
[----:B------:R-:W-:Y:S01]  /*32830*/  UISETP.GT.AND UP1, UPT, UR9, 0x2d, UPT ;  /* 0x0000002d0900788c */ /* 0x000fe2000bf24270 */
[----:B----4-:R-:W-:-:S05]  /*32840*/  IMAD.X R9, R9, 0x1, R3, P0 ;  /* 0x0000000109097824 */ /* 0x010fca00000e0603 */
[----:B------:R4:W-:Y:S04]  /*32850*/  STL [R1+0x12f8], R9 ;  /* 0x0012f80901007387 */ /* 0x0009e80000100800 */
[----:B------:R-:W2:Y:S04]  /*32860*/  LDL.LU R110, [R1+0x1320] ;  /* 0x00132000016e7983 */ /* 0x000ea80000300800 */
[----:B-1----:R-:W2:Y:S01]  /*32870*/  LDL.LU R109, [R1+0x1324] ;  /* 0x00132400016d7983 */ /* 0x002ea20000300800 */
[----:B------:R-:W-:Y:S02]  /*32880*/  IMAD.MOV.U32 R117, RZ, RZ, R9 ;  /* 0x000000ffff757224 */ /* 0x000fe400078e0009 */
[----:B------:R-:W-:Y:S01]  /*32890*/  IMAD.MOV.U32 R116, RZ, RZ, R7 ;  /* 0x000000ffff747224 */ /* 0x000fe200078e0007 */
[----:B----4-:R-:W4:Y:S01]  /*328a0*/  LDL.LU R9, [R1+0x1328] ;  /* 0x0013280001097983 */ /* 0x010f220000300800 */
[----:B------:R-:W-:-:S03]  /*328b0*/  USEL UR8, URZ, 0x4, !UP1 ;  /* 0x000000043f087887 */ /* 0x000fc6000c800000 */
[----:B------:R-:W4:Y:S01]  /*328c0*/  LDL.LU R7, [R1+0x132c] ;  /* 0x00132c0001077983 */ /* 0x000f220000300800 */
[----:B------:R-:W-:-:S03]  /*328d0*/  USEL UR8, UR8, URZ, !UP0 ;  /* 0x0000003f08087287 */ /* 0x000fc6000c000000 */
[----:B------:R-:W-:Y:S03]  /*328e0*/  LDGSTS.E [R5+0x6c000], desc[UR4][R116.64], P1 ;  /* 0x6c00000074057fae */ /* 0x000fe60008921844 */
        /* <DEDUP_REMOVED lines=16> */
[----:B------:R-:W-:Y:S04]  /*329f0*/  STL [R1+0x1314], R6 ;  /* 0x0013140601007387 */ /* 0x000fe80000100800 */
[----:B------:R1:W-:Y:S04]  /*32a00*/  LDGSTS.E [R5+0x6c004], desc[UR4][R112.64], P0 ;  /* 0x6c00400070057fae */ /* 0x0003e80008121844 */
[----:B------:R1:W-:Y:S02]  /*32a10*/  STL [R1+0x1310], R107 ;  /* 0x0013106b01007387 */ /* 0x0003e40000100800 */
[----:B-1----:R-:W-:-:S02]  /*32a20*/  IMAD.MOV.U32 R113, RZ, RZ, R107 ;  /* 0x000000ffff717224 */ /* 0x002fc400078e006b */
[----:B------:R-:W4:Y:S04]  /*32a30*/  LDL.LU R107, [R1+0x1134] ;  /* 0x00113400016b7983 */ /* 0x000f280000300800 */
[----:B------:R-:W4:Y:S01]  /*32a40*/  LDL.LU R108, [R1+0x1130] ;  /* 0x00113000016c7983 */ /* 0x000f220000300800 */
[----:B------:R-:W-:-:S04]  /*32a50*/  UISETP.GT.AND UP1, UPT, UR9, 0x2e, UPT ;  /* 0x0000002e0900788c */ /* 0x000fc8000bf24270 */
[----:B------:R-:W-:-:S04]  /*32a60*/  USEL UR8, URZ, 0x4, !UP1 ;  /* 0x000000043f087887 */ /* 0x000fc8000c800000 */
[----:B------:R-:W-:-:S06]  /*32a70*/  USEL UR8, UR8, URZ, !UP0 ;  /* 0x0000003f08087287 */ /* 0x000fcc000c000000 */
[----:B------:R-:W-:Y:S01]  /*32a80*/  ISETP.NE.U32.AND P1, PT, RZ, UR8, PT ;  /* 0x00000008ff007c0c */ /* 0x000fe2000bf25070 */
[----:B------:R-:W-:Y:S01]  /*32a90*/  UISETP.GT.AND UP1, UPT, UR9, 0x2f, UPT ;  /* 0x0000002f0900788c */ /* 0x000fe2000bf24270 */
[----:B------:R-:W-:Y:S02]  /*32aa0*/  IMAD.MOV.U32 R112, RZ, RZ, R6 ;  /* 0x000000ffff707224 */ /* 0x000fe400078e0006 */
[----:B------:R-:W4:Y:S01]  /*32ab0*/  LDL.LU R6, [R1+0x113c] ;  /* 0x00113c0001067983 */ /* 0x000f220000300800 */
[----:B------:R-:W-:-:S04]  /*32ac0*/  USEL UR8, URZ, 0x4, !UP1 ;  /* 0x000000043f087887 */ /* 0x000fc8000c800000 */
[----:B------:R-:W-:-:S04]  /*32ad0*/  USEL UR8, UR8, URZ, !UP0 ;  /* 0x0000003f08087287 */ /* 0x000fc8000c000000 */
[----:B------:R1:W-:Y:S01]  /*32ae0*/  LDGSTS.E [R5+0x68008], desc[UR4][R112.64], P1 ;  /* 0x6800800070057fae */ /* 0x0003e20008921844 */
[----:B---3--:R-:W-:-:S05]  /*32af0*/  IADD3 R8, P0, R8, R4, RZ ;  /* 0x0000000408087210 */ /* 0x008fca0007f1e0ff */
[----:B--2---:R-:W-:Y:S02]  /*32b00*/  IMAD.X R111, R111, 0x1, R3, P0 ;  /* 0x000000016f6f7824 */ /* 0x004fe400000e0603 */
[----:B-1----:R-:W-:Y:S02]  /*32b10*/  IMAD.MOV.U32 R112, RZ, RZ, R8 ;  /* 0x000000ffff707224 */ /* 0x002fe400078e0008 */
[----:B------:R-:W-:Y:S01]  /*32b20*/  IMAD.MOV.U32 R113, RZ, RZ, R111 ;  /* 0x000000ffff717224 */ /* 0x000fe200078e006f */
[----:B------:R1:W-:Y:S01]  /*32b30*/  STL [R1+0x131c], R8 ;  /* 0x00131c0801007387 */ /* 0x0003e20000100800 */
[----:B------:R-:W-:-:S03]  /*32b40*/  ISETP.NE.U32.AND P0, PT, RZ, UR8, PT ;  /* 0x00000008ff007c0c */ /* 0x000fc6000bf05070 */
[----:B------:R-:W-:Y:S04]  /*32b50*/  STL [R1+0x1318], R111 ;  /* 0x0013186f01007387 */ /* 0x000fe80000100800 */
[----:B------:R2:W-:Y:S04]  /*32b60*/  LDGSTS.E [R5+0x6c008], desc[UR4][R112.64], P1 ;  /* 0x6c00800070057fae */ /* 0x0005e80008921844 */
[----:B-1----:R-:W3:Y:S01]  /*32b70*/  LDL.LU R8, [R1+0x1138] ;  /* 0x0011380001087983 */ /* 0x002ee20000300800 */
[----:B------:R-:W-:-:S05]  /*32b80*/  IADD3 R109, P1, R109, R4, RZ ;  /* 0x000000046d6d7210 */ /* 0x000fca0007f3e0ff */
[----:B------:R-:W-:Y:S01]  /*32b90*/  IMAD.X R110, R110, 0x1, R3, P1 ;  /* 0x000000016e6e7824 */ /* 0x000fe200008e0603 */
[----:B----4-:R-:W-:Y:S01]  /*32ba0*/  IADD3 R7, P2, R7, R4, RZ ;  /* 0x0000000407077210 */ /* 0x010fe20007f5e0ff */
[----:B--2---:R-:W-:Y:S02]  /*32bb0*/  IMAD.MOV.U32 R112, RZ, RZ, R109 ;  /* 0x000000ffff707224 */ /* 0x004fe400078e006d */
        /* <DEDUP_REMOVED lines=16> */
[----:B------:R-:W-:-:S05]  /*32cc0*/  IADD3 R107, P1, R107, R4, RZ ;  /* 0x000000046b6b7210 */ /* 0x000fca0007f3e0ff */
[----:B------:R-:W-:Y:S01]  /*32cd0*/  IMAD.X R108, R108, 0x1, R3, P1 ;  /* 0x000000016c6c7824 */ /* 0x000fe200008e0603 */
[----:B------:R-:W-:Y:S01]  /*32ce0*/  STL [R1+0x1134], R107 ;  /* 0x0011346b01007387 */ /* 0x000fe20000100800 */
[----:B------:R-:W-:Y:S02]  /*32cf0*/  IMAD.MOV.U32 R114, RZ, RZ, R107 ;  /* 0x000000ffff727224 */ /* 0x000fe400078e006b */
[----:B------:R-:W-:Y:S01]  /*32d00*/  IMAD.MOV.U32 R115, RZ, RZ, R108 ;  /* 0x000000ffff737224 */ /* 0x000fe200078e006c */
[----:B------:R1:W-:Y:S04]  /*32d10*/  STL [R1+0x1130], R108 ;  /* 0x0011306c01007387 */ /* 0x0003e80000100800 */
[----:B-1----:R-:W2:Y:S04]  /*32d20*/  LDL.LU R108, [R1+0x1158] ;  /* 0x00115800016c7983 */ /* 0x002ea80000300800 */
[----:B------:R-:W2:Y:S01]  /*32d30*/  LDL.LU R107, [R1+0x115c] ;  /* 0x00115c00016b7983 */ /* 0x000ea20000300800 */
        /* <DEDUP_REMOVED lines=10> */
[----:B------:R-:W-:-:S05]  /*32de0*/  LOP3.LUT R113, R113, 0x40, RZ, 0x3c, !PT ;  /* 0x0000004071717812 */ /* 0x000fca00078e3cff */
[----:B------:R-:W-:Y:S01]  /*32df0*/  VIADD R5, R113, UR10 ;  /* 0x0000000a71057c36 */ /* 0x000fe20008000000 */
[----:B------:R-:W-:Y:S01]  /*32e00*/  UISETP.GT.AND UP1, UPT, UR9, 0x11, UPT ;  /* 0x000000110900788c */ /* 0x000fe2000bf24270 */
[----:B------:R-:W-:Y:S04]  /*32e10*/  STL [R1+0x113c], R6 ;  /* 0x00113c0601007387 */ /* 0x000fe80000100800 */
[----:B------:R1:W-:Y:S01]  /*32e20*/  LDGSTS.E [R5+0x60000], desc[UR4][R114.64], P0 ;  /* 0x6000000072057fae */ /* 0x0003e20008121844 */
[----:B---3--:R-:W-:Y:S01]  /*32e30*/  IMAD.X R8, R8, 0x1, R3, P1 ;  /* 0x0000000108087824 */ /* 0x008fe200008e0603 */
[----:B------:R-:W-:-:S04]  /*32e40*/  USEL UR8, URZ, 0x4, !UP1 ;  /* 0x000000043f087887 */ /* 0x000fc8000c800000 */
[----:B------:R3:W-:Y:S01]  /*32e50*/  STL [R1+0x1138], R8 ;  /* 0x0011380801007387 */ /* 0x0007e20000100800 */
[----:B-1----:R-:W-:Y:S02]  /*32e60*/  IMAD.MOV.U32 R115, RZ, RZ, R8 ;  /* 0x000000ffff737224 */ /* 0x002fe400078e0008 */
[----:B------:R-:W-:Y:S01]  /*32e70*/  IMAD.MOV.U32 R114, RZ, RZ, R6 ;  /* 0x000000ffff727224 */ /* 0x000fe200078e0006 */
[----:B------:R-:W-:-:S04]  /*32e80*/  USEL UR8, UR8, URZ, !UP0 ;  /* 0x0000003f08087287 */ /* 0x000fc8000c000000 */
[----:B------:R1:W-:Y:S04]  /*32e90*/  LDGSTS.E [R5+0x64000], desc[UR4][R114.64], P0 ;  /* 0x6400000072057fae */ /* 0x0003e80008121844 */
[----:B---3--:R-:W3:Y:S04]  /*32ea0*/  LDL.LU R8, [R1+0x1160] ;  /* 0x0011600001087983 */ /* 0x008ee80000300800 */
[----:B------:R-:W3:Y:S01]  /*32eb0*/  LDL.LU R6, [R1+0x1164] ;  /* 0x0011640001067983 */ /* 0x000ee20000300800 */
[----:B------:R-:W-:Y:S01]  /*32ec0*/  ISETP.NE.U32.AND P0, PT, RZ, UR8, PT ;  /* 0x00000008ff007c0c */ /* 0x000fe2000bf05070 */
[----:B------:R-:W-:Y:S01]  /*32ed0*/  UISETP.GT.AND UP1, UPT, UR9, 0x12, UPT ;  /* 0x000000120900788c */ /* 0x000fe2000bf24270 */
[----:B----4-:R-:W-:-:S05]  /*32ee0*/  IADD3 R110, P1, R110, R4, RZ ;  /* 0x000000046e6e7210 */ /* 0x010fca0007f3e0ff */
[----:B------:R4:W-:Y:S01]  /*32ef0*/  STL [R1+0x1144], R110 ;  /* 0x0011446e01007387 */ /* 0x0009e20000100800 */
[----:B--2---:R-:W-:Y:S01]  /*32f00*/  IMAD.X R111, R111, 0x1, R3, P1 ;  /* 0x000000016f6f7824 */ /* 0x004fe200008e0603 */
        /* <DEDUP_REMOVED lines=12> */
[----:B----4-:R-:W4:Y:S04]  /*32fd0*/  LDL.LU R110, [R1+0x116c] ;  /* 0x00116c00016e7983 */ /* 0x010f280000300800 */
[----:B------:R1:W-:Y:S04]  /*32fe0*/  STL [R1+0x1150], R112 ;  /* 0x0011507001007387 */ /* 0x0003e80000100800 */
[----:B--2---:R-:W2:Y:S01]  /*32ff0*/  LDL.LU R9, [R1+0x1334] ;  /* 0x0013340001097983 */ /* 0x004ea20000300800 */
[----:B------:R-:W-:-:S03]  /*33000*/  IMAD.MOV.U32 R115, RZ, RZ, R109 ;  /* 0x000000ffff737224 */ /* 0x000fc600078e006d */
[----:B------:R-:W2:Y:S04]  /*33010*/  LDL.LU R111, [R1+0x1168] ;  /* 0x00116800016f7983 */ /* 0x000ea80000300800 */
[----:B------:R-:W2:Y:S01]  /*33020*/  LDL.LU R109, [R1+0x1330] ;  /* 0x00133000016d7983 */ /* 0x000ea20000300800 */
[----:B------:R-:W-:-:S03]  /*33030*/  ISETP.NE.U32.AND P1, PT, RZ, UR8, PT ;  /* 0x00000008ff007c0c */ /* 0x000fc6000bf25070 */
[----:B------:R-:W-:Y:S01]  /*33040*/  LDGSTS.E [R5+0x64004], desc[UR4][R114.64], P0 ;  /* 0x6400400072057fae */ /* 0x000fe20008121844 */
[----:B------:R-:W-:Y:S02]  /*33050*/  IMAD.MOV.U32 R113, RZ, RZ, R112 ;  /* 0x000000ffff717224 */ /* 0x000fe400078e0070 */
[----:B-1----:R-:W-:Y:S02]  /*33060*/  IMAD.MOV.U32 R112, RZ, RZ, R7 ;  /* 0x000000ffff707224 */ /* 0x002fe400078e0007 */
[----:B------:R-:W2:Y:S05]  /*33070*/  LDL.LU R7, [R1+0x133c] ;  /* 0x00133c0001077983 */ /* 0x000eaa0000300800 */
[----:B------:R1:W-:Y:S01]  /*33080*/  LDGSTS.E [R5+0x60008], desc[UR4][R112.64], P1 ;  /* 0x6000800070057fae */ /* 0x0003e20008921844 */
[----:B------:R-:W-:-:S05]  /*33090*/  IADD3 R107, P0, R107, R4, RZ ;  /* 0x000000046b6b7210 */ /* 0x000fca0007f1e0ff */
[----:B------:R-:W-:Y:S01]  /*330a0*/  IMAD.X R108, R108, 0x1, R3, P0 ;  /* 0x000000016c6c7824 */ /* 0x000fe200000e0603 */
[----:B------:R1:W-:Y:S02]  /*330b0*/  STL [R1+0x115c], R107 ;  /* 0x00115c6b01007387 */ /* 0x0003e40000100800 */
[----:B-1----:R-:W-:Y:S02]  /*330c0*/  IMAD.MOV.U32 R112, RZ, RZ, R107 ;  /* 0x000000ffff707224 */ /* 0x002fe400078e006b */
[----:B------:R1:W-:Y:S04]  /*330d0*/  STL [R1+0x1158], R108 ;  /* 0x0011586c01007387 */ /* 0x0003e80000100800 */
[----:B------:R-:W2:Y:S01]  /*330e0*/  LDL.LU R107, [R1+0x1338] ;  /* 0x00133800016b7983 */ /* 0x000ea20000300800 */
        /* <DEDUP_REMOVED lines=22> */
[----:B------:R-:W-:-:S02]  /*33250*/  ISETP.NE.U32.AND P1, PT, RZ, UR8, PT ;  /* 0x00000008ff007c0c */ /* 0x000fc4000bf25070 */
[-C--:B----4-:R-:W-:Y:S02]  /*33260*/  IADD3 R110, P2, R110, R4.reuse, RZ ;  /* 0x000000046e6e7210 */ /* 0x090fe40007f5e0ff */
[----:B--2---:R-:W-:-:S03]  /*33270*/  IADD3 R9, P3, R9, R4, RZ ;  /* 0x0000000409097210 */ /* 0x004fc60007f7e0ff */
[--C-:B------:R-:W-:Y:S01]  /*33280*/  IMAD.X R111, R111, 0x1, R3.reuse, P2 ;  /* 0x000000016f6f7824 */ /* 0x100fe200010e0603 */
[----:B------:R1:W-:Y:S01]  /*33290*/  STL [R1+0x116c], R110 ;  /* 0x00116c6e01007387 */ /* 0x0003e20000100800 */
[----:B------:R-:W-:-:S03]  /*332a0*/  IMAD.X R109, R109, 0x1, R3, P3 ;  /* 0x000000016d6d7824 */ /* 0x000fc600018e0603 */
        /* <DEDUP_REMOVED lines=9> */
[----:B----4-:R-:W4:Y:S04]  /*33340*/  LDL.LU R9, [R1+0x135c] ;  /* 0x00135c0001097983 */ /* 0x010f280000300800 */
[----:B------:R-:W-:Y:S01]  /*33350*/  STL [R1+0x133c], R7 ;  /* 0x00133c0701007387 */ /* 0x000fe20000100800 */
[----:B------:R-:W-:Y:S02]  /*33360*/  IMAD.MOV.U32 R116, RZ, RZ, R7 ;  /* 0x000000ffff747224 */ /* 0x000fe400078e0007 */
[----:B------:R-:W-:-:S05]  /*33370*/  IMAD.X R107, R107, 0x1, R3, P0 ;  /* 0x000000016b6b7824 */ /* 0x000fca00000e0603 */
[----:B------:R1:W-:Y:S04]  /*33380*/  STL [R1+0x1338], R107 ;  /* 0x0013386b01007387 */ /* 0x0003e80000100800 */
[----:B------:R-:W2:Y:S04]  /*33390*/  LDL.LU R110, [R1+0x1360] ;  /* 0x00136000016e7983 */ /* 0x000ea80000300800 */
[----:B-1----:R-:W2:Y:S01]  /*333a0*/  LDL.LU R109, [R1+0x1364] ;  /* 0x00136400016d7983 */ /* 0x002ea20000300800 */
[----:B------:R-:W-:-:S03]  /*333b0*/  IMAD.MOV.U32 R117, RZ, RZ, R107 ;  /* 0x000000ffff757224 */ /* 0x000fc600078e006b */
[----:B------:R-:W2:Y:S04]  /*333c0*/  LDL.LU R107, [R1+0x1368] ;  /* 0x00136800016b7983 */ /* 0x000ea80000300800 */
[----:B------:R-:W2:Y:S01]  /*333d0*/  LDL.LU R7, [R1+0x136c] ;  /* 0x00136c0001077983 */ /* 0x000ea20000300800 */
        /* <DEDUP_REMOVED lines=27> */
[----:B------:R-:W-:Y:S01]  /*33590*/  ISETP.NE.U32.AND P1, PT, RZ, UR8, PT ;  /* 0x00000008ff007c0c */ /* 0x000fe2000bf25070 */
[----:B-1----:R-:W-:-:S02]  /*335a0*/  IMAD.MOV.U32 R113, RZ, RZ, R8 ;  /* 0x000000ffff717224 */ /* 0x002fc400078e0008 */
[----:B---3--:R-:W3:Y:S04]  /*335b0*/  LDL.LU R8, [R1+0x1174] ;  /* 0x0011740001087983 */ /* 0x008ee80000300800 */
[----:B------:R-:W3:Y:S01]  /*335c0*/  LDL.LU R108, [R1+0x1170] ;  /* 0x00117000016c7983 */ /* 0x000ee20000300800 */
[----:B------:R-:W-:Y:S01]  /*335d0*/  IMAD.MOV.U32 R112, RZ, RZ, R6 ;  /* 0x000000ffff707224 */ /* 0x000fe200078e0006 */
[----:B------:R-:W-:Y:S02]  /*335e0*/  USEL UR8, URZ, 0x4, !UP1 ;  /* 0x000000043f087887 */ /* 0x000fe4000c800000 */
[----:B------:R-:W3:Y:S02]  /*335f0*/  LDL.LU R6, [R1+0x117c] ;  /* 0x00117c0001067983 */ /* 0x000ee40000300800 */
[----:B------:R-:W-:-:S02]  /*33600*/  USEL UR8, UR8, URZ, !UP0 ;  /* 0x0000003f08087287 */ /* 0x000fc4000c000000 */
[----:B------:R1:W-:Y:S01]  /*33610*/  LDGSTS.E [R5+0x68008], desc[UR4][R112.64], P1 ;  /* 0x6800800070057fae */ /* 0x0003e20008921844 */
[----:B----4-:R-:W-:-:S05]  /*33620*/  IADD3 R9, P0, R9, R4, RZ ;  /* 0x0000000409097210 */ /* 0x010fca0007f1e0ff */
[----:B--2---:R-:W-:Y:S02]  /*33630*/  IMAD.X R111, R111, 0x1, R3, P0 ;  /* 0x000000016f6f7824 */ /* 0x004fe400000e0603 */
[----:B-1----:R-:W-:Y:S02]  /*33640*/  IMAD.MOV.U32 R112, RZ, RZ, R9 ;  /* 0x000000ffff707224 */ /* 0x002fe400078e0009 */
[----:B------:R-:W-:Y:S01]  /*33650*/  IMAD.MOV.U32 R113, RZ, RZ, R111 ;  /* 0x000000ffff717224 */ /* 0x000fe200078e006f */
[----:B------:R1:W-:Y:S04]  /*33660*/  STL [R1+0x135c], R9 ;  /* 0x00135c0901007387 */ /* 0x0003e80000100800 */
[----:B------:R-:W-:Y:S01]  /*33670*/  STL [R1+0x1358], R111 ;  /* 0x0013586f01007387 */ /* 0x000fe20000100800 */
[----:B------:R-:W-:-:S03]  /*33680*/  ISETP.NE.U32.AND P0, PT, RZ, UR8, PT ;  /* 0x00000008ff007c0c */ /* 0x000fc6000bf05070 */
[----:B------:R2:W-:Y:S04]  /*33690*/  LDGSTS.E [R5+0x6c008], desc[UR4][R112.64], P1 ;  /* 0x6c00800070057fae */ /* 0x0005e80008921844 */
[----:B-1----:R-:W4:Y:S01]  /*336a0*/  LDL.LU R9, [R1+0x1178] ;  /* 0x0011780001097983 */ /* 0x002f220000300800 */
[----:B------:R-:W-:-:S05]  /*336b0*/  IADD3 R109, P1, R109, R4, RZ ;  /* 0x000000046d6d7210 */ /* 0x000fca0007f3e0ff */
[----:B------:R-:W-:Y:S01]  /*336c0*/  IMAD.X R110, R110, 0x1, R3, P1 ;  /* 0x000000016e6e7824 */ /* 0x000fe200008e0603 */
[----:B------:R-:W-:Y:S01]  /*336d0*/  IADD3 R7, P2, R7, R4, RZ ;  /* 0x0000000407077210 */ /* 0x000fe20007f5e0ff */
        /* <DEDUP_REMOVED lines=26> */
[----:B------:R-:W-:-:S05]  /*33880*/  LOP3.LUT R113, R113, 0x50, RZ, 0x3c, !PT ;  /* 0x0000005071717812 */ /* 0x000fca00078e3cff */
[----:B------:R-:W-:Y:S01]  /*33890*/  VIADD R5, R113, UR10 ;  /* 0x0000000a71057c36 */ /* 0x000fe20008000000 */
[----:B---3--:R-:W-:-:S05]  /*338a0*/  IADD3 R8, P1, R8, R4, RZ ;  /* 0x0000000408087210 */ /* 0x008fca0007f3e0ff */
[----:B------:R-:W-:Y:S01]  /*338b0*/  IMAD.X R108, R108, 0x1, R3, P1 ;  /* 0x000000016c6c7824 */ /* 0x000fe200008e0603 */
[----:B------:R-:W-:Y:S01]  /*338c0*/  STL [R1+0x1174], R8 ;  /* 0x0011740801007387 */ /* 0x000fe20000100800 */
[----:B------:R-:W-:Y:S02]  /*338d0*/  IMAD.MOV.U32 R114, RZ, RZ, R8 ;  /* 0x000000ffff727224 */ /* 0x000fe400078e0008 */
[----:B------:R-:W-:Y:S01]  /*338e0*/  IMAD.MOV.U32 R115, RZ, RZ, R108 ;  /* 0x000000ffff737224 */ /* 0x000fe200078e006c */
[----:B------:R1:W-:Y:S01]  /*338f0*/  STL [R1+0x1170], R108 ;  /* 0x0011706c01007387 */ /* 0x0003e20000100800 */
[----:B------:R-:W-:Y:S01]  /*33900*/  IADD3 R6, P1, R6, R4, RZ ;  /* 0x0000000406067210 */ /* 0x000fe20007f3e0ff */
[----:B------:R-:W-:Y:S02]  /*33910*/  UISETP.GT.AND UP1, UPT, UR9, 0x15, UPT ;  /* 0x000000150900788c */ /* 0x000fe4000bf24270 */
[----:B------:R3:W-:Y:S04]  /*33920*/  LDGSTS.E [R5+0x60000], desc[UR4][R114.64], P0 ;  /* 0x6000000072057fae */ /* 0x0007e80008121844 */
[----:B-1----:R-:W2:Y:S04]  /*33930*/  LDL.LU R108, [R1+0x1198] ;  /* 0x00119800016c7983 */ /* 0x002ea80000300800 */
[----:B------:R-:W2:Y:S01]  /*33940*/  LDL.LU R8, [R1+0x119c] ;  /* 0x00119c0001087983 */ /* 0x000ea20000300800 */
[----:B---3--:R-:W-:-:S03]  /*33950*/  IMAD.MOV.U32 R114, RZ, RZ, R6 ;  /* 0x000000ffff727224 */ /* 0x008fc600078e0006 */
[----:B------:R-:W-:Y:S01]  /*33960*/  STL [R1+0x117c], R6 ;  /* 0x00117c0601007387 */ /* 0x000fe20000100800 */
[----:B------:R-:W-:-:S04]  /*33970*/  USEL UR8, URZ, 0x4, !UP1 ;  /* 0x000000043f087887 */ /* 0x000fc8000c800000 */
[----:B------:R-:W-:Y:S01]  /*33980*/  USEL UR8, UR8, URZ, !UP0 ;  /* 0x0000003f08087287 */ /* 0x000fe2000c000000 */
[----:B----4-:R-:W-:-:S04]  /*33990*/  IMAD.X R9, R9, 0x1, R3, P1 ;  /* 0x0000000109097824 */ /* 0x010fc800008e0603 */
[----:B------:R-:W-:Y:S01]  /*339a0*/  IMAD.MOV.U32 R115, RZ, RZ, R9 ;  /* 0x000000ffff737224 */ /* 0x000fe200078e0009 */
[----:B------:R1:W-:Y:S04]  /*339b0*/  STL [R1+0x1178], R9 ;  /* 0x0011780901007387 */ /* 0x0003e80000100800 */
[----:B------:R3:W-:Y:S04]  /*339c0*/  LDGSTS.E [R5+0x64000], desc[UR4][R114.64], P0 ;  /* 0x6400000072057fae */ /* 0x0007e80008121844 */
[----:B-1----:R-:W4:Y:S04]  /*339d0*/  LDL.LU R9, [R1+0x11a0] ;  /* 0x0011a00001097983 */ /* 0x002f280000300800 */
[----:B------:R-:W4:Y:S01]  /*339e0*/  LDL.LU R6, [R1+0x11a4] ;  /* 0x0011a40001067983 */ /* 0x000f220000300800 */
[----:B------:R-:W-:-:S02]  /*339f0*/  ISETP.NE.U32.AND P0, PT, RZ, UR8, PT ;  /* 0x00000008ff007c0c */ /* 0x000fc4000bf05070 */
        /* <DEDUP_REMOVED lines=27> */
[----:B------:R-:W3:Y:S01]  /*33bb0*/  LDL.LU R7, [R1+0x137c] ;  /* 0x00137c0001077983 */ /* 0x000ee20000300800 */
[----:B------:R-:W-:-:S04]  /*33bc0*/  USEL UR8, URZ, 0x4, !UP1 ;  /* 0x000000043f087887 */ /* 0x000fc8000c800000 */
[----:B------:R-:W-:-:S03]  /*33bd0*/  USEL UR8, UR8, URZ, !UP0 ;  /* 0x0000003f08087287 */ /* 0x000fc6000c000000 */
[----:B------:R1:W-:Y:S01]  /*33be0*/  LDGSTS.E [R5+0x60008], desc[UR4][R112.64], P1 ;  /* 0x6000800070057fae */ /* 0x0003e20008921844 */
[----:B------:R-:W-:Y:S01]  /*33bf0*/  UISETP.GT.AND UP1, UPT, UR9, 0x34, UPT ;  /* 0x000000340900788c */ /* 0x000fe2000bf24270 */
[----:B------:R-:W-:-:S05]  /*33c00*/  IADD3 R8, P0, R8, R4, RZ ;  /* 0x0000000408087210 */ /* 0x000fca0007f1e0ff */
[----:B------:R-:W-:Y:S01]  /*33c10*/  IMAD.X R108, R108, 0x1, R3, P0 ;  /* 0x000000016c6c7824 */ /* 0x000fe200000e0603 */
[----:B------:R1:W-:Y:S02]  /*33c20*/  STL [R1+0x119c], R8 ;  /* 0x00119c0801007387 */ /* 0x0003e40000100800 */
[----:B-1----:R-:W-:Y:S02]  /*33c30*/  IMAD.MOV.U32 R112, RZ, RZ, R8 ;  /* 0x000000ffff707224 */ /* 0x002fe400078e0008 */
[----:B------:R-:W-:Y:S01]  /*33c40*/  MOV R113, R108 ;  /* 0x0000006c00717202 */ /* 0x000fe20000000f00 */
[----:B------:R1:W-:Y:S01]  /*33c50*/  STL [R1+0x1198], R108 ;  /* 0x0011986c01007387 */ /* 0x0003e20000100800 */
[----:B------:R-:W-:-:S03]  /*33c60*/  ISETP.NE.U32.AND P0, PT, RZ, UR8, PT ;  /* 0x00000008ff007c0c */ /* 0x000fc6000bf05070 */
[----:B------:R-:W-:Y:S04]  /*33c70*/  LDGSTS.E [R5+0x64008], desc[UR4][R112.64], P1 ;  /* 0x6400800070057fae */ /* 0x000fe80008921844 */
[----:B------:R-:W3:Y:S01]  /*33c80*/  LDL.LU R8, [R1+0x1378] ;  /* 0x0013780001087983 */ /* 0x000ee20000300800 */
[----:B------:R-:W-:-:S04]  /*33c90*/  USEL UR8, URZ, 0x4, !UP1 ;  /* 0x000000043f087887 */ /* 0x000fc8000c800000 */
[----:B------:R-:W-:Y:S01]  /*33ca0*/  USEL UR8, UR8, URZ, !UP0 ;  /* 0x0000003f08087287 */ /* 0x000fe2000c000000 */
[----:B----4-:R-:W-:-:S05]  /*33cb0*/  IADD3 R6, P1, R6, R4, RZ ;  /* 0x0000000406067210 */ /* 0x010fca0007f3e0ff */
        /* <DEDUP_REMOVED lines=10> */
[----:B----4-:R-:W4:Y:S04]  /*33d60*/  LDL.LU R9, [R1+0x1390] ;  /* 0x0013900001097983 */ /* 0x010f280000300800 */
[----:B------:R-:W4:Y:S01]  /*33d70*/  LDL.LU R6, [R1+0x1394] ;  /* 0x0013940001067983 */ /* 0x000f220000300800 */
[----:B------:R-:W-:-:S02]  /*33d80*/  ISETP.NE.U32.AND P1, PT, RZ, UR8, PT ;  /* 0x00000008ff007c0c */ /* 0x000fc4000bf25070 */
        /* <DEDUP_REMOVED lines=11> */
[----:B------:R-:W-:Y:S04]  /*33e40*/  LDGSTS.E [R5+0x68000], desc[UR4][R110.64], P1 ;  /* 0x680000006e057fae */ /* 0x000fe80008921844 */
[----:B------:R-:W2:Y:S04]  /*33e50*/  LDL.LU R111, [R1+0x1398] ;  /* 0x00139800016f7983 */ /* 0x000ea80000300800 */
[----:B---3--:R-:W3:Y:S01]  /*33e60*/  LDL.LU R107, [R1+0x139c] ;  /* 0x00139c00016b7983 */ /* 0x008ee20000300800 */
[----:B------:R-:W-:-:S05]  /*33e70*/  IADD3 R7, P0, R7, R4, RZ ;  /* 0x0000000407077210 */ /* 0x000fca0007f1e0ff */
[----:B------:R-:W-:Y:S01]  /*33e80*/  STL [R1+0x137c], R7 ;  /* 0x00137c0701007387 */ /* 0x000fe20000100800 */
[----:B------:R-:W-:Y:S01]  /*33e90*/  UISETP.GT.AND UP1, UPT, UR9, 0x35, UPT ;  /* 0x000000350900788c */ /* 0x000fe2000bf24270 */
[----:B------:R-:W-:-:S03]  /*33ea0*/  IMAD.MOV.U32 R116, RZ, RZ, R7 ;  /* 0x000000ffff747224 */ /* 0x000fc600078e0007 */
[----:B------:R-:W-:-:S04]  /*33eb0*/  USEL UR8, URZ, 0x4, !UP1 ;  /* 0x000000043f087887 */ /* 0x000fc8000c800000 */
[----:B------:R-:W-:Y:S02]  /*33ec0*/  USEL UR8, UR8, URZ, !UP0 ;  /* 0x0000003f08087287 */ /* 0x000fe4000c000000 */
[----:B------:R-:W-:Y:S01]  /*33ed0*/  UISETP.GT.AND UP1, UPT, UR9, 0x36, UPT ;  /* 0x000000360900788c */ /* 0x000fe2000bf24270 */
        /* <DEDUP_REMOVED lines=8> */
[----:B------:R-:W-:Y:S01]  /*33f60*/  ISETP.NE.U32.AND P0, PT, RZ, UR8, PT ;  /* 0x00000008ff007c0c */ /* 0x000fe2000bf05070 */
[----:B------:R-:W-:-:S04]  /*33f70*/  USEL UR8, URZ, 0x4, !UP1 ;  /* 0x000000043f087887 */ /* 0x000fc8000c800000 */
[----:B------:R-:W-:Y:S01]  /*33f80*/  USEL UR8, UR8, URZ, !UP0 ;  /* 0x0000003f08087287 */ /* 0x000fe2000c000000 */
        /* <DEDUP_REMOVED lines=8> */
[----:B----4-:R-:W-:-:S03]  /*34010*/  IADD3 R6, P3, R6, R4, RZ ;  /* 0x0000000406067210 */ /* 0x010fc60007f7e0ff */
[----:B------:R4:W-:Y:S01]  /*34020*/  STL [R1+0x1388], R112 ;  /* 0x0013887001007387 */ /* 0x0009e20000100800 */
[----:B-1----:R-:W-:Y:S02]  /*34030*/  IMAD.MOV.U32 R114, RZ, RZ, R113 ;  /* 0x000000ffff727224 */ /* 0x002fe400078e0071 */
[----:B------:R-:W-:Y:S02]  /*34040*/  IMAD.MOV.U32 R113, RZ, RZ, R112 ;  /* 0x000000ffff717224 */ /* 0x000fe400078e0070 */
[----:B------:R-:W-:Y:S01]  /*34050*/  IMAD.X R9, R9, 0x1, R3, P3 ;  /* 0x0000000109097824 */ /* 0x000fe200018e0603 */
[----:B------:R-:W-:Y:S01]  /*34060*/  LDGSTS.E [R5+0x68004], desc[UR4][R114.64], P0 ;  /* 0x6800400072057fae */ /* 0x000fe20008121844 */
[----:B----4-:R-:W-:-:S03]  /*34070*/  IMAD.MOV.U32 R112, RZ, RZ, R108 ;  /* 0x000000ffff707224 */ /* 0x010fc600078e006c */
[----:B------:R-:W-:Y:S04]  /*34080*/  STL [R1+0x1394], R6 ;  /* 0x0013940601007387 */ /* 0x000fe80000100800 */
[----:B------:R1:W-:Y:S04]  /*34090*/  LDGSTS.E [R5+0x6c004], desc[UR4][R112.64], P0 ;  /* 0x6c00400070057fae */ /* 0x0003e80008121844 */
[----:B------:R4:W-:Y:S01]  /*340a0*/  STL [R1+0x1390], R9 ;  /* 0x0013900901007387 */ /* 0x0009e20000100800 */
[----:B------:R-:W-:Y:S01]  /*340b0*/  ISETP.NE.U32.AND P1, PT, RZ, UR8, PT ;  /* 0x00000008ff007c0c */ /* 0x000fe2000bf25070 */
[----:B-1----:R-:W-:-:S02]  /*340c0*/  IMAD.MOV.U32 R113, RZ, RZ, R9 ;  /* 0x000000ffff717224 */ /* 0x002fc400078e0009 */
[----:B----4-:R-:W4:Y:S04]  /*340d0*/  LDL.LU R9, [R1+0x11b4] ;  /* 0x0011b40001097983 */ /* 0x010f280000300800 */
[----:B------:R-:W4:Y:S01]  /*340e0*/  LDL.LU R108, [R1+0x11b0] ;  /* 0x0011b000016c7983 */ /* 0x000f220000300800 */
[----:B------:R-:W-:-:S03]  /*340f0*/  IMAD.MOV.U32 R112, RZ, RZ, R6 ;  /* 0x000000ffff707224 */ /* 0x000fc600078e0006 */
[----:B------:R-:W4:Y:S04]  /*34100*/  LDL.LU R6, [R1+0x11bc] ;  /* 0x0011bc0001067983 */ /* 0x000f280000300800 */
[----:B------:R1:W-:Y:S01]  /*34110*/  LDGSTS.E [R5+0x68008], desc[UR4][R112.64], P1 ;  /* 0x6800800070057fae */ /* 0x0003e20008921844 */
[----:B---3--:R-:W-:-:S05]  /*34120*/  IADD3 R107, P0, R107, R4, RZ ;  /* 0x000000046b6b7210 */ /* 0x008fca0007f1e0ff */
[----:B--2---:R-:W-:Y:S01]  /*34130*/  IMAD.X R111, R111, 0x1, R3, P0 ;  /* 0x000000016f6f7824 */ /* 0x004fe200000e0603 */
[----:B------:R2:W-:Y:S01]  /*34140*/  STL [R1+0x139c], R107 ;  /* 0x00139c6b01007387 */ /* 0x0005e20000100800 */
[----:B-1----:R-:W-:-:S03]  /*34150*/  IMAD.MOV.U32 R112, RZ, RZ, R107 ;  /* 0x000000ffff707224 */ /* 0x002fc600078e006b */
[----:B------:R-:W-:Y:S04]  /*34160*/  STL [R1+0x1398], R111 ;  /* 0x0013986f01007387 */ /* 0x000fe80000100800 */
[----:B--2---:R-:W2:Y:S01]  /*34170*/  LDL.LU R107, [R1+0x11b8] ;  /* 0x0011b800016b7983 */ /* 0x004ea20000300800 */
[----:B------:R-:W-:Y:S01]  /*34180*/  UISETP.GT.AND UP1, UPT, UR9, 0x37, UPT ;  /* 0x000000370900788c */ /* 0x000fe2000bf24270 */
[----:B------:R-:W-:-:S03]  /*34190*/  IMAD.MOV.U32 R113, RZ, RZ, R111 ;  /* 0x000000ffff717224 */ /* 0x000fc600078e006f */
[----:B------:R-:W-:Y:S01]  /*341a0*/  USEL UR8, URZ, 0x4, !UP1 ;  /* 0x000000043f087887 */ /* 0x000fe2000c800000 */
[----:B------:R-:W1:Y:S03]  /*341b0*/  S2R R252, SR_TID.X ;  /* 0x0000000000fc7919 */ /* 0x000e660000002100 */
[----:B------:R-:W-:Y:S01]  /*341c0*/  USEL UR8, UR8, URZ, !UP0 ;  /* 0x0000003f08087287 */ /* 0x000fe2000c000000 */
[----:B------:R3:W-:Y:S05]  /*341d0*/  LDGSTS.E [R5+0x6c008], desc[UR4][R112.64], P1 ;  /* 0x6c00800070057fae */ /* 0x0007ea0008921844 */
[----:B------:R-:W-:Y:S01]  /*341e0*/  ISETP.NE.U32.AND P0, PT, RZ, UR8, PT ;  /* 0x00000008ff007c0c */ /* 0x000fe2000bf05070 */
[----:B------:R-:W-:Y:S01]  /*341f0*/  UISETP.GT.AND UP1, UPT, UR9, 0x18, UPT ;  /* 0x000000180900788c */ /* 0x000fe2000bf24270 */
[----:B------:R-:W-:-:S05]  /*34200*/  IADD3 R109, P1, R109, R4, RZ ;  /* 0x000000046d6d7210 */ /* 0x000fca0007f3e0ff */
[----:B------:R-:W-:Y:S01]  /*34210*/  IMAD.X R110, R110, 0x1, R3, P1 ;  /* 0x000000016e6e7824 */ /* 0x000fe200008e0603 */
[----:B------:R-:W-:Y:S01]  /*34220*/  IADD3 R7, P2, R7, R4, RZ ;  /* 0x0000000407077210 */ /* 0x000fe20007f5e0ff */
[----:B---3--:R-:W-:Y:S02]  /*34230*/  IMAD.MOV.U32 R112, RZ, RZ, R109 ;  /* 0x000000ffff707224 */ /* 0x008fe400078e006d */
[----:B------:R-:W-:Y:S01]  /*34240*/  IMAD.MOV.U32 R113, RZ, RZ, R110 ;  /* 0x000000ffff717224 */ /* 0x000fe200078e006e */
[----:B------:R-:W-:Y:S01]  /*34250*/  STL [R1+0x13a4], R109 ;  /* 0x0013a46d01007387 */ /* 0x000fe20000100800 */
[----:B------:R-:W-:-:S03]  /*34260*/  IMAD.X R8, R8, 0x1, R3, P2 ;  /* 0x0000000108087824 */ /* 0x000fc600010e0603 */
[----:B------:R3:W-:Y:S04]  /*34270*/  STL [R1+0x13a0], R110 ;  /* 0x0013a06e01007387 */ /* 0x0007e80000100800 */
[----:B------:R-:W-:Y:S04]  /*34280*/  STL [R1+0x13ac], R7 ;  /* 0x0013ac0701007387 */ /* 0x000fe80000100800 */
[----:B------:R1:W-:Y:S04]  /*34290*/  LDGSTS.E [R5+0x6800c], desc[UR4][R112.64], P0 ;  /* 0x6800c00070057fae */ /* 0x0003e80008121844 */
[----:B---3--:R-:W3:Y:S04]  /*342a0*/  LDL.LU R110, [R1+0x11c4] ;  /* 0x0011c400016e7983 */ /* 0x008ee80000300800 */
[----:B------:R1:W-:Y:S02]  /*342b0*/  STL [R1+0x13a8], R8 ;  /* 0x0013a80801007387 */ /* 0x0003e40000100800 */
[----:B-1----:R-:W-:-:S02]  /*342c0*/  IMAD.MOV.U32 R112, RZ, RZ, R7 ;  /* 0x000000ffff707224 */ /* 0x002fc400078e0007 */
[----:B------:R-:W3:Y:S01]  /*342d0*/  LDL.LU R111, [R1+0x11c0] ;  /* 0x0011c000016f7983 */ /* 0x000ee20000300800 */
[----:B------:R-:W-:-:S03]  /*342e0*/  IMAD.MOV.U32 R113, RZ, RZ, R8 ;  /* 0x000000ffff717224 */ /* 0x000fc600078e0008 */
[----:B------:R-:W3:Y:S04]  /*342f0*/  LDL.LU R109, [R1+0x11c8] ;  /* 0x0011c800016d7983 */ /* 0x000ee80000300800 */
[----:B------:R-:W3:Y:S04]  /*34300*/  LDL.LU R8, [R1+0x11cc] ;  /* 0x0011cc0001087983 */ /* 0x000ee80000300800 */
[----:B------:R1:W-:Y:S04]  /*34310*/  LDGSTS.E [R5+0x6c00c], desc[UR4][R112.64], P0 ;  /* 0x6c00c00070057fae */ /* 0x0003e80008121844 */
[----:B------:R-:W3:Y:S04]  /*34320*/  LDL.LU R112, [R1+0x11d0] ;  /* 0x0011d00001707983 */ /* 0x000ee80000300800 */
[----:B------:R-:W3:Y:S01]  /*34330*/  LDL.LU R7, [R1+0x11d4] ;  /* 0x0011d40001077983 */ /* 0x000ee20000300800 */
[C---:B-1----:R-:W-:Y:S01]  /*34340*/  IMAD.SHL.U32 R113, R252.reuse, 0x10, RZ ;  /* 0x00000010fc717824 */ /* 0x042fe200078e00ff */
[----:B------:R-:W-:Y:S01]  /*34350*/  USEL UR8, URZ, 0x4, !UP1 ;  /* 0x000000043f087887 */ /* 0x000fe2000c800000 */
[----:B------:R-:W-:-:S03]  /*34360*/  LOP3.LUT R252, R252, 0x7f, RZ, 0xc0, !PT ;  /* 0x0000007ffcfc7812 */ /* 0x000fc600078ec0ff */
[----:B------:R-:W-:Y:S01]  /*34370*/  LOP3.LUT R113, R113, 0x70, RZ, 0xc0, !PT ;  /* 0x0000007071717812 */ /* 0x000fe200078ec0ff */
[----:B------:R-:W-:-:S04]  /*34380*/  USEL UR8, UR8, URZ, !UP0 ;  /* 0x0000003f08087287 */ /* 0x000fc8000c000000 */
[----:B------:R-:W-:Y:S02]  /*34390*/  IMAD R113, R252, 0x80, R113 ;  /* 0x00000080fc717824 */ /* 0x000fe400078e0271 */
[----:B------:R-:W-:-:S03]  /*343a0*/  ISETP.NE.U32.AND P0, PT, RZ, UR8, PT ;  /* 0x00000008ff007c0c */ /* 0x000fc6000bf05070 */
[----:B------:R-:W-:-:S05]  /*343b0*/  LOP3.LUT R113, R113, 0x60, RZ, 0x3c, !PT ;  /* 0x0000006071717812 */ /* 0x000fca00078e3cff */
[----:B------:R-:W-:Y:S01]  /*343c0*/  VIADD R5, R113, UR10 ;  /* 0x0000000a71057c36 */ /* 0x000fe20008000000 */
[----:B----4-:R-:W-:-:S05]  /*343d0*/  IADD3 R9, P1, R9, R4, RZ ;  /* 0x0000000409097210 */ /* 0x010fca0007f3e0ff */
[----:B------:R-:W-:Y:S01]  /*343e0*/  IMAD.X R108, R108, 0x1, R3, P1 ;  /* 0x000000016c6c7824 */ /* 0x000fe200008e0603 */
[----:B------:R-:W-:Y:S01]  /*343f0*/  STL [R1+0x11b4], R9 ;  /* 0x0011b40901007387 */ /* 0x000fe20000100800 */
[----:B------:R-:W-:Y:S02]  /*34400*/  IMAD.MOV.U32 R114, RZ, RZ, R9 ;  /* 0x000000ffff727224 */ /* 0x000fe400078e0009 */
[----:B------:R-:W-:Y:S01]  /*34410*/  IMAD.MOV.U32 R115, RZ, RZ, R108 ;  /* 0x000000ffff737224 */ /* 0x000fe200078e006c */
[----:B------:R1:W-:Y:S01]  /*34420*/  STL [R1+0x11b0], R108 ;  /* 0x0011b06c01007387 */ /* 0x0003e20000100800 */
[----:B------:R-:W-:-:S03]  /*34430*/  IADD3 R6, P1, R6, R4, RZ ;  /* 0x0000000406067210 */ /* 0x000fc60007f3e0ff */
[----:B------:R4:W-:Y:S04]  /*34440*/  LDGSTS.E [R5+0x60000], desc[UR4][R114.64], P0 ;  /* 0x6000000072057fae */ /* 0x0009e80008121844 */
[----:B-1----:R-:W3:Y:S04]  /*34450*/  LDL.LU R108, [R1+0x11d8] ;  /* 0x0011d800016c7983 */ /* 0x002ee80000300800 */
[----:B------:R-:W3:Y:S01]  /*34460*/  LDL.LU R9, [R1+0x11dc] ;  /* 0x0011dc0001097983 */ /* 0x000ee20000300800 */
[----:B----4-:R-:W-:-:S03]  /*34470*/  IMAD.MOV.U32 R114, RZ, RZ, R6 ;  /* 0x000000ffff727224 */ /* 0x010fc600078e0006 */
[----:B------:R-:W-:Y:S01]  /*34480*/  STL [R1+0x11bc], R6 ;  /* 0x0011bc0601007387 */ /* 0x000fe20000100800 */
[----:B--2---:R-:W-:-:S04]  /*34490*/  IMAD.X R107, R107, 0x1, R3, P1 ;  /* 0x000000016b6b7824 */ /* 0x004fc800008e0603 */
        /* <DEDUP_REMOVED lines=11> */
[----:B------:R-:W-:Y:S02]  /*34550*/  USEL UR8, UR8, URZ, !UP0 ;  /* 0x0000003f08087287 */ /* 0x000fe4000c000000 */
[----:B------:R-:W-:Y:S01]  /*34560*/  UISETP.GT.AND UP1, UPT, UR9, 0x1b, UPT ;  /* 0x0000001b0900788c */ /* 0x000fe2000bf24270 */
[----:B---3--:R-:W-:-:S05]  /*34570*/  IADD3 R110, P1, R110, R4, RZ ;  /* 0x000000046e6e7210 */ /* 0x008fca0007f3e0ff */
[----:B------:R1:W-:Y:S01]  /*34580*/  STL [R1+0x11c4], R110 ;  /* 0x0011c46e01007387 */ /* 0x0003e20000100800 */
[----:B------:R-:W-:Y:S01]  /*34590*/  IMAD.X R111, R111, 0x1, R3, P1 ;  /* 0x000000016f6f7824 */ /* 0x000fe200008e0603 */
[----:B------:R-:W-:-:S04]  /*345a0*/  IADD3 R8, P2, R8, R4, RZ ;  /* 0x0000000408087210 */ /* 0x000fc80007f5e0ff */
[----:B------:R-:W-:Y:S01]  /*345b0*/  STL [R1+0x11c0], R111 ;  /* 0x0011c06f01007387 */ /* 0x000fe20000100800 */
[----:B------:R-:W-:-:S03]  /*345c0*/  IMAD.X R109, R109, 0x1, R3, P2 ;  /* 0x000000016d6d7824 */ /* 0x000fc600010e0603 */
[----:B------:R3:W-:Y:S01]  /*345d0*/  STL [R1+0x11cc], R8 ;  /* 0x0011cc0801007387 */ /* 0x0007e20000100800 */
[----:B--2---:R-:W-:-:S03]  /*345e0*/  IMAD.MOV.U32 R114, RZ, RZ, R8 ;  /* 0x000000ffff727224 */ /* 0x004fc600078e0008 */
[----:B------:R2:W-:Y:S04]  /*345f0*/  STL [R1+0x11c8], R109 ;  /* 0x0011c86d01007387 */ /* 0x0005e80000100800 */
[----:B------:R-:W-:Y:S01]  /*34600*/  LDGSTS.E [R5+0x60004], desc[UR4][R110.64], P0 ;  /* 0x600040006e057fae */ /* 0x000fe20008121844 */
[----:B------:R-:W-:-:S05]  /*34610*/  IADD3 R7, P3, R7, R4, RZ ;  /* 0x0000000407077210 */ /* 0x000fca0007f7e0ff */
[----:B------:R-:W-:Y:S01]  /*34620*/  IMAD.X R112, R112, 0x1, R3, P3 ;  /* 0x0000000170707824 */ /* 0x000fe200018e0603 */
[----:B------:R-:W-:Y:S04]  /*34630*/  STL [R1+0x11d4], R7 ;  /* 0x0011d40701007387 */ /* 0x000fe80000100800 */
[----:B-1----:R-:W4:Y:S04]  /*34640*/  LDL.LU R110, [R1+0x11ec] ;  /* 0x0011ec00016e7983 */ /* 0x002f280000300800 */
[----:B------:R1:W-:Y:S04]  /*34650*/  STL [R1+0x11d0], R112 ;  /* 0x0011d07001007387 */ /* 0x0003e80000100800 */
[----:B---3--:R-:W3:Y:S01]  /*34660*/  LDL.LU R8, [R1+0x13b4] ;  /* 0x0013b40001087983 */ /* 0x008ee20000300800 */
[----:B------:R-:W-:-:S03]  /*34670*/  IMAD.MOV.U32 R115, RZ, RZ, R109 ;  /* 0x000000ffff737224 */ /* 0x000fc600078e006d */
[----:B------:R-:W3:Y:S01]  /*34680*/  LDL.LU R111, [R1+0x11e8] ;  /* 0x0011e800016f7983 */ /* 0x000ee20000300800 */
[----:B------:R-:W-:-:S03]  /*34690*/  ISETP.NE.U32.AND P1, PT, RZ, UR8, PT ;  /* 0x00000008ff007c0c */ /* 0x000fc6000bf25070 */
[----:B--2---:R-:W2:Y:S01]  /*346a0*/  LDL.LU R109, [R1+0x13b0] ;  /* 0x0013b000016d7983 */ /* 0x004ea20000300800 */
[----:B------:R-:W-:-:S03]  /*346b0*/  IMAD.MOV.U32 R113, RZ, RZ, R112 ;  /* 0x000000ffff717224 */ /* 0x000fc600078e0070 */
[----:B------:R-:W-:Y:S01]  /*346c0*/  LDGSTS.E [R5+0x64004], desc[UR4][R114.64], P0 ;  /* 0x6400400072057fae */ /* 0x000fe20008121844 */
[----:B-1----:R-:W-:Y:S01]  /*346d0*/  IMAD.MOV.U32 R112, RZ, RZ, R7 ;  /* 0x000000ffff707224 */ /* 0x002fe200078e0007 */
[----:B------:R-:W-:Y:S02]  /*346e0*/  USEL UR8, URZ, 0x4, !UP1 ;  /* 0x000000043f087887 */ /* 0x000fe4000c800000 */
[----:B------:R-:W2:Y:S02]  /*346f0*/  LDL.LU R7, [R1+0x13bc] ;  /* 0x0013bc0001077983 */ /* 0x000ea40000300800 */
[----:B------:R-:W-:Y:S02]  /*34700*/  USEL UR8, UR8, URZ, !UP0 ;  /* 0x0000003f08087287 */ /* 0x000fe4000c000000 */
[----:B------:R1:W-:Y:S01]  /*34710*/  LDGSTS.E [R5+0x60008], desc[UR4][R112.64], P1 ;  /* 0x6000800070057fae */ /* 0x0003e20008921844 */
[----:B------:R-:W-:-:S05]  /*34720*/  IADD3 R9, P0, R9, R4, RZ ;  /* 0x0000000409097210 */ /* 0x000fca0007f1e0ff */
[----:B------:R-:W-:Y:S02]  /*34730*/  IMAD.X R108, R108, 0x1, R3, P0 ;  /* 0x000000016c6c7824 */ /* 0x000fe400000e0603 */
[----:B-1----:R-:W-:Y:S02]  /*34740*/  IMAD.MOV.U32 R112, RZ, RZ, R9 ;  /* 0x000000ffff707224 */ /* 0x002fe400078e0009 */
[----:B------:R-:W-:Y:S01]  /*34750*/  IMAD.MOV.U32 R113, RZ, RZ, R108 ;  /* 0x000000ffff717224 */ /* 0x000fe200078e006c */
[----:B------:R1:W-:Y:S04]  /*34760*/  STL [R1+0x11dc], R9 ;  /* 0x0011dc0901007387 */ /* 0x0003e80000100800 */
[----:B------:R4:W-:Y:S01]  /*34770*/  STL [R1+0x11d8], R108 ;  /* 0x0011d86c01007387 */ /* 0x0009e20000100800 */
[----:B------:R-:W-:-:S03]  /*34780*/  ISETP.NE.U32.AND P0, PT, RZ, UR8, PT ;  /* 0x00000008ff007c0c */ /* 0x000fc6000bf05070 */
[----:B------:R-:W-:Y:S04]  /*34790*/  LDGSTS.E [R5+0x64008], desc[UR4][R112.64], P1 ;  /* 0x6400800070057fae */ /* 0x000fe80008921844 */
[----:B-1----:R-:W2:Y:S01]  /*347a0*/  LDL.LU R9, [R1+0x13b8] ;  /* 0x0013b80001097983 */ /* 0x002ea20000300800 */
[----:B----4-:R-:W-:-:S05]  /*347b0*/  IADD3 R6, P1, R6, R4, RZ ;  /* 0x0000000406067210 */ /* 0x010fca0007f3e0ff */
[----:B------:R-:W-:Y:S02]  /*347c0*/  IMAD.X R107, R107, 0x1, R3, P1 ;  /* 0x000000016b6b7824 */ /* 0x000fe400008e0603 */
[----:B------:R-:W-:Y:S02]  /*347d0*/  IMAD.MOV.U32 R114, RZ, RZ, R6 ;  /* 0x000000ffff727224 */ /* 0x000fe400078e0006 */
[----:B------:R-:W-:Y:S01]  /*347e0*/  IMAD.MOV.U32 R115, RZ, RZ, R107 ;  /* 0x000000ffff737224 */ /* 0x000fe200078e006b */
[----:B------:R-:W-:Y:S04]  /*347f0*/  STL [R1+0x11e4], R6 ;  /* 0x0011e40601007387 */ /* 0x000fe80000100800 */
[----:B------:R1:W-:Y:S04]  /*34800*/  STL [R1+0x11e0], R107 ;  /* 0x0011e06b01007387 */ /* 0x0003e80000100800 */
[----:B------:R-:W4:Y:S04]  /*34810*/  LDL.LU R113, [R1+0x13c4] ;  /* 0x0013c40001717983 */ /* 0x000f280000300800 */
[----:B------:R-:W-:Y:S04]  /*34820*/  LDGSTS.E [R5+0x6000c], desc[UR4][R114.64], P0 ;  /* 0x6000c00072057fae */ /* 0x000fe80008121844 */
[----:B------:R-:W4:Y:S04]  /*34830*/  LDL.LU R114, [R1+0x13c0] ;  /* 0x0013c00001727983 */ /* 0x000f280000300800 */
[----:B------:R-:W4:Y:S04]  /*34840*/  LDL.LU R112, [R1+0x13c8] ;  /* 0x0013c80001707983 */ /* 0x000f280000300800 */
[----:B------:R-:W4:Y:S04]  /*34850*/  LDL.LU R108, [R1+0x13cc] ;  /* 0x0013cc00016c7983 */ /* 0x000f280000300800 */
[----:B-1----:R-:W4:Y:S04]  /*34860*/  LDL.LU R107, [R1+0x13d0] ;  /* 0x0013d000016b7983 */ /* 0x002f280000300800 */
[----:B------:R-:W4:Y:S01]  /*34870*/  LDL.LU R6, [R1+0x13d4] ;  /* 0x0013d40001067983 */ /* 0x000f220000300800 */
[----:B------:R-:W-:-:S04]  /*34880*/  UISETP.GT.AND UP1, UPT, UR9, 0x38, UPT ;  /* 0x000000380900788c */ /* 0x000fc8000bf24270 */
[----:B------:R-:W-:-:S04]  /*34890*/  USEL UR8, URZ, 0x4, !UP1 ;  /* 0x000000043f087887 */ /* 0x000fc8000c800000 */
[----:B------:R-:W-:-:S06]  /*348a0*/  USEL UR8, UR8, URZ, !UP0 ;  /* 0x0000003f08087287 */ /* 0x000fcc000c000000 */
[----:B------:R-:W-:Y:S01]  /*348b0*/  ISETP.NE.U32.AND P1, PT, RZ, UR8, PT ;  /* 0x00000008ff007c0c */ /* 0x000fe2000bf25070 */
[----:B------:R-:W-:-:S04]  /*348c0*/  UISETP.GT.AND UP1, UPT, UR9, 0x39, UPT ;  /* 0x000000390900788c */ /* 0x000fc8000bf24270 */
[----:B------:R-:W-:Y:S01]  /*348d0*/  USEL UR8, URZ, 0x4, !UP1 ;  /* 0x000000043f087887 */ /* 0x000fe2000c800000 */
[-C--:B------:R-:W-:Y:S02]  /*348e0*/  IADD3 R110, P2, R110, R4.reuse, RZ ;  /* 0x000000046e6e7210 */ /* 0x080fe40007f5e0ff */
[----:B---3--:R-:W-:-:S03]  /*348f0*/  IADD3 R8, P3, R8, R4, RZ ;  /* 0x0000000408087210 */ /* 0x008fc60007f7e0ff */
[--C-:B------:R-:W-:Y:S01]  /*34900*/  IMAD.X R111, R111, 0x1, R3.reuse, P2 ;  /* 0x000000016f6f7824 */ /* 0x100fe200010e0603 */
[----:B------:R1:W-:Y:S01]  /*34910*/  STL [R1+0x11ec], R110 ;  /* 0x0011ec6e01007387 */ /* 0x0003e20000100800 */
[----:B--2---:R-:W-:-:S03]  /*34920*/  IMAD.X R109, R109, 0x1, R3, P3 ;  /* 0x000000016d6d7824 */ /* 0x004fc600018e0603 */
        /* <DEDUP_REMOVED lines=11> */
[----:B------:R-:W-:Y:S02]  /*349e0*/  IMAD.MOV.U32 R116, RZ, RZ, R7 ;  /* 0x000000ffff747224 */ /* 0x000fe400078e0007 */
[----:B------:R-:W-:-:S05]  /*349f0*/  IMAD.X R9, R9, 0x1, R3, P0 ;  /* 0x0000000109097824 */ /* 0x000fca00000e0603 */
[----:B------:R1:W-:Y:S04]  /*34a00*/  STL [R1+0x13b8], R9 ;  /* 0x0013b80901007387 */ /* 0x0003e80000100800 */
[----:B------:R-:W2:Y:S04]  /*34a10*/  LDL.LU R110, [R1+0x13e0] ;  /* 0x0013e000016e7983 */ /* 0x000ea80000300800 */
[----:B-1----:R-:W2:Y:S01]  /*34a20*/  LDL.LU R109, [R1+0x13e4] ;  /* 0x0013e400016d7983 */ /* 0x002ea20000300800 */
[----:B------:R-:W-:-:S03]  /*34a30*/  IMAD.MOV.U32 R117, RZ, RZ, R9 ;  /* 0x000000ffff757224 */ /* 0x000fc600078e0009 */
[----:B------:R-:W2:Y:S01]  /*34a40*/  LDL.LU R9, [R1+0x13e8] ;  /* 0x0013e80001097983 */ /* 0x000ea20000300800 */
[----:B------:R-:W-:-:S03]  /*34a50*/  USEL UR8, UR8, URZ, !UP0 ;  /* 0x0000003f08087287 */ /* 0x000fc6000c000000 */
[----:B------:R-:W2:Y:S04]  /*34a60*/  LDL.LU R7, [R1+0x13ec] ;  /* 0x0013ec0001077983 */ /* 0x000ea80000300800 */
[----:B------:R-:W-:Y:S01]  /*34a70*/  LDGSTS.E [R5+0x6c000], desc[UR4][R116.64], P1 ;  /* 0x6c00000074057fae */ /* 0x000fe20008921844 */
[----:B------:R-:W-:Y:S02]  /*34a80*/  ISETP.NE.U32.AND P0, PT, RZ, UR8, PT ;  /* 0x00000008ff007c0c */ /* 0x000fe4000bf05070 */
[----:B----4-:R-:W-:-:S05]  /*34a90*/  IADD3 R113, P1, R113, R4, RZ ;  /* 0x0000000471717210 */ /* 0x010fca0007f3e0ff */
        /* <DEDUP_REMOVED lines=17> */
[----:B-1----:R-:W-:-:S03]  /*34bb0*/  IMAD.MOV.U32 R113, RZ, RZ, R107 ;  /* 0x000000ffff717224 */ /* 0x002fc600078e006b */
[----:B----4-:R-:W4:Y:S04]  /*34bc0*/  LDL.LU R107, [R1+0x11f4] ;  /* 0x0011f400016b7983 */ /* 0x010f280000300800 */
[----:B------:R-:W4:Y:S01]  /*34bd0*/  LDL.LU R108, [R1+0x11f0] ;  /* 0x0011f000016c7983 */ /* 0x000f220000300800 */
[----:B------:R-:W-:-:S04]  /*34be0*/  UISETP.GT.AND UP1, UPT, UR9, 0x3a, UPT ;  /* 0x0000003a0900788c */ /* 0x000fc8000bf24270 */
[----:B------:R-:W-:-:S04]  /*34bf0*/  USEL UR8, URZ, 0x4, !UP1 ;  /* 0x000000043f087887 */ /* 0x000fc8000c800000 */
[----:B------:R-:W-:-:S06]  /*34c00*/  USEL UR8, UR8, URZ, !UP0 ;  /* 0x0000003f08087287 */ /* 0x000fcc000c000000 */
[----:B------:R-:W-:Y:S01]  /*34c10*/  ISETP.NE.U32.AND P1, PT, RZ, UR8, PT ;  /* 0x00000008ff007c0c */ /* 0x000fe2000bf25070 */
[----:B------:R-:W-:Y:S01]  /*34c20*/  IMAD.MOV.U32 R112, RZ, RZ, R6 ;  /* 0x000000ffff707224 */ /* 0x000fe200078e0006 */
[----:B------:R-:W-:Y:S01]  /*34c30*/  UISETP.GT.AND UP1, UPT, UR9, 0x3b, UPT ;  /* 0x0000003b0900788c */ /* 0x000fe2000bf24270 */
[----:B------:R-:W4:Y:S03]  /*34c40*/  LDL.LU R6, [R1+0x11fc] ;  /* 0x0011fc0001067983 */ /* 0x000f260000300800 */
[----:B------:R-:W-:-:S07]  /*34c50*/  USEL UR8, URZ, 0x4, !UP1 ;  /* 0x000000043f087887 */ /* 0x000fce000c800000 */
[----:B------:R1:W-:Y:S01]  /*34c60*/  LDGSTS.E [R5+0x68008], desc[UR4][R112.64], P1 ;  /* 0x6800800070057fae */ /* 0x0003e20008921844 */
[----:B------:R-:W-:Y:S01]  /*34c70*/  USEL UR8, UR8, URZ, !UP0 ;  /* 0x0000003f08087287 */ /* 0x000fe2000c000000 */
[----:B---3--:R-:W-:-:S05]  /*34c80*/  IADD3 R8, P0, R8, R4, RZ ;  /* 0x0000000408087210 */ /* 0x008fca0007f1e0ff */
[----:B--2---:R-:W-:Y:S02]  /*34c90*/  IMAD.X R111, R111, 0x1, R3, P0 ;  /* 0x000000016f6f7824 */ /* 0x004fe400000e0603 */
[----:B-1----:R-:W-:Y:S02]  /*34ca0*/  IMAD.MOV.U32 R112, RZ, RZ, R8 ;  /* 0x000000ffff707224 */ /* 0x002fe400078e0008 */
[----:B------:R-:W-:Y:S01]  /*34cb0*/  IMAD.MOV.U32 R113, RZ, RZ, R111 ;  /* 0x000000ffff717224 */ /* 0x000fe200078e006f */
[----:B------:R1:W-:Y:S04]  /*34cc0*/  STL [R1+0x13dc], R8 ;  /* 0x0013dc0801007387 */ /* 0x0003e80000100800 */
[----:B------:R-:W-:Y:S01]  /*34cd0*/  LDGSTS.E [R5+0x6c008], desc[UR4][R112.64], P1 ;  /* 0x6c00800070057fae */ /* 0x000fe20008921844 */
[----:B------:R-:W-:-:S03]  /*34ce0*/  ISETP.NE.U32.AND P0, PT, RZ, UR8, PT ;  /* 0x00000008ff007c0c */ /* 0x000fc6000bf05070 */
[----:B------:R2:W-:Y:S04]  /*34cf0*/  STL [R1+0x13d8], R111 ;  /* 0x0013d86f01007387 */ /* 0x0005e80000100800 */
[----:B------:R-:W3:Y:S04]  /*34d00*/  LDL.LU R112, [R1+0x11f8] ;  /* 0x0011f80001707983 */ /* 0x000ee80000300800 */
[----:B-1----:R-:W3:Y:S01]  /*34d10*/  LDL.LU R8, [R1+0x1204] ;  /* 0x0012040001087983 */ /* 0x002ee20000300800 */
[----:B------:R-:W-:-:S05]  /*34d20*/  IADD3 R109, P1, R109, R4, RZ ;  /* 0x000000046d6d7210 */ /* 0x000fca0007f3e0ff */
[--C-:B------:R-:W-:Y:S01]  /*34d30*/  IMAD.X R110, R110, 0x1, R3.reuse, P1 ;  /* 0x000000016e6e7824 */ /* 0x100fe200008e0603 */
[----:B------:R-:W-:Y:S01]  /*34d40*/  IADD3 R7, P2, R7, R4, RZ ;  /* 0x0000000407077210 */ /* 0x000fe20007f5e0ff */
[----:B------:R-:W-:Y:S02]  /*34d50*/  STL [R1+0x13e4], R109 ;  /* 0x0013e46d01007387 */ /* 0x000fe40000100800 */
[----:B--2---:R-:W-:Y:S02]  /*34d60*/  IMAD.MOV.U32 R111, RZ, RZ, R110 ;  /* 0x000000ffff6f7224 */ /* 0x004fe400078e006e */
[----:B------:R1:W-:Y:S01]  /*34d70*/  STL [R1+0x13e0], R110 ;  /* 0x0013e06e01007387 */ /* 0x0003e20000100800 */
[----:B------:R-:W-:-:S03]  /*34d80*/  IMAD.X R9, R9, 0x1, R3, P2 ;  /* 0x0000000109097824 */ /* 0x000fc600010e0603 */
[----:B------:R-:W-:Y:S01]  /*34d90*/  STL [R1+0x13ec], R7 ;  /* 0x0013ec0701007387 */ /* 0x000fe20000100800 */
[----:B-1----:R-:W-:-:S03]  /*34da0*/  IMAD.MOV.U32 R110, RZ, RZ, R109 ;  /* 0x000000ffff6e7224 */ /* 0x002fc600078e006d */
[----:B------:R1:W-:Y:S01]  /*34db0*/  STL [R1+0x13e8], R9 ;  /* 0x0013e80901007387 */ /* 0x0003e20000100800 */
[----:B------:R-:W-:-:S03]  /*34dc0*/  IMAD.MOV.U32 R115, RZ, RZ, R9 ;  /* 0x000000ffff737224 */ /* 0x000fc600078e0009 */
[----:B------:R-:W-:Y:S01]  /*34dd0*/  LDGSTS.E [R5+0x6800c], desc[UR4][R110.64], P0 ;  /* 0x6800c0006e057fae */ /* 0x000fe20008121844 */
[----:B------:R-:W-:-:S05]  /*34de0*/  IMAD.MOV.U32 R114, RZ, RZ, R7 ;  /* 0x000000ffff727224 */ /* 0x000fca00078e0007 */
[----:B------:R2:W-:Y:S04]  /*34df0*/  LDGSTS.E [R5+0x6c00c], desc[UR4][R114.64], P0 ;  /* 0x6c00c00072057fae */ /* 0x0005e80008121844 */
[----:B------:R-:W3:Y:S04]  /*34e00*/  LDL.LU R111, [R1+0x1200] ;  /* 0x00120000016f7983 */ /* 0x000ee80000300800 */
[----:B-1----:R-:W3:Y:S04]  /*34e10*/  LDL.LU R9, [R1+0x1208] ;  /* 0x0012080001097983 */ /* 0x002ee80000300800 */
[----:B------:R-:W3:Y:S04]  /*34e20*/  LDL.LU R7, [R1+0x120c] ;  /* 0x00120c0001077983 */ /* 0x000ee80000300800 */
[----:B------:R-:W3:Y:S04]  /*34e30*/  LDL.LU R110, [R1+0x1210] ;  /* 0x00121000016e7983 */ /* 0x000ee80000300800 */
[----:B------:R-:W3:Y:S01]  /*34e40*/  LDL.LU R109, [R1+0x1214] ;  /* 0x00121400016d7983 */ /* 0x000ee20000300800 */
[----:B----4-:R-:W-:-:S05]  /*34e50*/  IADD3 R107, P1, R107, R4, RZ ;  /* 0x000000046b6b7210 */ /* 0x010fca0007f3e0ff */
[----:B------:R-:W-:Y:S01]  /*34e60*/  IMAD.X R108, R108, 0x1, R3, P1 ;  /* 0x000000016c6c7824 */ /* 0x000fe200008e0603 */
[----:B------:R-:W-:Y:S01]  /*34e70*/  STL [R1+0x11f4], R107 ;  /* 0x0011f46b01007387 */ /* 0x000fe20000100800 */
[----:B--2---:R-:W-:Y:S02]  /*34e80*/  IMAD.MOV.U32 R114, RZ, RZ, R107 ;  /* 0x000000ffff727224 */ /* 0x004fe400078e006b */
[----:B------:R-:W-:Y:S01]  /*34e90*/  IMAD.MOV.U32 R115, RZ, RZ, R108 ;  /* 0x000000ffff737224 */ /* 0x000fe200078e006c */
[----:B------:R1:W-:Y:S04]  /*34ea0*/  STL [R1+0x11f0], R108 ;  /* 0x0011f06c01007387 */ /* 0x0003e80000100800 */
[----:B-1----:R-:W2:Y:S04]  /*34eb0*/  LDL.LU R108, [R1+0x1218] ;  /* 0x00121800016c7983 */ /* 0x002ea80000300800 */
[----:B------:R-:W4:Y:S01]  /*34ec0*/  LDL.LU R107, [R1+0x121c] ;  /* 0x00121c00016b7983 */ /* 0x000f220000300800 */
[----:B------:R-:W1:Y:S01]  /*34ed0*/  S2R R252, SR_TID.X ;  /* 0x0000000000fc7919 */ /* 0x000e620000002100 */
[----:B------:R-:W-:-:S04]  /*34ee0*/  UISETP.GT.AND UP1, UPT, UR9, 0x1c, UPT ;  /* 0x0000001c0900788c */ /* 0x000fc8000bf24270 */
[----:B------:R-:W-:-:S04]  /*34ef0*/  USEL UR8, URZ, 0x4, !UP1 ;  /* 0x000000043f087887 */ /* 0x000fc8000c800000 */
[----:B------:R-:W-:Y:S01]  /*34f00*/  USEL UR8, UR8, URZ, !UP0 ;  /* 0x0000003f08087287 */ /* 0x000fe2000c000000 */
[----:B------:R-:W-:Y:S01]  /*34f10*/  IADD3 R6, P1, R6, R4, RZ ;  /* 0x0000000406067210 */ /* 0x000fe20007f3e0ff */
[----:B------:R-:W-:-:S04]  /*34f20*/  UISETP.GT.AND UP1, UPT, UR9, 0x1d, UPT ;  /* 0x0000001d0900788c */ /* 0x000fc8000bf24270 */
[----:B------:R-:W-:Y:S01]  /*34f30*/  ISETP.NE.U32.AND P0, PT, RZ, UR8, PT ;  /* 0x00000008ff007c0c */ /* 0x000fe2000bf05070 */
[C---:B-1----:R-:W-:Y:S01]  /*34f40*/  IMAD.SHL.U32 R113, R252.reuse, 0x10, RZ ;  /* 0x00000010fc717824 */ /* 0x042fe200078e00ff */
[----:B------:R-:W-:-:S04]  /*34f50*/  LOP3.LUT R252, R252, 0x7f, RZ, 0xc0, !PT ;  /* 0x0000007ffcfc7812 */ /* 0x000fc800078ec0ff */
[----:B------:R-:W-:-:S05]  /*34f60*/  LOP3.LUT R113, R113, 0x70, RZ, 0xc0, !PT ;  /* 0x0000007071717812 */ /* 0x000fca00078ec0ff */
[----:B------:R-:W-:Y:S01]  /*34f70*/  IMAD R113, R252, 0x80, R113 ;  /* 0x00000080fc717824 */ /* 0x000fe200078e0271 */
[----:B------:R-:W-:-:S04]  /*34f80*/  USEL UR8, URZ, 0x4, !UP1 ;  /* 0x000000043f087887 */ /* 0x000fc8000c800000 */
[----:B------:R-:W-:Y:S01]  /*34f90*/  LOP3.LUT R113, R113, 0x70, RZ, 0x3c, !PT ;  /* 0x0000007071717812 */ /* 0x000fe200078e3cff */
[----:B------:R-:W-:Y:S01]  /*34fa0*/  STL [R1+0x11fc], R6 ;  /* 0x0011fc0601007387 */ /* 0x000fe20000100800 */
[----:B------:R-:W-:-:S03]  /*34fb0*/  USEL UR8, UR8, URZ, !UP0 ;  /* 0x0000003f08087287 */ /* 0x000fc6000c000000 */
[----:B------:R-:W-:-:S05]  /*34fc0*/  VIADD R5, R113, UR10 ;  /* 0x0000000a71057c36 */ /* 0x000fca0008000000 */
[----:B------:R-:W-:Y:S01]  /*34fd0*/  LDGSTS.E [R5+0x60000], desc[UR4][R114.64], P0 ;  /* 0x6000000072057fae */ /* 0x000fe20008121844 */
[----:B------:R-:W-:Y:S01]  /*34fe0*/  UISETP.GT.AND UP1, UPT, UR9, 0x1e, UPT ;  /* 0x0000001e0900788c */ /* 0x000fe2000bf24270 */
[----:B---3--:R-:W-:-:S04]  /*34ff0*/  IMAD.X R112, R112, 0x1, R3, P1 ;  /* 0x0000000170707824 */ /* 0x008fc800008e0603 */
[----:B------:R-:W-:Y:S01]  /*35000*/  IMAD.MOV.U32 R113, RZ, RZ, R112 ;  /* 0x000000ffff717224 */ /* 0x000fe200078e0070 */
[----:B------:R1:W-:Y:S01]  /*35010*/  STL [R1+0x11f8], R112 ;  /* 0x0011f87001007387 */ /* 0x0003e20000100800 */
[----:B------:R-:W-:Y:S01]  /*35020*/  IADD3 R8, P1, R8, R4, RZ ;  /* 0x0000000408087210 */ /* 0x000fe20007f3e0ff */
[----:B-1----:R-:W-:Y:S02]  /*35030*/  IMAD.MOV.U32 R112, RZ, RZ, R6 ;  /* 0x000000ffff707224 */ /* 0x002fe400078e0006 */
[----:B------:R-:W3:Y:S04]  /*35040*/  LDL.LU R6, [R1+0x1224] ;  /* 0x0012240001067983 */ /* 0x000ee80000300800 */
[----:B------:R1:W-:Y:S01]  /*35050*/  LDGSTS.E [R5+0x64000], desc[UR4][R112.64], P0 ;  /* 0x6400000070057fae */ /* 0x0003e20008121844 */
[----:B------:R-:W-:Y:S01]  /*35060*/  ISETP.NE.U32.AND P0, PT, RZ, UR8, PT ;  /* 0x00000008ff007c0c */ /* 0x000fe2000bf05070 */
[----:B------:R-:W-:-:S02]  /*35070*/  USEL UR8, URZ, 0x4, !UP1 ;  /* 0x000000043f087887 */ /* 0x000fc4000c800000 */
[----:B------:R1:W-:Y:S02]  /*35080*/  STL [R1+0x1204], R8 ;  /* 0x0012040801007387 */ /* 0x0003e40000100800 */
[----:B------:R-:W-:Y:S01]  /*35090*/  USEL UR8, UR8, URZ, !UP0 ;  /* 0x0000003f08087287 */ /* 0x000fe2000c000000 */
[----:B-1----:R-:W-:Y:S02]  /*350a0*/  IMAD.MOV.U32 R112, RZ, RZ, R8 ;  /* 0x000000ffff707224 */ /* 0x002fe400078e0008 */
[----:B------:R-:W-:Y:S01]  /*350b0*/  IMAD.X R111, R111, 0x1, R3, P1 ;  /* 0x000000016f6f7824 */ /* 0x000fe200008e0603 */
[----:B------:R-:W-:-:S03]  /*350c0*/  IADD3 R7, P2, R7, R4, RZ ;  /* 0x0000000407077210 */ /* 0x000fc60007f5e0ff */
[----:B------:R-:W-:Y:S01]  /*350d0*/  IMAD.MOV.U32 R113, RZ, RZ, R111 ;  /* 0x000000ffff717224 */ /* 0x000fe200078e006f */
[----:B------:R-:W-:Y:S01]  /*350e0*/  STL [R1+0x1200], R111 ;  /* 0x0012006f01007387 */ /* 0x000fe20000100800 */
[----:B------:R-:W-:-:S03]  /*350f0*/  IMAD.X R9, R9, 0x1, R3, P2 ;  /* 0x0000000109097824 */ /* 0x000fc600010e0603 */
[----:B------:R-:W3:Y:S01]  /*35100*/  LDL.LU R8, [R1+0x1220] ;  /* 0x0012200001087983 */ /* 0x000ee20000300800 */
[----:B------:R-:W-:-:S03]  /*35110*/  IADD3 R109, P3, R109, R4, RZ ;  /* 0x000000046d6d7210 */ /* 0x000fc60007f7e0ff */
[----:B------:R1:W-:Y:S01]  /*35120*/  STL [R1+0x120c], R7 ;  /* 0x00120c0701007387 */ /* 0x0003e20000100800 */
[----:B------:R-:W-:Y:S02]  /*35130*/  IMAD.MOV.U32 R114, RZ, RZ, R7 ;  /* 0x000000ffff727224 */ /* 0x000fe400078e0007 */
[----:B------:R-:W-:Y:S01]  /*35140*/  IMAD.X R110, R110, 0x1, R3, P3 ;  /* 0x000000016e6e7824 */ /* 0x000fe200018e0603 */
[----:B------:R-:W-:Y:S01]  /*35150*/  STL [R1+0x1208], R9 ;  /* 0x0012080901007387 */ /* 0x000fe20000100800 */
[----:B------:R-:W-:-:S03]  /*35160*/  IMAD.MOV.U32 R115, RZ, RZ, R9 ;  /* 0x000000ffff737224 */ /* 0x000fc600078e0009 */
[----:B------:R3:W-:Y:S04]  /*35170*/  LDGSTS.E [R5+0x60004], desc[UR4][R112.64], P0 ;  /* 0x6000400070057fae */ /* 0x0007e80008121844 */
[----:B------:R-:W-:Y:S01]  /*35180*/  STL [R1+0x1214], R109 ;  /* 0x0012146d01007387 */ /* 0x000fe20000100800 */
[----:B------:R-:W-:-:S03]  /*35190*/  ISETP.NE.U32.AND P1, PT, RZ, UR8, PT ;  /* 0x00000008ff007c0c */ /* 0x000fc6000bf25070 */
[----:B------:R3:W-:Y:S04]  /*351a0*/  LDGSTS.E [R5+0x64004], desc[UR4][R114.64], P0 ;  /* 0x6400400072057fae */ /* 0x0007e80008121844 */
[----:B------:R-:W3:Y:S04]  /*351b0*/  LDL.LU R113, [R1+0x122c] ;  /* 0x00122c0001717983 */ /* 0x000ee80000300800 */
[----:B------:R1:W-:Y:S04]  /*351c0*/  STL [R1+0x1210], R110 ;  /* 0x0012106e01007387 */ /* 0x0003e80000100800 */
[----:B-1----:R-:W3:Y:S04]  /*351d0*/  LDL.LU R7, [R1+0x13f4] ;  /* 0x0013f40001077983 */ /* 0x002ee80000300800 */
[----:B------:R-:W3:Y:S01]  /*351e0*/  LDL.LU R114, [R1+0x1228] ;  /* 0x0012280001727983 */ /* 0x000ee20000300800 */
[----:B------:R-:W-:Y:S01]  /*351f0*/  MOV R111, R110 ;  /* 0x0000006e006f7202 */ /* 0x000fe20000000f00 */
[----:B------:R-:W-:-:S02]  /*35200*/  IMAD.MOV.U32 R110, RZ, RZ, R109 ;  /* 0x000000ffff6e7224 */ /* 0x000fc400078e006d */
[----:B------:R-:W3:Y:S04]  /*35210*/  LDL.LU R9, [R1+0x13f0] ;  /* 0x0013f00001097983 */ /* 0x000ee80000300800 */
[----:B------:R1:W-:Y:S04]  /*35220*/  LDGSTS.E [R5+0x60008], desc[UR4][R110.64], P1 ;  /* 0x600080006e057fae */ /* 0x0003e80008921844 */
[----:B------:R-:W1:Y:S01]  /*35230*/  LDL.LU R110, [R1+0x13fc] ;  /* 0x0013fc00016e7983 */ /* 0x000e620000300800 */
[----:B----4-:R-:W-:-:S05]  /*35240*/  IADD3 R107, P0, R107, R4, RZ ;  /* 0x000000046b6b7210 */ /* 0x010fca0007f1e0ff */
[----:B--2---:R-:W-:Y:S01]  /*35250*/  IMAD.X R108, R108, 0x1, R3, P0 ;  /* 0x000000016c6c7824 */ /* 0x004fe200000e0603 */
[----:B------:R-:W-:Y:S04]  /*35260*/  STL [R1+0x121c], R107 ;  /* 0x00121c6b01007387 */ /* 0x000fe80000100800 */
[----:B------:R2:W-:Y:S04]  /*35270*/  STL [R1+0x1218], R108 ;  /* 0x0012186c01007387 */ /* 0x0005e80000100800 */
[----:B------:R-:W4:Y:S01]  /*35280*/  LDL.LU R112, [R1+0x13f8] ;  /* 0x0013f80001707983 */ /* 0x000f220000300800 */
[----:B------:R-:W-:-:S02]  /*35290*/  IMAD.MOV.U32 R109, RZ, RZ, R108 ;  /* 0x000000ffff6d7224 */ /* 0x000fc400078e006c */
[----:B--2---:R-:W-:-:S05]  /*352a0*/  IMAD.MOV.U32 R108, RZ, RZ, R107 ;  /* 0x000000ffff6c7224 */ /* 0x004fca00078e006b */
[----:B------:R-:W-:Y:S04]  /*352b0*/  LDGSTS.E [R5+0x64008], desc[UR4][R108.64], P1 ;  /* 0x640080006c057fae */ /* 0x000fe80008921844 */
[----:B------:R-:W2:Y:S04]  /*352c0*/  LDL.LU R108, [R1+0x1400] ;  /* 0x00140000016c7983 */ /* 0x000ea80000300800 */
[----:B------:R-:W2:Y:S01]  /*352d0*/  LDL.LU R107, [R1+0x1404] ;  /* 0x00140400016b7983 */ /* 0x000ea20000300800 */
[----:B------:R-:W-:-:S04]  /*352e0*/  UISETP.GT.AND UP1, UPT, UR9, 0x1f, UPT ;  /* 0x0000001f0900788c */ /* 0x000fc8000bf24270 */
[----:B------:R-:W-:-:S04]  /*352f0*/  USEL UR8, URZ, 0x4, !UP1 ;  /* 0x000000043f087887 */ /* 0x000fc8000c800000 */
[----:B------:R-:W-:Y:S02]  /*35300*/  USEL UR8, UR8, URZ, !UP0 ;  /* 0x0000003f08087287 */ /* 0x000fe4000c000000 */
[----:B------:R-:W-:-:S04]  /*35310*/  UISETP.GT.AND UP1, UPT, UR9, 0x3c, UPT ;  /* 0x0000003c0900788c */ /* 0x000fc8000bf24270 */
[----:B------:R-:W-:Y:S01]  /*35320*/  ISETP.NE.U32.AND P0, PT, RZ, UR8, PT ;  /* 0x00000008ff007c0c */ /* 0x000fe2000bf05070 */
[----:B------:R-:W-:-:S04]  /*35330*/  USEL UR8, URZ, 0x4, !UP1 ;  /* 0x000000043f087887 */ /* 0x000fc8000c800000 */
[----:B------:R-:W-:Y:S01]  /*35340*/  USEL UR8, UR8, URZ, !UP0 ;  /* 0x0000003f08087287 */ /* 0x000fe2000c000000 */
[----:B---3--:R-:W-:-:S05]  /*35350*/  IADD3 R6, P1, R6, R4, RZ ;  /* 0x0000000406067210 */ /* 0x008fca0007f3e0ff */
[----:B------:R-:W-:Y:S01]  /*35360*/  STL [R1+0x1224], R6 ;  /* 0x0012240601007387 */ /* 0x000fe20000100800 */
[----:B------:R-:W-:Y:S02]  /*35370*/  IMAD.MOV.U32 R116, RZ, RZ, R6 ;  /* 0x000000ffff747224 */ /* 0x000fe400078e0006 */
[----:B------:R-:W-:-:S05]  /*35380*/  IMAD.X R8, R8, 0x1, R3, P1 ;  /* 0x0000000108087824 */ /* 0x000fca00008e0603 */
[----:B------:R3:W-:Y:S01]  /*35390*/  STL [R1+0x1220], R8 ;  /* 0x0012200801007387 */ /* 0x0007e20000100800 */
[----:B------:R-:W-:-:S03]  /*353a0*/  IMAD.MOV.U32 R117, RZ, RZ, R8 ;  /* 0x000000ffff757224 */ /* 0x000fc600078e0008 */
[----:B------:R-:W2:Y:S04]  /*353b0*/  LDL.LU R111, [R1+0x1408] ;  /* 0x00140800016f7983 */ /* 0x000ea80000300800 */
[----:B------:R-:W2:Y:S04]  /*353c0*/  LDL.LU R109, [R1+0x140c] ;  /* 0x00140c00016d7983 */ /* 0x000ea80000300800 */
[----:B---3--:R-:W3:Y:S04]  /*353d0*/  LDL.LU R8, [R1+0x1410] ;  /* 0x0014100001087983 */ /* 0x008ee80000300800 */
[----:B------:R-:W3:Y:S01]  /*353e0*/  LDL.LU R6, [R1+0x1414] ;  /* 0x0014140001067983 */ /* 0x000ee20000300800 */
[----:B------:R-:W-:-:S03]  /*353f0*/  IADD3 R113, P2, R113, R4, RZ ;  /* 0x0000000471717210 */ /* 0x000fc60007f5e0ff */
[----:B------:R-:W-:Y:S04]  /*35400*/  LDGSTS.E [R5+0x6000c], desc[UR4][R116.64], P0 ;  /* 0x6000c00074057fae */ /* 0x000fe80008121844 */
[----:B------:R-:W-:Y:S01]  /*35410*/  STL [R1+0x122c], R113 ;  /* 0x00122c7101007387 */ /* 0x000fe20000100800 */
[----:B------:R-:W-:Y:S01]  /*35420*/  IMAD.X R114, R114, 0x1, R3, P2 ;  /* 0x0000000172727824 */ /* 0x000fe200010e0603 */
[----:B------:R-:W-:-:S03]  /*35430*/  IADD3 R7, P3, R7, R4, RZ ;  /* 0x0000000407077210 */ /* 0x000fc60007f7e0ff */
[----:B------:R-:W-:Y:S01]  /*35440*/  IMAD.MOV.U32 R115, RZ, RZ, R114 ;  /* 0x000000ffff737224 */ /* 0x000fe200078e0072 */
[----:B------:R1:W-:Y:S01]  /*35450*/  STL [R1+0x1228], R114 ;  /* 0x0012287201007387 */ /* 0x0003e20000100800 */
[----:B------:R-:W-:Y:S01]  /*35460*/  IMAD.X R9, R9, 0x1, R3, P3 ;  /* 0x0000000109097824 */ /* 0x000fe200018e0603 */
[----:B------:R-:W-:Y:S01]  /*35470*/  ISETP.NE.U32.AND P1, PT, RZ, UR8, PT ;  /* 0x00000008ff007c0c */ /* 0x000fe2000bf25070 */
[----:B-1----:R-:W-:-:S05]  /*35480*/  IMAD.MOV.U32 R114, RZ, RZ, R113 ;  /* 0x000000ffff727224 */ /* 0x002fca00078e0071 */
[----:B------:R1:W-:Y:S01]  /*35490*/  LDGSTS.E [R5+0x6400c], desc[UR4][R114.64], P0 ;  /* 0x6400c00072057fae */ /* 0x0003e20008121844 */
[----:B------:R-:W-:-:S03]  /*354a0*/  IADD3 R110, P0, R110, R4, RZ ;  /* 0x000000046e6e7210 */ /* 0x000fc60007f1e0ff */
[----:B------:R-:W-:Y:S04]  /*354b0*/  STL [R1+0x13f4], R7 ;  /* 0x0013f40701007387 */ /* 0x000fe80000100800 */
[----:B------:R1:W-:Y:S02]  /*354c0*/  STL [R1+0x13f0], R9 ;  /* 0x0013f00901007387 */ /* 0x0003e40000100800 */
[----:B-1----:R-:W-:Y:S02]  /*354d0*/  IMAD.MOV.U32 R115, RZ, RZ, R9 ;  /* 0x000000ffff737224 */ /* 0x002fe400078e0009 */
[----:B------:R-:W-:Y:S01]  /*354e0*/  IMAD.MOV.U32 R114, RZ, RZ, R7 ;  /* 0x000000ffff727224 */ /* 0x000fe200078e0007 */
[----:B------:R-:W3:Y:S04]  /*354f0*/  LDL.LU R9, [R1+0x1418] ;  /* 0x0014180001097983 */ /* 0x000ee80000300800 */
[----:B------:R-:W3:Y:S04]  /*35500*/  LDL.LU R7, [R1+0x141c] ;  /* 0x00141c0001077983 */ /* 0x000ee80000300800 */
[----:B------:R-:W-:Y:S04]  /*35510*/  STL [R1+0x13fc], R110 ;  /* 0x0013fc6e01007387 */ /* 0x000fe80000100800 */
[----:B------:R1:W-:Y:S01]  /*35520*/  LDGSTS.E [R5+0x68000], desc[UR4][R114.64], P1 ;  /* 0x6800000072057fae */ /* 0x0003e20008921844 */
[----:B----4-:R-:W-:-:S04]  /*35530*/  IMAD.X R112, R112, 0x1, R3, P0 ;  /* 0x0000000170707824 */ /* 0x010fc800000e0603 */
[----:B------:R-:W-:Y:S01]  /*35540*/  IMAD.MOV.U32 R113, RZ, RZ, R112 ;  /* 0x000000ffff717224 */ /* 0x000fe200078e0070 */
[----:B------:R4:W-:Y:S02]  /*35550*/  STL [R1+0x13f8], R112 ;  /* 0x0013f87001007387 */ /* 0x0009e40000100800 */
[----:B----4-:R-:W-:Y:S02]  /*35560*/  IMAD.MOV.U32 R112, RZ, RZ, R110 ;  /* 0x000000ffff707224 */ /* 0x010fe400078e006e */
[----:B------:R-:W4:Y:S04]  /*35570*/  LDL.LU R110, [R1+0x1424] ;  /* 0x00142400016e7983 */ /* 0x000f280000300800 */
[----:B------:R-:W-:Y:S01]  /*35580*/  LDGSTS.E [R5+0x6c000], desc[UR4][R112.64], P1 ;  /* 0x6c00000070057fae */ /* 0x000fe20008921844 */
[----:B--2---:R-:W-:-:S05]  /*35590*/  IADD3 R107, P1, R107, R4, RZ ;  /* 0x000000046b6b7210 */ /* 0x004fca0007f3e0ff */
[----:B------:R-:W-:Y:S01]  /*355a0*/  IMAD.X R108, R108, 0x1, R3, P1 ;  /* 0x000000016c6c7824 */ /* 0x000fe200008e0603 */
[----:B------:R-:W-:Y:S01]  /*355b0*/  STL [R1+0x1404], R107 ;  /* 0x0014046b01007387 */ /* 0x000fe20000100800 */
[----:B-1----:R-:W-:Y:S02]  /*355c0*/  IMAD.MOV.U32 R114, RZ, RZ, R107 ;  /* 0x000000ffff727224 */ /* 0x002fe400078e006b */
[----:B------:R-:W-:Y:S01]  /*355d0*/  IMAD.MOV.U32 R115, RZ, RZ, R108 ;  /* 0x000000ffff737224 */ /* 0x000fe200078e006c */
[----:B------:R1:W-:Y:S04]  /*355e0*/  STL [R1+0x1400], R108 ;  /* 0x0014006c01007387 */ /* 0x0003e80000100800 */
[----:B------:R-:W2:Y:S04]  /*355f0*/  LDL.LU R113, [R1+0x1420] ;  /* 0x0014200001717983 */ /* 0x000ea80000300800 */
[----:B-1----:R-:W2:Y:S04]  /*35600*/  LDL.LU R108, [R1+0x1428] ;  /* 0x00142800016c7983 */ /* 0x002ea80000300800 */
[----:B------:R-:W2:Y:S01]  /*35610*/  LDL.LU R107, [R1+0x142c] ;  /* 0x00142c00016b7983 */ /* 0x000ea20000300800 */
[----:B------:R-:W-:-:S04]  /*35620*/  UISETP.GT.AND UP1, UPT, UR9, 0x3d, UPT ;  /* 0x0000003d0900788c */ /* 0x000fc8000bf24270 */
[----:B------:R-:W-:-:S04]  /*35630*/  USEL UR8, URZ, 0x4, !UP1 ;  /* 0x000000043f087887 */ /* 0x000fc8000c800000 */
[----:B------:R-:W-:Y:S02]  /*35640*/  USEL UR8, UR8, URZ, !UP0 ;  /* 0x0000003f08087287 */ /* 0x000fe4000c000000 */
[----:B------:R-:W-:-:S04]  /*35650*/  UISETP.GT.AND UP1, UPT, UR9, 0x3e, UPT ;  /* 0x0000003e0900788c */ /* 0x000fc8000bf24270 */
[----:B------:R-:W-:Y:S01]  /*35660*/  ISETP.NE.U32.AND P0, PT, RZ, UR8, PT ;  /* 0x00000008ff007c0c */ /* 0x000fe2000bf05070 */
[----:B------:R-:W-:-:S04]  /*35670*/  USEL UR8, URZ, 0x4, !UP1 ;  /* 0x000000043f087887 */ /* 0x000fc8000c800000 */
[----:B------:R-:W-:-:S06]  /*35680*/  USEL UR8, UR8, URZ, !UP0 ;  /* 0x0000003f08087287 */ /* 0x000fcc000c000000 */
[----:B------:R-:W-:Y:S02]  /*35690*/  ISETP.NE.U32.AND P1, PT, RZ, UR8, PT ;  /* 0x00000008ff007c0c */ /* 0x000fe4000bf25070 */
[----:B------:R1:W-:Y:S01]  /*356a0*/  LDGSTS.E [R5+0x68004], desc[UR4][R114.64], P0 ;  /* 0x6800400072057fae */ /* 0x0003e20008121844 */
[----:B------:R-:W-:-:S04]  /*356b0*/  UISETP.GT.AND UP1, UPT, UR9, 0x3f, UPT ;  /* 0x0000003f0900788c */ /* 0x000fc8000bf24270 */
[----:B------:R-:W-:-:S04]  /*356c0*/  USEL UR8, URZ, 0x4, !UP1 ;  /* 0x000000043f087887 */ /* 0x000fc8000c800000 */
[----:B------:R-:W-:Y:S01]  /*356d0*/  USEL UR8, UR8, URZ, !UP0 ;  /* 0x0000003f08087287 */ /* 0x000fe2000c000000 */
[----:B------:R-:W-:-:S05]  /*356e0*/  IADD3 R109, P2, R109, R4, RZ ;  /* 0x000000046d6d7210 */ /* 0x000fca0007f5e0ff */
[----:B------:R-:W-:Y:S02]  /*356f0*/  IMAD.X R111, R111, 0x1, R3, P2 ;  /* 0x000000016f6f7824 */ /* 0x000fe400010e0603 */
[----:B-1----:R-:W-:Y:S01]  /*35700*/  IMAD.MOV.U32 R114, RZ, RZ, R109 ;  /* 0x000000ffff727224 */ /* 0x002fe200078e006d */
[----:B---3--:R-:W-:Y:S01]  /*35710*/  IADD3 R6, P3, R6, R4, RZ ;  /* 0x0000000406067210 */ /* 0x008fe20007f7e0ff */
[----:B------:R-:W-:Y:S01]  /*35720*/  IMAD.MOV.U32 R115, RZ, RZ, R111 ;  /* 0x000000ffff737224 */ /* 0x000fe200078e006f */
[----:B------:R-:W-:Y:S03]  /*35730*/  STL [R1+0x140c], R109 ;  /* 0x00140c6d01007387 */ /* 0x000fe60000100800 */
[----:B------:R-:W-:Y:S01]  /*35740*/  IMAD.X R8, R8, 0x1, R3, P3 ;  /* 0x0000000108087824 */ /* 0x000fe200018e0603 */
[----:B------:R1:W-:Y:S04]  /*35750*/  LDGSTS.E [R5+0x6c004], desc[UR4][R114.64], P0 ;  /* 0x6c00400072057fae */ /* 0x0003e80008121844 */
[----:B------:R-:W-:Y:S04]  /*35760*/  STL [R1+0x1408], R111 ;  /* 0x0014086f01007387 */ /* 0x000fe80000100800 */
[----:B------:R3:W-:Y:S04]  /*35770*/  STL [R1+0x1414], R6 ;  /* 0x0014140601007387 */ /* 0x0007e80000100800 */
[----:B------:R3:W-:Y:S01]  /*35780*/  STL [R1+0x1410], R8 ;  /* 0x0014100801007387 */ /* 0x0007e20000100800 */
[----:B-1----:R-:W-:-:S02]  /*35790*/  IMAD.MOV.U32 R114, RZ, RZ, R6 ;  /* 0x000000ffff727224 */ /* 0x002fc400078e0006 */
[----:B------:R-:W-:Y:S01]  /*357a0*/  IMAD.MOV.U32 R115, RZ, RZ, R8 ;  /* 0x000000ffff737224 */ /* 0x000fe200078e0008 */
[----:B---3--:R-:W3:Y:S04]  /*357b0*/  LDL R6, [R1+0x18b4] ;  /* 0x0018b40001067983 */ /* 0x008ee80000100800 */
[----:B------:R-:W3:Y:S04]  /*357c0*/  LDL.LU R109, [R1+0x1430] ;  /* 0x00143000016d7983 */ /* 0x000ee80000300800 */
[----:B------:R-:W3:Y:S04]  /*357d0*/  LDL.LU R8, [R1+0x1434] ;  /* 0x0014340001087983 */ /* 0x000ee80000300800 */
[----:B------:R1:W-:Y:S01]  /*357e0*/  LDGSTS.E [R5+0x68008], desc[UR4][R114.64], P1 ;  /* 0x6800800072057fae */ /* 0x0003e20008921844 */
[----:B------:R-:W-:-:S05]  /*357f0*/  IADD3 R7, P0, R7, R4, RZ ;  /* 0x0000000407077210 */ /* 0x000fca0007f1e0ff */
[----:B------:R-:W-:Y:S01]  /*35800*/  IMAD.X R9, R9, 0x1, R3, P0 ;  /* 0x0000000109097824 */ /* 0x000fe200000e0603 */
[----:B------:R1:W-:Y:S02]  /*35810*/  STL [R1+0x141c], R7 ;  /* 0x00141c0701007387 */ /* 0x0003e40000100800 */
[----:B-1----:R-:W-:Y:S02]  /*35820*/  IMAD.MOV.U32 R114, RZ, RZ, R7 ;  /* 0x000000ffff727224 */ /* 0x002fe400078e0007 */
[----:B------:R-:W-:Y:S01]  /*35830*/  IMAD.MOV.U32 R115, RZ, RZ, R9 ;  /* 0x000000ffff737224 */ /* 0x000fe200078e0009 */
[----:B------:R-:W-:Y:S04]  /*35840*/  STL [R1+0x1418], R9 ;  /* 0x0014180901007387 */ /* 0x000fe80000100800 */
[----:B------:R-:W3:Y:S04]  /*35850*/  LDL.LU R112, [R1+0x1450] ;  /* 0x0014500001707983 */ /* 0x000ee80000300800 */
[----:B------:R-:W3:Y:S01]  /*35860*/  LDL.LU R7, [R1+0x1454] ;  /* 0x0014540001077983 */ /* 0x000ee20000300800 */
[----:B------:R-:W-:-:S03]  /*35870*/  ISETP.NE.U32.AND P0, PT, RZ, UR8, PT ;  /* 0x00000008ff007c0c */ /* 0x000fc6000bf05070 */
[----:B------:R-:W-:Y:S04]  /*35880*/  LDGSTS.E [R5+0x6c008], desc[UR4][R114.64], P1 ;  /* 0x6c00800072057fae */ /* 0x000fe80008921844 */
[----:B------:R-:W3:Y:S04]  /*35890*/  LDL.LU R114, [R1+0x1470] ;  /* 0x0014700001727983 */ /* 0x000ee80000300800 */
[----:B------:R-:W3:Y:S01]  /*358a0*/  LDL.LU R111, [R1+0x1474] ;  /* 0x00147400016f7983 */ /* 0x000ee20000300800 */
[----:B----4-:R-:W-:-:S05]  /*358b0*/  IADD3 R110, P1, R110, R4, RZ ;  /* 0x000000046e6e7210 */ /* 0x010fca0007f3e0ff */
[----:B------:R-:W-:Y:S01]  /*358c0*/  IMAD.MOV.U32 R116, RZ, RZ, R110 ;  /* 0x000000ffff747224 */ /* 0x000fe200078e006e */
[----:B------:R-:W-:Y:S01]  /*358d0*/  STL [R1+0x1424], R110 ;  /* 0x0014246e01007387 */ /* 0x000fe20000100800 */
[----:B--2---:R-:W-:-:S04]  /*358e0*/  IMAD.X R113, R113, 0x1, R3, P1 ;  /* 0x0000000171717824 */ /* 0x004fc800008e0603 */
[----:B------:R-:W-:Y:S01]  /*358f0*/  IMAD.MOV.U32 R117, RZ, RZ, R113 ;  /* 0x000000ffff757224 */ /* 0x000fe200078e0071 */
[----:B------:R-:W-:Y:S01]  /*35900*/  IADD3 R107, P2, R107, R4, RZ ;  /* 0x000000046b6b7210 */ /* 0x000fe20007f5e0ff */
[----:B------:R-:W-:Y:S04]  /*35910*/  STL [R1+0x1420], R113 ;  /* 0x0014207101007387 */ /* 0x000fe80000100800 */
[----:B------:R-:W-:Y:S01]  /*35920*/  IMAD.X R108, R108, 0x1, R3, P2 ;  /* 0x000000016c6c7824 */ /* 0x000fe200010e0603 */
[----:B------:R-:W-:Y:S04]  /*35930*/  STL [R1+0x142c], R107 ;  /* 0x00142c6b01007387 */ /* 0x000fe80000100800 */
[----:B------:R1:W-:Y:S04]  /*35940*/  LDGSTS.E [R5+0x6800c], desc[UR4][R116.64], P0 ;  /* 0x6800c00074057fae */ /* 0x0003e80008121844 */
[----:B------:R2:W-:Y:S01]  /*35950*/  STL [R1+0x1428], R108 ;  /* 0x0014286c01007387 */ /* 0x0005e20000100800 */
[----:B-1----:R-:W-:-:S03]  /*35960*/  IMAD.MOV.U32 R117, RZ, RZ, R108 ;  /* 0x000000ffff757224 */ /* 0x002fc600078e006c */
[----:B--2---:R-:W2:Y:S01]  /*35970*/  LDL.LU R108, [R1+0x1494] ;  /* 0x00149400016c7983 */ /* 0x004ea20000300800 */
[----:B------:R-:W-:-:S03]  /*35980*/  IMAD.MOV.U32 R116, RZ, RZ, R107 ;  /* 0x000000ffff747224 */ /* 0x000fc600078e006b */
[----:B------:R-:W4:Y:S04]  /*35990*/  LDL.LU R107, [R1+0x14b4] ;  /* 0x0014b400016b7983 */ /* 0x000f280000300800 */
[----:B------:R-:W4:Y:S01]  /*359a0*/  LDL.LU R110, [R1+0x1490] ;  /* 0x00149000016e7983 */ /* 0x000f220000300800 */
[----:B------:R-:W1:Y:S03]  /*359b0*/  S2R R9, SR_TID.X ;  /* 0x0000000000097919 */ /* 0x000e660000002100 */
[----:B------:R1:W-:Y:S01]  /*359c0*/  LDGSTS.E [R5+0x6c00c], desc[UR4][R116.64], P0 ;  /* 0x6c00c00074057fae */ /* 0x0003e20008121844 */
[----:B------:R-:W-:Y:S01]  /*359d0*/  PLOP3.LUT P1, PT, PT, PT, UP0, 0x80, 0x0 ;  /* 0x000000000000781c */ /* 0x000fe20003f2f008 */
[----:B------:R-:W-:-:S02]  /*359e0*/  ULEA UR8, UR6, UR60, 0x11 ;  /* 0x0000003c06087291 */ /* 0x000fc4000f8e883f */
[----:B------:R-:W4:Y:S04]  /*359f0*/  LDL.LU R113, [R1+0x14b0] ;  /* 0x0014b00001717983 */ /* 0x000f280000300800 */
[----:B------:R-:W0:Y:S01]  /*35a00*/  LDGDEPBAR ;  /* 0x00000000000079af */ /* 0x000e220000000000 */
[----:B-1----:R-:W-:-:S04]  /*35a10*/  LOP3.LUT R9, R9, 0x3f, RZ, 0xc0, !PT ;  /* 0x0000003f09097812 */ /* 0x002fc800078ec0ff */
[----:B------:R-:W-:Y:S02]  /*35a20*/  ISETP.GE.AND P0, PT, R9, UR9, PT ;  /* 0x0000000909007c0c */ /* 0x000fe4000bf06270 */
[----:B------:R-:W4:Y:S02]  /*35a30*/  LDL.LU R9, [R1+0x14d0] ;  /* 0x0014d00001097983 */ /* 0x000f240000300800 */
[----:B------:R-:W-:-:S04]  /*35a40*/  SEL R5, RZ, 0x4, P0 ;  /* 0x00000004ff057807 */ /* 0x000fc80000000000 */
[----:B------:R-:W-:-:S04]  /*35a50*/  SEL R5, R5, RZ, !P1 ;  /* 0x000000ff05057207 */ /* 0x000fc80004800000 */
[----:B------:R-:W-:Y:S02]  /*35a60*/  ISETP.NE.U32.AND P0, PT, R5, RZ, PT ;  /* 0x000000ff0500720c */ /* 0x000fe40003f05070 */
[----:B---3--:R-:W-:-:S05]  /*35a70*/  IADD3 R8, P1, R8, R2, RZ ;  /* 0x0000000208087210 */ /* 0x008fca0007f3e0ff */
[----:B------:R-:W-:Y:S01]  /*35a80*/  IMAD.X R109, R109, 0x1, R0, P1 ;  /* 0x000000016d6d7824 */ /* 0x000fe200008e0600 */
[----:B------:R1:W-:Y:S01]  /*35a90*/  STL [R1+0x1434], R8 ;  /* 0x0014340801007387 */ /* 0x0003e20000100800 */
[----:B------:R-:W-:Y:S02]  /*35aa0*/  VIADD R6, R6, UR8 ;  /* 0x0000000806067c36 */ /* 0x000fe40008000000 */
[----:B------:R-:W-:Y:S01]  /*35ab0*/  IMAD.MOV.U32 R116, RZ, RZ, R8 ;  /* 0x000000ffff747224 */ /* 0x000fe200078e0008 */
[----:B------:R3:W-:Y:S01]  /*35ac0*/  STL [R1+0x1430], R109 ;  /* 0x0014306d01007387 */ /* 0x0007e20000100800 */
[----:B------:R-:W-:-:S03]  /*35ad0*/  IMAD.MOV.U32 R117, RZ, RZ, R109 ;  /* 0x000000ffff757224 */ /* 0x000fc600078e006d */
[----:B-1----:R-:W4:Y:S04]  /*35ae0*/  LDL.LU R8, [R1+0x14d4] ;  /* 0x0014d40001087983 */ /* 0x002f280000300800 */
[----:B---3--:R-:W3:Y:S04]  /*35af0*/  LDL.LU R109, [R1+0x14f0] ;  /* 0x0014f000016d7983 */ /* 0x008ee80000300800 */
[----:B------:R1:W-:Y:S01]  /*35b00*/  LDGSTS.E [R6], desc[UR4][R116.64], P0 ;  /* 0x0000000074067fae */ /* 0x0003e20008121844 */
[----:B------:R-:W-:-:S05]  /*35b10*/  IADD3 R7, P1, R7, R2, RZ ;  /* 0x0000000207077210 */ /* 0x000fca0007f3e0ff */
[----:B------:R-:W-:Y:S01]  /*35b20*/  IMAD.X R112, R112, 0x1, R0, P1 ;  /* 0x0000000170707824 */ /* 0x000fe200008e0600 */
[----:B------:R1:W-:Y:S02]  /*35b30*/  STL [R1+0x1454], R7 ;  /* 0x0014540701007387 */ /* 0x0003e40000100800 */
[----:B-1----:R-:W-:Y:S02]  /*35b40*/  IMAD.MOV.U32 R116, RZ, RZ, R7 ;  /* 0x000000ffff747224 */ /* 0x002fe400078e0007 */
[----:B------:R1:W-:Y:S01]  /*35b50*/  STL [R1+0x1450], R112 ;  /* 0x0014507001007387 */ /* 0x0003e20000100800 */
[----:B------:R-:W-:-:S05]  /*35b60*/  IADD3 R111, P2, R111, R2, RZ ;  /* 0x000000026f6f7210 */ /* 0x000fca0007f5e0ff */
[----:B------:R-:W-:Y:S04]  /*35b70*/  STL [R1+0x1474], R111 ;  /* 0x0014746f01007387 */ /* 0x000fe80000100800 */
[----:B------:R-:W3:Y:S01]  /*35b80*/  LDL.LU R7, [R1+0x14f4] ;  /* 0x0014f40001077983 */ /* 0x000ee20000300800 */
[----:B------:R-:W-:Y:S02]  /*35b90*/  IMAD.X R114, R114, 0x1, R0, P2 ;  /* 0x0000000172727824 */ /* 0x000fe400010e0600 */
[----:B------:R-:W-:Y:S02]  /*35ba0*/  IMAD.MOV.U32 R117, RZ, RZ, R112 ;  /* 0x000000ffff757224 */ /* 0x000fe400078e0070 */
[----:B------:R-:W-:Y:S01]  /*35bb0*/  IMAD.MOV.U32 R115, RZ, RZ, R114 ;  /* 0x000000ffff737224 */ /* 0x000fe200078e0072 */
[----:B------:R1:W-:Y:S04]  /*35bc0*/  STL [R1+0x1470], R114 ;  /* 0x0014707201007387 */ /* 0x0003e80000100800 */
[----:B-1----:R-:W3:Y:S04]  /*35bd0*/  LDL.LU R112, [R1+0x1510] ;  /* 0x0015100001707983 */ /* 0x002ee80000300800 */
[----:B------:R-:W3:Y:S01]  /*35be0*/  LDL.LU R5, [R1+0x1514] ;  /* 0x0015140001057983 */ /* 0x000ee20000300800 */
[----:B------:R-:W-:-:S03]  /*35bf0*/  IMAD.MOV.U32 R114, RZ, RZ, R111 ;  /* 0x000000ffff727224 */ /* 0x000fc600078e006f */
[----:B------:R-:W3:Y:S04]  /*35c00*/  LDL.LU R111, [R1+0x1530] ;  /* 0x00153000016f7983 */ /* 0x000ee80000300800 */
[----:B------:R-:W-:Y:S04]  /*35c10*/  LDGSTS.E [R6+0x400], desc[UR4][R116.64], P0 ;  /* 0x0040000074067fae */ /* 0x000fe80008121844 */
[----:B------:R1:W-:Y:S01]  /*35c20*/  LDGSTS.E [R6+0x800], desc[UR4][R114.64], P0 ;  /* 0x0080000072067fae */ /* 0x0003e20008121844 */
[-C--:B--2---:R-:W-:Y:S02]  /*35c30*/  IADD3 R108, P1, R108, R2.reuse, RZ ;  /* 0x000000026c6c7210 */ /* 0x084fe40007f3e0ff */
[----:B----4-:R-:W-:-:S03]  /*35c40*/  IADD3 R107, P2, R107, R2, RZ ;  /* 0x000000026b6b7210 */ /* 0x010fc60007f5e0ff */
[----:B------:R-:W-:Y:S01]  /*35c50*/  IMAD.X R110, R110, 0x1, R0, P1 ;  /* 0x000000016e6e7824 */ /* 0x000fe200008e0600 */
[----:B------:R2:W-:Y:S01]  /*35c60*/  STL [R1+0x1494], R108 ;  /* 0x0014946c01007387 */ /* 0x0005e20000100800 */
[----:B-1----:R-:W-:-:S03]  /*35c70*/  IMAD.MOV.U32 R114, RZ, RZ, R108 ;  /* 0x000000ffff727224 */ /* 0x002fc600078e006c */
[----:B------:R1:W-:Y:S04]  /*35c80*/  STL [R1+0x1490], R110 ;  /* 0x0014906e01007387 */ /* 0x0003e80000100800 */
[----:B------:R4:W-:Y:S04]  /*35c90*/  STL [R1+0x14b4], R107 ;  /* 0x0014b46b01007387 */ /* 0x0009e80000100800 */
[----:B--2---:R-:W2:Y:S01]  /*35ca0*/  LDL.LU R108, [R1+0x1534] ;  /* 0x00153400016c7983 */ /* 0x004ea20000300800 */
[----:B------:R-:W-:Y:S02]  /*35cb0*/  IMAD.MOV.U32 R115, RZ, RZ, R110 ;  /* 0x000000ffff737224 */ /* 0x000fe400078e006e */
[----:B------:R-:W-:-:S03]  /*35cc0*/  IMAD.X R113, R113, 0x1, R0, P2 ;  /* 0x0000000171717824 */ /* 0x000fc600010e0600 */
[----:B------:R4:W-:Y:S04]  /*35cd0*/  LDGSTS.E [R6+0xc00], desc[UR4][R114.64], P0 ;  /* 0x00c0000072067fae */ /* 0x0009e80008121844 */
[----:B------:R-:W-:Y:S04]  /*35ce0*/  STL [R1+0x14b0], R113 ;  /* 0x0014b07101007387 */ /* 0x000fe80000100800 */
[----:B-1----:R-:W2:Y:S01]  /*35cf0*/  LDL.LU R110, [R1+0x1550] ;  /* 0x00155000016e7983 */ /* 0x002ea20000300800 */
[----:B----4-:R-:W-:Y:S02]  /*35d00*/  IMAD.MOV.U32 R114, RZ, RZ, R107 ;  /* 0x000000ffff727224 */ /* 0x010fe400078e006b */
[----:B------:R-:W-:Y:S01]  /*35d10*/  IMAD.MOV.U32 R115, RZ, RZ, R113 ;  /* 0x000000ffff737224 */ /* 0x000fe200078e0071 */
[----:B------:R-:W4:Y:S04]  /*35d20*/  LDL.LU R107, [R1+0x1554] ;  /* 0x00155400016b7983 */ /* 0x000f280000300800 */
[----:B------:R1:W-:Y:S01]  /*35d30*/  LDGSTS.E [R6+0x1000], desc[UR4][R114.64], P0 ;  /* 0x0100000072067fae */ /* 0x0003e20008121844 */
[----:B------:R-:W-:-:S05]  /*35d40*/  IADD3 R8, P1, R8, R2, RZ ;  /* 0x0000000208087210 */ /* 0x000fca0007f3e0ff */
[----:B------:R-:W-:Y:S01]  /*35d50*/  IMAD.X R9, R9, 0x1, R0, P1 ;  /* 0x0000000109097824 */ /* 0x000fe200008e0600 */
[----:B------:R-:W-:Y:S01]  /*35d60*/  STL [R1+0x14d4], R8 ;  /* 0x0014d40801007387 */ /* 0x000fe20000100800 */
[----:B-1----:R-:W-:Y:S02]  /*35d70*/  IMAD.MOV.U32 R114, RZ, RZ, R8 ;  /* 0x000000ffff727224 */ /* 0x002fe400078e0008 */
[----:B------:R-:W-:Y:S01]  /*35d80*/  IMAD.MOV.U32 R115, RZ, RZ, R9 ;  /* 0x000000ffff737224 */ /* 0x000fe200078e0009 */
[----:B------:R1:W-:Y:S04]  /*35d90*/  STL [R1+0x14d0], R9 ;  /* 0x0014d00901007387 */ /* 0x0003e80000100800 */
[----:B------:R1:W-:Y:S01]  /*35da0*/  LDGSTS.E [R6+0x1400], desc[UR4][R114.64], P0 ;  /* 0x0140000072067fae */ /* 0x0003e20008121844 */
[----:B---3--:R-:W-:-:S05]  /*35db0*/  IADD3 R7, P2, R7, R2, RZ ;  /* 0x0000000207077210 */ /* 0x008fca0007f5e0ff */
[----:B------:R-:W-:Y:S01]  /*35dc0*/  IMAD.X R109, R109, 0x1, R0, P2 ;  /* 0x000000016d6d7824 */ /* 0x000fe200010e0600 */
[----:B------:R-:W-:Y:S04]  /*35dd0*/  STL [R1+0x14f4], R7 ;  /* 0x0014f40701007387 */ /* 0x000fe80000100800 */
[----:B-1----:R-:W3:Y:S04]  /*35de0*/  LDL.LU R9, [R1+0x1570] ;  /* 0x0015700001097983 */ /* 0x002ee80000300800 */
[----:B------:R1:W-:Y:S04]  /*35df0*/  STL [R1+0x14f0], R109 ;  /* 0x0014f06d01007387 */ /* 0x0003e80000100800 */
[----:B------:R-:W3:Y:S01]  /*35e00*/  LDL.LU R8, [R1+0x1574] ;  /* 0x0015740001087983 */ /* 0x000ee20000300800 */
[----:B------:R-:W-:Y:S01]  /*35e10*/  IADD3 R5, P1, R5, R2, RZ ;  /* 0x0000000205057210 */ /* 0x000fe20007f3e0ff */
[----:B------:R-:W-:-:S02]  /*35e20*/  IMAD.MOV.U32 R114, RZ, RZ, R7 ;  /* 0x000000ffff727224 */ /* 0x000fc400078e0007 */
[----:B------:R-:W-:Y:S02]  /*35e30*/  IMAD.MOV.U32 R115, RZ, RZ, R109 ;  /* 0x000000ffff737224 */ /* 0x000fe400078e006d */
[----:B------:R-:W-:Y:S01]  /*35e40*/  IMAD.X R112, R112, 0x1, R0, P1 ;  /* 0x0000000170707824 */ /* 0x000fe200008e0600 */
[----:B-1----:R-:W3:Y:S04]  /*35e50*/  LDL.LU R109, [R1+0x1590] ;  /* 0x00159000016d7983 */ /* 0x002ee80000300800 */
[----:B------:R-:W3:Y:S04]  /*35e60*/  LDL.LU R7, [R1+0x1594] ;  /* 0x0015940001077983 */ /* 0x000ee80000300800 */
[----:B------:R-:W-:Y:S04]  /*35e70*/  STL [R1+0x1514], R5 ;  /* 0x0015140501007387 */ /* 0x000fe80000100800 */
[----:B------:R1:W-:Y:S04]  /*35e80*/  LDGSTS.E [R6+0x1800], desc[UR4][R114.64], P0 ;  /* 0x0180000072067fae */ /* 0x0003e80008121844 */
[----:B------:R2:W-:Y:S01]  /*35e90*/  STL [R1+0x1510], R112 ;  /* 0x0015107001007387 */ /* 0x0005e20000100800 */
[----:B-1----:R-:W-:-:S02]  /*35ea0*/  IMAD.MOV.U32 R115, RZ, RZ, R112 ;  /* 0x000000ffff737224 */ /* 0x002fc400078e0070 */
[----:B------:R-:W-:-:S05]  /*35eb0*/  IMAD.MOV.U32 R114, RZ, RZ, R5 ;  /* 0x000000ffff727224 */ /* 0x000fca00078e0005 */
[----:B------:R1:W-:Y:S01]  /*35ec0*/  LDGSTS.E [R6+0x1c00], desc[UR4][R114.64], P0 ;  /* 0x01c0000072067fae */ /* 0x0003e20008121844 */
[----:B--2---:R-:W-:-:S05]  /*35ed0*/  IADD3 R108, P2, R108, R2, RZ ;  /* 0x000000026c6c7210 */ /* 0x004fca0007f5e0ff */
[----:B------:R-:W-:Y:S01]  /*35ee0*/  IMAD.X R111, R111, 0x1, R0, P2 ;  /* 0x000000016f6f7824 */ /* 0x000fe200010e0600 */
[----:B------:R-:W-:Y:S04]  /*35ef0*/  STL [R1+0x1534], R108 ;  /* 0x0015346c01007387 */ /* 0x000fe80000100800 */
[----:B------:R-:W2:Y:S04]  /*35f00*/  LDL.LU R112, [R1+0x15b0] ;  /* 0x0015b00001707983 */ /* 0x000ea80000300800 */
[----:B------:R1:W-:Y:S04]  /*35f10*/  STL [R1+0x1530], R111 ;  /* 0x0015306f01007387 */ /* 0x0003e80000100800 */
[----:B------:R-:W2:Y:S01]  /*35f20*/  LDL.LU R5, [R1+0x15b4] ;  /* 0x0015b40001057983 */ /* 0x000ea20000300800 */
[----:B----4-:R-:W-:Y:S01]  /*35f30*/  IADD3 R107, P1, R107, R2, RZ ;  /* 0x000000026b6b7210 */ /* 0x010fe20007f3e0ff */
[----:B-1----:R-:W-:-:S02]  /*35f40*/  IMAD.MOV.U32 R115, RZ, RZ, R111 ;  /* 0x000000ffff737224 */ /* 0x002fc400078e006f */
[----:B------:R-:W-:Y:S01]  /*35f50*/  IMAD.MOV.U32 R114, RZ, RZ, R108 ;  /* 0x000000ffff727224 */ /* 0x000fe200078e006c */
[----:B------:R-:W4:Y:S01]  /*35f60*/  LDL.LU R111, [R1+0x15d0] ;  /* 0x0015d000016f7983 */ /* 0x000f220000300800 */
[----:B------:R-:W-:-:S03]  /*35f70*/  IMAD.X R110, R110, 0x1, R0, P1 ;  /* 0x000000016e6e7824 */ /* 0x000fc600008e0600 */
[----:B------:R-:W4:Y:S04]  /*35f80*/  LDL.LU R108, [R1+0x15d4] ;  /* 0x0015d400016c7983 */ /* 0x000f280000300800 */
[----:B------:R-:W-:Y:S04]  /*35f90*/  STL [R1+0x1554], R107 ;  /* 0x0015546b01007387 */ /* 0x000fe80000100800 */
[----:B------:R1:W-:Y:S04]  /*35fa0*/  STL [R1+0x1550], R110 ;  /* 0x0015506e01007387 */ /* 0x0003e80000100800 */
[----:B------:R1:W-:Y:S02]  /*35fb0*/  LDGSTS.E [R6+0x2000], desc[UR4][R114.64], P0 ;  /* 0x0200000072067fae */ /* 0x0003e40008121844 */
[----:B-1----:R-:W-:-:S02]  /*35fc0*/  IMAD.MOV.U32 R115, RZ, RZ, R110 ;  /* 0x000000ffff737224 */ /* 0x002fc400078e006e */
[----:B------:R-:W-:-:S05]  /*35fd0*/  IMAD.MOV.U32 R114, RZ, RZ, R107 ;  /* 0x000000ffff727224 */ /* 0x000fca00078e006b */
[----:B------:R1:W-:Y:S01]  /*35fe0*/  LDGSTS.E [R6+0x2400], desc[UR4][R114.64], P0 ;  /* 0x0240000072067fae */ /* 0x0003e20008121844 */
[----:B---3--:R-:W-:-:S05]  /*35ff0*/  IADD3 R8, P2, R8, R2, RZ ;  /* 0x0000000208087210 */ /* 0x008fca0007f5e0ff */
[----:B------:R-:W-:Y:S01]  /*36000*/  IMAD.X R9, R9, 0x1, R0, P2 ;  /* 0x0000000109097824 */ /* 0x000fe200010e0600 */
[----:B------:R-:W-:Y:S04]  /*36010*/  STL [R1+0x1574], R8 ;  /* 0x0015740801007387 */ /* 0x000fe80000100800 */
[----:B------:R-:W3:Y:S01]  /*36020*/  LDL.LU R113, [R1+0x15f0] ;  /* 0x0015f00001717983 */ /* 0x000ee20000300800 */
[----:B------:R-:W-:-:S03]  /*36030*/  IADD3 R7, P1, R7, R2, RZ ;  /* 0x0000000207077210 */ /* 0x000fc60007f3e0ff */
[----:B------:R1:W-:Y:S04]  /*36040*/  STL [R1+0x1570], R9 ;  /* 0x0015700901007387 */ /* 0x0003e80000100800 */
[----:B------:R-:W3:Y:S01]  /*36050*/  LDL.LU R110, [R1+0x15f4] ;  /* 0x0015f400016e7983 */ /* 0x000ee20000300800 */
[----:B-1----:R-:W-:Y:S02]  /*36060*/  IMAD.MOV.U32 R114, RZ, RZ, R8 ;  /* 0x000000ffff727224 */ /* 0x002fe400078e0008 */
[----:B------:R-:W-:Y:S01]  /*36070*/  IMAD.MOV.U32 R115, RZ, RZ, R9 ;  /* 0x000000ffff737224 */ /* 0x000fe200078e0009 */
[----:B------:R-:W3:Y:S01]  /*36080*/  LDL.LU R107, [R1+0x1610] ;  /* 0x00161000016b7983 */ /* 0x000ee20000300800 */
[----:B------:R-:W-:-:S03]  /*36090*/  IMAD.X R109, R109, 0x1, R0, P1 ;  /* 0x000000016d6d7824 */ /* 0x000fc600008e0600 */
[----:B------:R-:W3:Y:S04]  /*360a0*/  LDL.LU R9, [R1+0x1614] ;  /* 0x0016140001097983 */ /* 0x000ee80000300800 */
[----:B------:R-:W3:Y:S04]  /*360b0*/  LDL.LU R8, [R1+0x1630] ;  /* 0x0016300001087983 */ /* 0x000ee80000300800 */
[----:B------:R1:W-:Y:S04]  /*360c0*/  STL [R1+0x1594], R7 ;  /* 0x0015940701007387 */ /* 0x0003e80000100800 */
[----:B------:R1:W-:Y:S04]  /*360d0*/  LDGSTS.E [R6+0x2800], desc[UR4][R114.64], P0 ;  /* 0x0280000072067fae */ /* 0x0003e80008121844 */
[----:B------:R4:W-:Y:S01]  /*360e0*/  STL [R1+0x1590], R109 ;  /* 0x0015906d01007387 */ /* 0x0009e20000100800 */
[----:B-1----:R-:W-:Y:S01]  /*360f0*/  IMAD.MOV.U32 R114, RZ, RZ, R7 ;  /* 0x000000ffff727224 */ /* 0x002fe200078e0007 */
[----:B--2---:R-:W-:-:S05]  /*36100*/  IADD3 R5, P2, R5, R2, RZ ;  /* 0x0000000205057210 */ /* 0x004fca0007f5e0ff */
[----:B------:R1:W-:Y:S04]  /*36110*/  STL [R1+0x15b4], R5 ;  /* 0x0015b40501007387 */ /* 0x0003e80000100800 */
[----:B------:R-:W2:Y:S01]  /*36120*/  LDL.LU R7, [R1+0x1634] ;  /* 0x0016340001077983 */ /* 0x000ea20000300800 */
[----:B------:R-:W-:Y:S01]  /*36130*/  IMAD.MOV.U32 R115, RZ, RZ, R109 ;  /* 0x000000ffff737224 */ /* 0x000fe200078e006d */
[----:B----4-:R-:W-:Y:S01]  /*36140*/  IADD3 R108, P1, R108, R2, RZ ;  /* 0x000000026c6c7210 */ /* 0x010fe20007f3e0ff */
[----:B------:R-:W-:-:S03]  /*36150*/  IMAD.X R112, R112, 0x1, R0, P2 ;  /* 0x0000000170707824 */ /* 0x000fc600010e0600 */
[----:B------:R4:W-:Y:S01]  /*36160*/  LDGSTS.E [R6+0x2c00], desc[UR4][R114.64], P0 ;  /* 0x02c0000072067fae */ /* 0x0009e20008121844 */
[----:B------:R-:W-:-:S03]  /*36170*/  IMAD.X R111, R111, 0x1, R0, P1 ;  /* 0x000000016f6f7824 */ /* 0x000fc600008e0600 */
[----:B------:R1:W-:Y:S04]  /*36180*/  STL [R1+0x15b0], R112 ;  /* 0x0015b07001007387 */ /* 0x0003e80000100800 */
[----:B------:R-:W2:Y:S01]  /*36190*/  LDL.LU R109, [R1+0x1650] ;  /* 0x00165000016d7983 */ /* 0x000ea20000300800 */
[----:B----4-:R-:W-:Y:S02]  /*361a0*/  IMAD.MOV.U32 R114, RZ, RZ, R5 ;  /* 0x000000ffff727224 */ /* 0x010fe400078e0005 */
[----:B------:R-:W-:Y:S01]  /*361b0*/  IMAD.MOV.U32 R115, RZ, RZ, R112 ;  /* 0x000000ffff737224 */ /* 0x000fe200078e0070 */
[----:B-1----:R-:W4:Y:S04]  /*361c0*/  LDL.LU R5, [R1+0x1654] ;  /* 0x0016540001057983 */ /* 0x002f280000300800 */
[----:B------:R-:W4:Y:S04]  /*361d0*/  LDL.LU R112, [R1+0x1670] ;  /* 0x0016700001707983 */ /* 0x000f280000300800 */
[----:B------:R1:W-:Y:S04]  /*361e0*/  STL [R1+0x15d4], R108 ;  /* 0x0015d46c01007387 */ /* 0x0003e80000100800 */
[----:B------:R1:W-:Y:S04]  /*361f0*/  LDGSTS.E [R6+0x3000], desc[UR4][R114.64], P0 ;  /* 0x0300000072067fae */ /* 0x0003e80008121844 */
[----:B------:R3:W-:Y:S01]  /*36200*/  STL [R1+0x15d0], R111 ;  /* 0x0015d06f01007387 */ /* 0x0007e20000100800 */
[----:B-1----:R-:W-:-:S02]  /*36210*/  IMAD.MOV.U32 R114, RZ, RZ, R108 ;  /* 0x000000ffff727224 */ /* 0x002fc400078e006c */
[----:B------:R-:W-:-:S05]  /*36220*/  IMAD.MOV.U32 R115, RZ, RZ, R111 ;  /* 0x000000ffff737224 */ /* 0x000fca00078e006f */
[----:B------:R1:W-:Y:S01]  /*36230*/  LDGSTS.E [R6+0x3400], desc[UR4][R114.64], P0 ;  /* 0x0340000072067fae */ /* 0x0003e20008121844 */
[----:B---3--:R-:W-:-:S05]  /*36240*/  IADD3 R110, P2, R110, R2, RZ ;  /* 0x000000026e6e7210 */ /* 0x008fca0007f5e0ff */
[----:B------:R3:W-:Y:S04]  /*36250*/  STL [R1+0x15f4], R110 ;  /* 0x0015f46e01007387 */ /* 0x0007e80000100800 */
[----:B------:R-:W4:Y:S01]  /*36260*/  LDL.LU R108, [R1+0x1674] ;  /* 0x00167400016c7983 */ /* 0x000f220000300800 */
[----:B------:R-:W-:Y:S01]  /*36270*/  IADD3 R9, P1, R9, R2, RZ ;  /* 0x0000000209097210 */ /* 0x000fe20007f3e0ff */
[----:B------:R-:W-:Y:S02]  /*36280*/  IMAD.X R113, R113, 0x1, R0, P2 ;  /* 0x0000000171717824 */ /* 0x000fe400010e0600 */
[----:B-1----:R-:W-:Y:S02]  /*36290*/  IMAD.MOV.U32 R114, RZ, RZ, R110 ;  /* 0x000000ffff727224 */ /* 0x002fe400078e006e */
[----:B------:R-:W-:Y:S01]  /*362a0*/  IMAD.MOV.U32 R115, RZ, RZ, R113 ;  /* 0x000000ffff737224 */ /* 0x000fe200078e0071 */
[----:B------:R-:W-:Y:S01]  /*362b0*/  STL [R1+0x15f0], R113 ;  /* 0x0015f07101007387 */ /* 0x000fe20000100800 */
[----:B------:R-:W-:-:S03]  /*362c0*/  IMAD.X R107, R107, 0x1, R0, P1 ;  /* 0x000000016b6b7824 */ /* 0x000fc600008e0600 */
[----:B------:R-:W4:Y:S04]  /*362d0*/  LDL.LU R111, [R1+0x1690] ;  /* 0x00169000016f7983 */ /* 0x000f280000300800 */
[----:B---3--:R-:W3:Y:S04]  /*362e0*/  LDL.LU R110, [R1+0x1694] ;  /* 0x00169400016e7983 */ /* 0x008ee80000300800 */
        /* <DEDUP_REMOVED lines=14> */
[----:B------:R-:W-:Y:S02]  /*363d0*/  IMAD.MOV.U32 R115, RZ, RZ, R8 ;  /* 0x000000ffff737224 */ /* 0x000fe400078e0008 */
[----:B------:R-:W-:Y:S01]  /*363e0*/  IMAD.X R109, R109, 0x1, R0, P1 ;  /* 0x000000016d6d7824 */ /* 0x000fe200008e0600 */
[----:B------:R-:W4:Y:S04]  /*363f0*/  LDL.LU R8, [R1+0x16d0] ;  /* 0x0016d00001087983 */ /* 0x000f280000300800 */
[----:B------:R-:W4:Y:S04]  /*36400*/  LDL.LU R7, [R1+0x16d4] ;  /* 0x0016d40001077983 */ /* 0x000f280000300800 */
[----:B------:R-:W-:Y:S04]  /*36410*/  STL [R1+0x1654], R5 ;  /* 0x0016540501007387 */ /* 0x000fe80000100800 */
[----:B------:R1:W-:Y:S04]  /*36420*/  LDGSTS.E [R6+0x4000], desc[UR4][R114.64], P0 ;  /* 0x0400000072067fae */ /* 0x0003e80008121844 */
[----:B------:R1:W-:Y:S02]  /*36430*/  STL [R1+0x1650], R109 ;  /* 0x0016506d01007387 */ /* 0x0003e40000100800 */
[----:B-1----:R-:W-:-:S02]  /*36440*/  IMAD.MOV.U32 R115, RZ, RZ, R109 ;  /* 0x000000ffff737224 */ /* 0x002fc400078e006d */
[----:B------:R-:W-:-:S05]  /*36450*/  IMAD.MOV.U32 R114, RZ, RZ, R5 ;  /* 0x000000ffff727224 */ /* 0x000fca00078e0005 */
[----:B------:R1:W-:Y:S01]  /*36460*/  LDGSTS.E [R6+0x4400], desc[UR4][R114.64], P0 ;  /* 0x0440000072067fae */ /* 0x0003e20008121844 */
[----:B------:R-:W-:-:S05]  /*36470*/  IADD3 R108, P2, R108, R2, RZ ;  /* 0x000000026c6c7210 */ /* 0x000fca0007f5e0ff */
[----:B------:R-:W-:Y:S01]  /*36480*/  IMAD.X R112, R112, 0x1, R0, P2 ;  /* 0x0000000170707824 */ /* 0x000fe200010e0600 */
[----:B------:R-:W-:Y:S04]  /*36490*/  STL [R1+0x1674], R108 ;  /* 0x0016746c01007387 */ /* 0x000fe80000100800 */
[----:B------:R-:W4:Y:S04]  /*364a0*/  LDL.LU R109, [R1+0x16f0] ;  /* 0x0016f000016d7983 */ /* 0x000f280000300800 */
[----:B------:R1:W-:Y:S04]  /*364b0*/  STL [R1+0x1670], R112 ;  /* 0x0016707001007387 */ /* 0x0003e80000100800 */
[----:B------:R-:W4:Y:S01]  /*364c0*/  LDL.LU R5, [R1+0x16f4] ;  /* 0x0016f40001057983 */ /* 0x000f220000300800 */
[----:B---3--:R-:W-:Y:S01]  /*364d0*/  IADD3 R110, P1, R110, R2, RZ ;  /* 0x000000026e6e7210 */ /* 0x008fe20007f3e0ff */
[----:B-1----:R-:W-:Y:S01]  /*364e0*/  IMAD.MOV.U32 R114, RZ, RZ, R108 ;  /* 0x000000ffff727224 */ /* 0x002fe200078e006c */
[----:B------:R-:W-:-:S03]  /*364f0*/  MOV R115, R112 ;  /* 0x0000007000737202 */ /* 0x000fc60000000f00 */
[----:B------:R-:W-:Y:S01]  /*36500*/  IMAD.X R111, R111, 0x1, R0, P1 ;  /* 0x000000016f6f7824 */ /* 0x000fe200008e0600 */
[----:B------:R-:W3:Y:S04]  /*36510*/  LDL.LU R112, [R1+0x1710] ;  /* 0x0017100001707983 */ /* 0x000ee80000300800 */
[----:B------:R-:W3:Y:S04]  /*36520*/  LDL.LU R108, [R1+0x1714] ;  /* 0x00171400016c7983 */ /* 0x000ee80000300800 */
[----:B------:R-:W-:Y:S04]  /*36530*/  STL [R1+0x1694], R110 ;  /* 0x0016946e01007387 */ /* 0x000fe80000100800 */
[----:B------:R1:W-:Y:S04]  /*36540*/  STL [R1+0x1690], R111 ;  /* 0x0016906f01007387 */ /* 0x0003e80000100800 */
[----:B------:R1:W-:Y:S02]  /*36550*/  LDGSTS.E [R6+0x4800], desc[UR4][R114.64], P0 ;  /* 0x0480000072067fae */ /* 0x0003e40008121844 */
[----:B-1----:R-:W-:Y:S01]  /*36560*/  IMAD.MOV.U32 R115, RZ, RZ, R111 ;  /* 0x000000ffff737224 */ /* 0x002fe200078e006f */
[----:B--2---:R-:W-:-:S05]  /*36570*/  IADD3 R9, P2, R9, R2, RZ ;  /* 0x0000000209097210 */ /* 0x004fca0007f5e0ff */
[----:B------:R-:W-:Y:S01]  /*36580*/  IMAD.X R107, R107, 0x1, R0, P2 ;  /* 0x000000016b6b7824 */ /* 0x000fe200010e0600 */
[----:B------:R-:W-:Y:S04]  /*36590*/  STL [R1+0x16b4], R9 ;  /* 0x0016b40901007387 */ /* 0x000fe80000100800 */
[----:B------:R-:W2:Y:S04]  /*365a0*/  LDL.LU R113, [R1+0x1730] ;  /* 0x0017300001717983 */ /* 0x000ea80000300800 */
[----:B------:R1:W-:Y:S04]  /*365b0*/  STL [R1+0x16b0], R107 ;  /* 0x0016b06b01007387 */ /* 0x0003e80000100800 */
[----:B------:R-:W2:Y:S01]  /*365c0*/  LDL.LU R111, [R1+0x1734] ;  /* 0x00173400016f7983 */ /* 0x000ea20000300800 */
[----:B------:R-:W-:Y:S01]  /*365d0*/  IMAD.MOV.U32 R114, RZ, RZ, R110 ;  /* 0x000000ffff727224 */ /* 0x000fe200078e006e */
[----:B----4-:R-:W-:-:S02]  /*365e0*/  IADD3 R7, P1, R7, R2, RZ ;  /* 0x0000000207077210 */ /* 0x010fc40007f3e0ff */
[----:B------:R-:W4:Y:S03]  /*365f0*/  LDL.LU R110, [R1+0x1750] ;  /* 0x00175000016e7983 */ /* 0x000f260000300800 */
[----:B------:R-:W-:Y:S01]  /*36600*/  IMAD.X R8, R8, 0x1, R0, P1 ;  /* 0x0000000108087824 */ /* 0x000fe200008e0600 */
[----:B------:R1:W-:Y:S02]  /*36610*/  LDGSTS.E [R6+0x4c00], desc[UR4][R114.64], P0 ;  /* 0x04c0000072067fae */ /* 0x0003e40008121844 */
[----:B-1----:R-:W-:Y:S02]  /*36620*/  IMAD.MOV.U32 R114, RZ, RZ, R9 ;  /* 0x000000ffff727224 */ /* 0x002fe400078e0009 */
[----:B------:R-:W-:Y:S02]  /*36630*/  IMAD.MOV.U32 R115, RZ, RZ, R107 ;  /* 0x000000ffff737224 */ /* 0x000fe400078e006b */
        /* <DEDUP_REMOVED lines=9> */
[----:B------:R1:W-:Y:S04]  /*366d0*/  STL [R1+0x16f4], R5 ;  /* 0x0016f40501007387 */ /* 0x0003e80000100800 */
[----:B------:R-:W4:Y:S01]  /*366e0*/  LDL.LU R8, [R1+0x1774] ;  /* 0x0017740001087983 */ /* 0x000f220000300800 */
[--C-:B------:R-:W-:Y:S01]  /*366f0*/  IMAD.X R109, R109, 0x1, R0.reuse, P2 ;  /* 0x000000016d6d7824 */ /* 0x100fe200010e0600 */
[----:B---3--:R-:W-:Y:S01]  /*36700*/  IADD3 R108, P1, R108, R2, RZ ;  /* 0x000000026c6c7210 */ /* 0x008fe20007f3e0ff */
[----:B-1----:R-:W-:Y:S02]  /*36710*/  IMAD.MOV.U32 R114, RZ, RZ, R5 ;  /* 0x000000ffff727224 */ /* 0x002fe400078e0005 */
[----:B------:R-:W-:Y:S01]  /*36720*/  IMAD.MOV.U32 R115, RZ, RZ, R109 ;  /* 0x000000ffff737224 */ /* 0x000fe200078e006d */
[----:B------:R1:W-:Y:S01]  /*36730*/  STL [R1+0x16f0], R109 ;  /* 0x0016f06d01007387 */ /* 0x0003e20000100800 */
[----:B------:R-:W-:-:S03]  /*36740*/  IMAD.X R112, R112, 0x1, R0, P1 ;  /* 0x0000000170707824 */ /* 0x000fc600008e0600 */
[----:B------:R-:W3:Y:S04]  /*36750*/  LDL.LU R7, [R1+0x1790] ;  /* 0x0017900001077983 */ /* 0x000ee80000300800 */
[----:B------:R-:W3:Y:S04]  /*36760*/  LDL.LU R5, [R1+0x1794] ;  /* 0x0017940001057983 */ /* 0x000ee80000300800 */
[----:B-1----:R-:W3:Y:S04]  /*36770*/  LDL.LU R109, [R1+0x17b0] ;  /* 0x0017b000016d7983 */ /* 0x002ee80000300800 */
[----:B------:R1:W-:Y:S04]  /*36780*/  STL [R1+0x1714], R108 ;  /* 0x0017146c01007387 */ /* 0x0003e80000100800 */
[----:B------:R1:W-:Y:S04]  /*36790*/  LDGSTS.E [R6+0x5800], desc[UR4][R114.64], P0 ;  /* 0x0580000072067fae */ /* 0x0003e80008121844 */
[----:B------:R4:W-:Y:S01]  /*367a0*/  STL [R1+0x1710], R112 ;  /* 0x0017107001007387 */ /* 0x0009e20000100800 */
[----:B-1----:R-:W-:Y:S01]  /*367b0*/  IMAD.MOV.U32 R114, RZ, RZ, R108 ;  /* 0x000000ffff727224 */ /* 0x002fe200078e006c */
[----:B--2---:R-:W-:-:S05]  /*367c0*/  IADD3 R111, P2, R111, R2, RZ ;  /* 0x000000026f6f7210 */ /* 0x004fca0007f5e0ff */
[----:B------:R1:W-:Y:S04]  /*367d0*/  STL [R1+0x1734], R111 ;  /* 0x0017346f01007387 */ /* 0x0003e80000100800 */
[----:B------:R-:W2:Y:S01]  /*367e0*/  LDL.LU R108, [R1+0x17b4] ;  /* 0x0017b400016c7983 */ /* 0x000ea20000300800 */
[----:B------:R-:W-:Y:S02]  /*367f0*/  IMAD.MOV.U32 R115, RZ, RZ, R112 ;  /* 0x000000ffff737224 */ /* 0x000fe400078e0070 */
[----:B------:R-:W-:-:S03]  /*36800*/  IMAD.X R113, R113, 0x1, R0, P2 ;  /* 0x0000000171717824 */ /* 0x000fc600010e0600 */
[----:B------:R1:W-:Y:S01]  /*36810*/  LDGSTS.E [R6+0x5c00], desc[UR4][R114.64], P0 ;  /* 0x05c0000072067fae */ /* 0x0003e20008121844 */
[----:B----4-:R-:W-:-:S03]  /*36820*/  IADD3 R107, P1, R107, R2, RZ ;  /* 0x000000026b6b7210 */ /* 0x010fc60007f3e0ff */
[----:B------:R-:W-:Y:S01]  /*36830*/  STL [R1+0x1730], R113 ;  /* 0x0017307101007387 */ /* 0x000fe20000100800 */
[----:B-1----:R-:W-:Y:S02]  /*36840*/  IMAD.MOV.U32 R114, RZ, RZ, R111 ;  /* 0x000000ffff727224 */ /* 0x002fe400078e006f */
[----:B------:R-:W-:Y:S01]  /*36850*/  IMAD.MOV.U32 R115, RZ, RZ, R113 ;  /* 0x000000ffff737224 */ /* 0x000fe200078e0071 */
[----:B------:R-:W4:Y:S01]  /*36860*/  LDL.LU R112, [R1+0x17d0] ;  /* 0x0017d00001707983 */ /* 0x000f220000300800 */
[----:B------:R-:W-:-:S03]  /*36870*/  IMAD.X R110, R110, 0x1, R0, P1 ;  /* 0x000000016e6e7824 */ /* 0x000fc600008e0600 */
        /* <DEDUP_REMOVED lines=14> */
[----:B-1----:R-:W-:-:S02]  /*36960*/  IMAD.MOV.U32 R114, RZ, RZ, R8 ;  /* 0x000000ffff727224 */ /* 0x002fc400078e0008 */
[----:B------:R-:W-:Y:S02]  /*36970*/  IMAD.MOV.U32 R115, RZ, RZ, R9 ;  /* 0x000000ffff737224 */ /* 0x000fe400078e0009 */
[----:B------:R-:W-:Y:S01]  /*36980*/  IMAD.X R7, R7, 0x1, R0, P1 ;  /* 0x0000000107077824 */ /* 0x000fe200008e0600 */
[----:B------:R-:W3:Y:S04]  /*36990*/  LDL.LU R9, [R1+0x1810] ;  /* 0x0018100001097983 */ /* 0x000ee80000300800 */
        /* <DEDUP_REMOVED lines=13> */
[----:B-1----:R-:W-:-:S02]  /*36a70*/  IMAD.MOV.U32 R114, RZ, RZ, R108 ;  /* 0x000000ffff727224 */ /* 0x002fc400078e006c */
[----:B------:R-:W-:Y:S02]  /*36a80*/  IMAD.MOV.U32 R115, RZ, RZ, R109 ;  /* 0x000000ffff737224 */ /* 0x000fe400078e006d */
[----:B----4-:R-:W4:Y:S01]  /*36a90*/  LDL.LU.64 R108, [R1+0x1010] ;  /* 0x00101000016c7983 */ /* 0x010f220000300a00 */
[----:B------:R-:W-:-:S03]  /*36aa0*/  IADD3 R111, P1, R111, R2, RZ ;  /* 0x000000026f6f7210 */ /* 0x000fc60007f3e0ff */
[----:B------:R-:W-:Y:S02]  /*36ab0*/  LDGSTS.E [R6+0x7000], desc[UR4][R114.64], P0 ;  /* 0x0700000072067fae */ /* 0x000fe40008121844 */
[----:B------:R-:W-:Y:S02]  /*36ac0*/  IMAD.X R112, R112, 0x1, R0, P1 ;  /* 0x0000000170707824 */ /* 0x000fe400008e0600 */
[----:B------:R-:W-:Y:S04]  /*36ad0*/  STL [R1+0x17d4], R111 ;  /* 0x0017d46f01007387 */ /* 0x000fe80000100800 */
[----:B------:R1:W-:Y:S01]  /*36ae0*/  STL [R1+0x17d0], R112 ;  /* 0x0017d07001007387 */ /* 0x0003e20000100800 */
[----:B------:R-:W-:Y:S02]  /*36af0*/  IMAD.MOV.U32 R113, RZ, RZ, R112 ;  /* 0x000000ffff717224 */ /* 0x000fe400078e0070 */
[----:B-1----:R-:W-:-:S05]  /*36b00*/  IMAD.MOV.U32 R112, RZ, RZ, R111 ;  /* 0x000000ffff707224 */ /* 0x002fca00078e006f */
[----:B------:R-:W-:Y:S01]  /*36b10*/  LDGSTS.E [R6+0x7400], desc[UR4][R112.64], P0 ;  /* 0x0740000070067fae */ /* 0x000fe20008121844 */
[----:B------:R-:W-:-:S05]  /*36b20*/  IADD3 R107, P2, R107, R2, RZ ;  /* 0x000000026b6b7210 */ /* 0x000fca0007f5e0ff */
[----:B------:R-:W-:Y:S01]  /*36b30*/  STL [R1+0x17f4], R107 ;  /* 0x0017f46b01007387 */ /* 0x000fe20000100800 */
[----:B------:R-:W-:-:S03]  /*36b40*/  IMAD.X R110, R110, 0x1, R0, P2 ;  /* 0x000000016e6e7824 */ /* 0x000fc600010e0600 */
[----:B------:R-:W4:Y:S04]  /*36b50*/  LDL.LU.64 R120, [R1+0xff0] ;  /* 0x000ff00001787983 */ /* 0x000f280000300a00 */
[----:B------:R1:W-:Y:S04]  /*36b60*/  STL [R1+0x17f0], R110 ;  /* 0x0017f06e01007387 */ /* 0x0003e80000100800 */
[----:B------:R-:W4:Y:S01]  /*36b70*/  LDL.LU.64 R118, [R1+0xfd0] ;  /* 0x000fd00001767983 */ /* 0x000f220000300a00 */
[----:B---3--:R-:W-:-:S03]  /*36b80*/  IADD3 R8, P1, R8, R2, RZ ;  /* 0x0000000208087210 */ /* 0x008fc60007f3e0ff */
[----:B------:R-:W3:Y:S02]  /*36b90*/  LDL.LU.64 R116, [R1+0xfb0] ;  /* 0x000fb00001747983 */ /* 0x000ee40000300a00 */
[----:B------:R-:W-:Y:S02]  /*36ba0*/  IMAD.X R9, R9, 0x1, R0, P1 ;  /* 0x0000000109097824 */ /* 0x000fe400008e0600 */
[----:B------:R-:W3:Y:S01]  /*36bb0*/  LDL.LU.64 R114, [R1+0xf90] ;  /* 0x000f900001727983 */ /* 0x000ee20000300a00 */
[----:B------:R-:W-:-:S03]  /*36bc0*/  IMAD.MOV.U32 R111, RZ, RZ, R110 ;  /* 0x000000ffff6f7224 */ /* 0x000fc600078e006e */
[----:B------:R2:W-:Y:S01]  /*36bd0*/  STL [R1+0x1814], R8 ;  /* 0x0018140801007387 */ /* 0x0005e20000100800 */
[----:B-1----:R-:W-:-:S03]  /*36be0*/  IMAD.MOV.U32 R110, RZ, RZ, R107 ;  /* 0x000000ffff6e7224 */ /* 0x002fc600078e006b */
[----:B------:R1:W-:Y:S04]  /*36bf0*/  STL [R1+0x1810], R9 ;  /* 0x0018100901007387 */ /* 0x0003e80000100800 */
[----:B------:R-:W-:Y:S04]  /*36c00*/  LDGSTS.E [R6+0x7800], desc[UR4][R110.64], P0 ;  /* 0x078000006e067fae */ /* 0x000fe80008121844 */
[----:B------:R1:W-:Y:S01]  /*36c10*/  LDGSTS.E [R6+0x7c00], desc[UR4][R8.64], P0 ;  /* 0x07c0000008067fae */ /* 0x0003e20008121844 */
[----:B--2---:R-:W-:-:S05]  /*36c20*/  IADD3 R5, P2, R5, R2, RZ ;  /* 0x0000000205057210 */ /* 0x004fca0007f5e0ff */
[--C-:B------:R-:W-:Y:S01]  /*36c30*/  IMAD.X R7, R7, 0x1, R0.reuse, P2 ;  /* 0x0000000107077824 */ /* 0x100fe200010e0600 */
[----:B------:R2:W-:Y:S04]  /*36c40*/  STL [R1+0x1834], R5 ;  /* 0x0018340501007387 */ /* 0x0005e80000100800 */
[----:B------:R3:W-:Y:S04]  /*36c50*/  STL [R1+0x1830], R7 ;  /* 0x0018300701007387 */ /* 0x0007e80000100800 */
[----:B------:R-:W3:Y:S01]  /*36c60*/  LDL.LU.64 R112, [R1+0xf70] ;  /* 0x000f700001707983 */ /* 0x000ee20000300a00 */
[----:B-1----:R-:W-:Y:S01]  /*36c70*/  IMAD.MOV.U32 R8, RZ, RZ, R5 ;  /* 0x000000ffff087224 */ /* 0x002fe200078e0005 */
[-C--:B----4-:R-:W-:Y:S01]  /*36c80*/  IADD3 R140, P1, R108, R2.reuse, RZ ;  /* 0x000000026c8c7210 */ /* 0x090fe20007f3e0ff */
[----:B------:R-:W-:Y:S01]  /*36c90*/  IMAD.MOV.U32 R9, RZ, RZ, R7 ;  /* 0x000000ffff097224 */ /* 0x000fe200078e0007 */
[----:B------:R-:W4:Y:S03]  /*36ca0*/  LDL.LU.64 R110, [R1+0xf50] ;  /* 0x000f5000016e7983 */ /* 0x000f260000300a00 */
[----:B--2---:R-:W-:Y:S01]  /*36cb0*/  IMAD.X R5, R109, 0x1, R0, P1 ;  /* 0x000000016d057824 */ /* 0x004fe200008e0600 */
[----:B------:R1:W-:Y:S04]  /*36cc0*/  LDGSTS.E [R6+0x10000], desc[UR4][R8.64], P0 ;  /* 0x1000000008067fae */ /* 0x0003e80008121844 */
[----:B------:R-:W2:Y:S04]  /*36cd0*/  LDL.LU R9, [R1+0x143c] ;  /* 0x00143c0001097983 */ /* 0x000ea80000300800 */
[----:B------:R-:W2:Y:S04]  /*36ce0*/  LDL.LU.64 R108, [R1+0xf30] ;  /* 0x000f3000016c7983 */ /* 0x000ea80000300a00 */
[----:B------:R-:W2:Y:S01]  /*36cf0*/  LDL.LU.64 R122, [R1+0xf10] ;  /* 0x000f1000017a7983 */ /* 0x000ea20000300a00 */
[----:B------:R-:W-:-:S05]  /*36d00*/  IADD3 R138, P1, R120, R2, RZ ;  /* 0x00000002788a7210 */ /* 0x000fca0007f3e0ff */
[----:B------:R-:W-:Y:S02]  /*36d10*/  IMAD.X R139, R121, 0x1, R0, P1 ;  /* 0x00000001798b7824 */ /* 0x000fe400008e0600 */
[----:B------:R-:W2:Y:S01]  /*36d20*/  LDL.LU.64 R120, [R1+0xef0] ;  /* 0x000ef00001787983 */ /* 0x000ea20000300a00 */
[----:B------:R-:W-:-:S05]  /*36d30*/  IADD3 R136, P1, R118, R2, RZ ;  /* 0x0000000276887210 */ /* 0x000fca0007f3e0ff */
[--C-:B------:R-:W-:Y:S01]  /*36d40*/  IMAD.X R137, R119, 0x1, R0.reuse, P1 ;  /* 0x0000000177897824 */ /* 0x100fe200008e0600 */
[-C--:B---3--:R-:W-:Y:S01]  /*36d50*/  IADD3 R134, P1, R116, R2.reuse, RZ ;  /* 0x0000000274867210 */ /* 0x088fe20007f3e0ff */
[----:B------:R-:W3:Y:S04]  /*36d60*/  LDL.LU.64 R118, [R1+0xed0] ;  /* 0x000ed00001767983 */ /* 0x000ee80000300a00 */
[--C-:B------:R-:W-:Y:S01]  /*36d70*/  IMAD.X R135, R117, 0x1, R0.reuse, P1 ;  /* 0x0000000175877824 */ /* 0x100fe200008e0600 */
[----:B------:R-:W-:Y:S01]  /*36d80*/  IADD3 R132, P1, R114, R2, RZ ;  /* 0x0000000272847210 */ /* 0x000fe20007f3e0ff */
[----:B------:R-:W3:Y:S04]  /*36d90*/  LDL.LU.64 R116, [R1+0xeb0] ;  /* 0x000eb00001747983 */ /* 0x000ee80000300a00 */
[----:B------:R-:W-:-:S02]  /*36da0*/  IMAD.X R133, R115, 0x1, R0, P1 ;  /* 0x0000000173857824 */ /* 0x000fc400008e0600 */
[----:B------:R-:W3:Y:S01]  /*36db0*/  LDL.LU.64 R114, [R1+0xe90] ;  /* 0x000e900001727983 */ /* 0x000ee20000300a00 */
[----:B------:R-:W-:-:S05]  /*36dc0*/  IADD3 R130, P1, R112, R2, RZ ;  /* 0x0000000270827210 */ /* 0x000fca0007f3e0ff */
[--C-:B------:R-:W-:Y:S01]  /*36dd0*/  IMAD.X R131, R113, 0x1, R0.reuse, P1 ;  /* 0x0000000171837824 */ /* 0x100fe200008e0600 */
[-C--:B----4-:R-:W-:Y:S01]  /*36de0*/  IADD3 R128, P1, R110, R2.reuse, RZ ;  /* 0x000000026e807210 */ /* 0x090fe20007f3e0ff */
[----:B------:R-:W4:Y:S04]  /*36df0*/  LDL.LU.64 R112, [R1+0xe70] ;  /* 0x000e700001707983 */ /* 0x000f280000300a00 */
[----:B------:R-:W-:Y:S02]  /*36e00*/  IMAD.X R129, R111, 0x1, R0, P1 ;  /* 0x000000016f817824 */ /* 0x000fe400008e0600 */
[----:B------:R-:W4:Y:S01]  /*36e10*/  LDL.LU.64 R110, [R1+0xe50] ;  /* 0x000e5000016e7983 */ /* 0x000f220000300a00 */
[----:B--2---:R-:W-:-:S05]  /*36e20*/  IADD3 R126, P1, R108, R2, RZ ;  /* 0x000000026c7e7210 */ /* 0x004fca0007f3e0ff */
[----:B------:R-:W-:Y:S02]  /*36e30*/  IMAD.X R127, R109, 0x1, R0, P1 ;  /* 0x000000016d7f7824 */ /* 0x000fe400008e0600 */
[----:B------:R-:W2:Y:S04]  /*36e40*/  LDL.LU.64 R108, [R1+0xe30] ;  /* 0x000e3000016c7983 */ /* 0x000ea80000300a00 */
[----:B------:R-:W2:Y:S01]  /*36e50*/  LDL.LU.64 R142, [R1+0xe10] ;  /* 0x000e1000018e7983 */ /* 0x000ea20000300a00 */
[----:B------:R-:W-:-:S05]  /*36e60*/  IADD3 R124, P1, R122, R2, RZ ;  /* 0x000000027a7c7210 */ /* 0x000fca0007f3e0ff */
[----:B------:R-:W-:Y:S01]  /*36e70*/  IMAD.X R125, R123, 0x1, R0, P1 ;  /* 0x000000017b7d7824 */ /* 0x000fe200008e0600 */
[----:B------:R-:W-:-:S05]  /*36e80*/  IADD3 R122, P1, R120, R2, RZ ;  /* 0x00000002787a7210 */ /* 0x000fca0007f3e0ff */
[----:B------:R-:W-:Y:S01]  /*36e90*/  IMAD.X R123, R121, 0x1, R0, P1 ;  /* 0x00000001797b7824 */ /* 0x000fe200008e0600 */
[----:B---3--:R-:W-:-:S05]  /*36ea0*/  IADD3 R120, P1, R118, R2, RZ ;  /* 0x0000000276787210 */ /* 0x008fca0007f3e0ff */
[----:B------:R-:W-:Y:S01]  /*36eb0*/  IMAD.X R121, R119, 0x1, R0, P1 ;  /* 0x0000000177797824 */ /* 0x000fe200008e0600 */
[----:B------:R-:W-:-:S05]  /*36ec0*/  IADD3 R118, P1, R116, R2, RZ ;  /* 0x0000000274767210 */ /* 0x000fca0007f3e0ff */
[----:B------:R-:W-:Y:S01]  /*36ed0*/  IMAD.X R119, R117, 0x1, R0, P1 ;  /* 0x0000000175777824 */ /* 0x000fe200008e0600 */
[----:B------:R-:W-:-:S05]  /*36ee0*/  IADD3 R116, P1, R114, R2, RZ ;  /* 0x0000000272747210 */ /* 0x000fca0007f3e0ff */
[----:B------:R-:W-:Y:S02]  /*36ef0*/  IMAD.X R117, R115, 0x1, R0, P1 ;  /* 0x0000000173757824 */ /* 0x000fe400008e0600 */
[----:B------:R-:W-:-:S05]  /*36f00*/  IMAD.MOV.U32 R141, RZ, RZ, R5 ;  /* 0x000000ffff8d7224 */ /* 0x000fca00078e0005 */
        /* <DEDUP_REMOVED lines=12> */
[----:B------:R3:W-:Y:S01]  /*36fd0*/  LDGSTS.E [R6+0x13400], desc[UR4][R116.64], P0 ;  /* 0x1340000074067fae */ /* 0x0007e20008121844 */
[----:B----4-:R-:W-:-:S05]  /*36fe0*/  IADD3 R114, P1, R112, R2, RZ ;  /* 0x0000000270727210 */ /* 0x010fca0007f3e0ff */
[----:B------:R-:W-:Y:S01]  /*36ff0*/  IMAD.X R115, R113, 0x1, R0, P1 ;  /* 0x0000000171737824 */ /* 0x000fe200008e0600 */
[----:B------:R-:W-:-:S04]  /*37000*/  IADD3 R112, P1, R110, R2, RZ ;  /* 0x000000026e707210 */ /* 0x000fc80007f3e0ff */
[----:B------:R-:W-:Y:S01]  /*37010*/  LDGSTS.E [R6+0x13800], desc[UR4][R114.64], P0 ;  /* 0x1380000072067fae */ /* 0x000fe20008121844 */
[----:B------:R-:W-:-:S05]  /*37020*/  IMAD.X R113, R111, 0x1, R0, P1 ;  /* 0x000000016f717824 */ /* 0x000fca00008e0600 */
[----:B------:R4:W-:Y:S01]  /*37030*/  LDGSTS.E [R6+0x13c00], desc[UR4][R112.64], P0 ;  /* 0x13c0000070067fae */ /* 0x0009e20008121844 */
[----:B--2---:R-:W-:-:S05]  /*37040*/  IADD3 R110, P1, R108, R2, RZ ;  /* 0x000000026c6e7210 */ /* 0x004fca0007f3e0ff */
[----:B------:R-:W-:Y:S01]  /*37050*/  IMAD.X R111, R109, 0x1, R0, P1 ;  /* 0x000000016d6f7824 */ /* 0x000fe200008e0600 */
[----:B------:R-:W-:-:S04]  /*37060*/  IADD3 R108, P1, R142, R2, RZ ;  /* 0x000000028e6c7210 */ /* 0x000fc80007f3e0ff */
[----:B------:R-:W-:Y:S01]  /*37070*/  LDGSTS.E [R6+0x14000], desc[UR4][R110.64], P0 ;  /* 0x140000006e067fae */ /* 0x000fe20008121844 */
[----:B------:R-:W-:Y:S01]  /*37080*/  IMAD.X R109, R143, 0x1, R0, P1 ;  /* 0x000000018f6d7824 */ /* 0x000fe200008e0600 */
[----:B------:R-:W-:-:S04]  /*37090*/  IADD3 R252, P1, R248, R2, RZ ;  /* 0x00000002f8fc7210 */ /* 0x000fc80007f3e0ff */
[----:B------:R-:W-:Y:S01]  /*370a0*/  LDGSTS.E [R6+0x14400], desc[UR4][R108.64], P0 ;  /* 0x144000006c067fae */ /* 0x000fe20008121844 */
[----:B------:R-:W-:Y:S01]  /*370b0*/  IMAD.X R248, R249, 0x1, R0, P1 ;  /* 0x00000001f9f87824 */ /* 0x000fe200008e0600 */
[----:B------:R-:W-:-:S05]  /*370c0*/  IADD3 R151, P1, R240, R2, RZ ;  /* 0x00000002f0977210 */ /* 0x000fca0007f3e0ff */
        /* <DEDUP_REMOVED lines=21> */
[----:B-1----:R-:W-:-:S05]  /*37220*/  IADD3 R8, P1, R152, R2, RZ ;  /* 0x0000000298087210 */ /* 0x002fca0007f3e0ff */
[----:B------:R-:W-:Y:S01]  /*37230*/  IMAD.X R152, R153, 0x1, R0, P1 ;  /* 0x0000000199987824 */ /* 0x000fe200008e0600 */
[----:B------:R-:W-:-:S05]  /*37240*/  IADD3 R7, P1, R16, R2, RZ ;  /* 0x0000000210077210 */ /* 0x000fca0007f3e0ff */
[----:B------:R-:W-:Y:S01]  /*37250*/  IMAD.X R16, R17, 0x1, R0, P1 ;  /* 0x0000000111107824 */ /* 0x000fe200008e0600 */
[----:B------:R-:W-:-:S05]  /*37260*/  IADD3 R9, P1, R9, R2, RZ ;  /* 0x0000000209097210 */ /* 0x000fca0007f3e0ff */
[----:B------:R-:W-:Y:S04]  /*37270*/  STL [R1+0x143c], R9 ;  /* 0x00143c0901007387 */ /* 0x000fe80000100800 */
        /* <DEDUP_REMOVED lines=13> */
[----:B------:R-:W-:-:S03]  /*37350*/  IMAD.MOV.U32 R161, RZ, RZ, R160 ;  /* 0x000000ffffa17224 */ /* 0x000fc600078e00a0 */
[----:B------:R-:W-:Y:S01]  /*37360*/  STL.64 [R1+0xe70], R114 ;  /* 0x000e707201007387 */ /* 0x000fe20000100a00 */
[----:B------:R-:W-:-:S03]  /*37370*/  IMAD.MOV.U32 R160, RZ, RZ, R107 ;  /* 0x000000ffffa07224 */ /* 0x000fc600078e006b */
[----:B------:R1:W-:Y:S01]  /*37380*/  STL.64 [R1+0xe50], R112 ;  /* 0x000e507001007387 */ /* 0x0003e20000100a00 */
[----:B------:R-:W-:-:S03]  /*37390*/  IMAD.MOV.U32 R153, RZ, RZ, R152 ;  /* 0x000000ffff997224 */ /* 0x000fc600078e0098 */
[----:B------:R2:W-:Y:S01]  /*373a0*/  STL.64 [R1+0xe30], R110 ;  /* 0x000e306e01007387 */ /* 0x0005e20000100a00 */
[----:B------:R-:W-:-:S03]  /*373b0*/  IMAD.MOV.U32 R152, RZ, RZ, R8 ;  /* 0x000000ffff987224 */ /* 0x000fc600078e0008 */
[----:B------:R3:W-:Y:S04]  /*373c0*/  STL.64 [R1+0xe10], R108 ;  /* 0x000e106c01007387 */ /* 0x0007e80000100a00 */
[----:B------:R-:W4:Y:S01]  /*373d0*/  LDL R5, [R1+0x1c24] ;  /* 0x001c240001057983 */ /* 0x000f220000100800 */
[----:B------:R-:W-:-:S03]  /*373e0*/  IMAD.MOV.U32 R17, RZ, RZ, R16 ;  /* 0x000000ffff117224 */ /* 0x000fc600078e0010 */
[----:B------:R-:W4:Y:S01]  /*373f0*/  LDL.LU R107, [R1+0x1438] ;  /* 0x00143800016b7983 */ /* 0x000f220000300800 */
[----:B------:R-:W-:-:S03]  /*37400*/  IMAD.MOV.U32 R16, RZ, RZ, R7 ;  /* 0x000000ffff107224 */ /* 0x000fc600078e0007 */
[----:B------:R-:W4:Y:S04]  /*37410*/  LDL.LU R8, [R1+0x145c] ;  /* 0x00145c0001087983 */ /* 0x000f280000300800 */
[----:B------:R-:W4:Y:S04]  /*37420*/  LDL.LU R7, [R1+0x147c] ;  /* 0x00147c0001077983 */ /* 0x000f280000300800 */
[----:B-1----:R-:W4:Y:S04]  /*37430*/  LDL.LU R112, [R1+0x1458] ;  /* 0x0014580001707983 */ /* 0x002f280000300800 */
[----:B--2---:R-:W2:Y:S04]  /*37440*/  LDL.LU R111, [R1+0x1478] ;  /* 0x00147800016f7983 */ /* 0x004ea80000300800 */
[----:B------:R-:W2:Y:S04]  /*37450*/  LDL.LU R114, [R1+0x1498] ;  /* 0x0014980001727983 */ /* 0x000ea80000300800 */
[----:B------:R-:W2:Y:S04]  /*37460*/  LDL.LU R110, [R1+0x149c] ;  /* 0x00149c00016e7983 */ /* 0x000ea80000300800 */
[----:B------:R-:W2:Y:S04]  /*37470*/  LDL.LU R113, [R1+0x14b8] ;  /* 0x0014b80001717983 */ /* 0x000ea80000300800 */
[----:B---3--:R-:W3:Y:S01]  /*37480*/  LDL.LU R109, [R1+0x14bc] ;  /* 0x0014bc00016d7983 */ /* 0x008ee20000300800 */
[----:B------:R-:W-:-:S02]  /*37490*/  IMAD.MOV.U32 R249, RZ, RZ, R248 ;  /* 0x000000fffff97224 */ /* 0x000fc400078e00f8 */
[----:B------:R-:W-:Y:S01]  /*374a0*/  IMAD.MOV.U32 R248, RZ, RZ, R252 ;  /* 0x000000fffff87224 */ /* 0x000fe200078e00fc */
[----:B------:R-:W3:Y:S01]  /*374b0*/  LDL.LU R108, [R1+0x14d8] ;  /* 0x0014d800016c7983 */ /* 0x000ee20000300800 */
[----:B------:R-:W-:Y:S02]  /*374c0*/  IMAD.MOV.U32 R241, RZ, RZ, R240 ;  /* 0x000000fffff17224 */ /* 0x000fe400078e00f0 */
[----:B------:R-:W-:Y:S01]  /*374d0*/  IMAD.MOV.U32 R240, RZ, RZ, R151 ;  /* 0x000000fffff07224 */ /* 0x000fe200078e0097 */
[----:B------:R-:W-:Y:S01]  /*374e0*/  LDGSTS.E [R6+0x14800], desc[UR4][R248.64], P0 ;  /* 0x14800000f8067fae */ /* 0x000fe20008121844 */
[----:B------:R-:W-:Y:S02]  /*374f0*/  IMAD.MOV.U32 R233, RZ, RZ, R232 ;  /* 0x000000ffffe97224 */ /* 0x000fe400078e00e8 */
[----:B------:R-:W-:Y:S01]  /*37500*/  IMAD.MOV.U32 R232, RZ, RZ, R150 ;  /* 0x000000ffffe87224 */ /* 0x000fe200078e0096 */
[----:B------:R-:W-:Y:S01]  /*37510*/  LDGSTS.E [R6+0x14c00], desc[UR4][R240.64], P0 ;  /* 0x14c00000f0067fae */ /* 0x000fe20008121844 */
[----:B------:R-:W-:-:S02]  /*37520*/  IMAD.MOV.U32 R225, RZ, RZ, R224 ;  /* 0x000000ffffe17224 */ /* 0x000fc400078e00e0 */
[----:B------:R-:W-:Y:S01]  /*37530*/  IMAD.MOV.U32 R224, RZ, RZ, R149 ;  /* 0x000000ffffe07224 */ /* 0x000fe200078e0095 */
[----:B------:R-:W-:Y:S01]  /*37540*/  LDGSTS.E [R6+0x15000], desc[UR4][R232.64], P0 ;  /* 0x15000000e8067fae */ /* 0x000fe20008121844 */
        /* <DEDUP_REMOVED lines=15> */
[----:B------:R-:W-:Y:S01]  /*37640*/  IMAD.MOV.U32 R177, RZ, RZ, R176 ;  /* 0x000000ffffb17224 */ /* 0x000fe200078e00b0 */
[----:B------:R-:W-:Y:S01]  /*37650*/  MOV R176, R143 ;  /* 0x0000008f00b07202 */ /* 0x000fe20000000f00 */
[----:B------:R-:W-:Y:S01]  /*37660*/  IMAD.MOV.U32 R169, RZ, RZ, R168 ;  /* 0x000000ffffa97224 */ /* 0x000fe200078e00a8 */
[----:B------:R-:W-:Y:S01]  /*37670*/  LDGSTS.E [R6+0x16800], desc[UR4][R184.64], P0 ;  /* 0x16800000b8067fae */ /* 0x000fe20008121844 */
[----:B------:R-:W-:-:S02]  /*37680*/  IMAD.MOV.U32 R168, RZ, RZ, R142 ;  /* 0x000000ffffa87224 */ /* 0x000fc400078e008e */
[----:B------:R-:W-:Y:S01]  /*37690*/  IMAD.MOV.U32 R116, RZ, RZ, R9 ;  /* 0x000000ffff747224 */ /* 0x000fe200078e0009 */
[----:B------:R-:W-:Y:S04]  /*376a0*/  LDGSTS.E [R6+0x16c00], desc[UR4][R176.64], P0 ;  /* 0x16c00000b0067fae */ /* 0x000fe80008121844 */
[----:B------:R-:W-:Y:S04]  /*376b0*/  LDGSTS.E [R6+0x17000], desc[UR4][R168.64], P0 ;  /* 0x17000000a8067fae */ /* 0x000fe80008121844 */
[----:B------:R-:W-:Y:S04]  /*376c0*/  LDGSTS.E [R6+0x17400], desc[UR4][R160.64], P0 ;  /* 0x17400000a0067fae */ /* 0x000fe80008121844 */
[----:B------:R-:W-:Y:S04]  /*376d0*/  LDGSTS.E [R6+0x17800], desc[UR4][R152.64], P0 ;  /* 0x1780000098067fae */ /* 0x000fe80008121844 */
[----:B------:R-:W-:Y:S01]  /*376e0*/  LDGSTS.E [R6+0x17c00], desc[UR4][R16.64], P0 ;  /* 0x17c0000010067fae */ /* 0x000fe20008121844 */
[----:B----4-:R-:W-:Y:S01]  /*376f0*/  IMAD.X R107, R107, 0x1, R0, P1 ;  /* 0x000000016b6b7824 */ /* 0x010fe200008e0600 */
[----:B------:R-:W-:Y:S01]  /*37700*/  IADD3 R8, P1, R8, R2, RZ ;  /* 0x0000000208087210 */ /* 0x000fe20007f3e0ff */
[----:B------:R-:W-:-:S03]  /*37710*/  VIADD R5, R5, UR8 ;  /* 0x0000000805057c36 */ /* 0x000fc60008000000 */
[----:B------:R1:W-:Y:S01]  /*37720*/  STL [R1+0x1438], R107 ;  /* 0x0014386b01007387 */ /* 0x0003e20000100800 */
[----:B------:R-:W-:Y:S01]  /*37730*/  IMAD.MOV.U32 R117, RZ, RZ, R107 ;  /* 0x000000ffff757224 */ /* 0x000fe200078e006b */
[----:B------:R-:W-:Y:S01]  /*37740*/  IADD3 R7, P2, R7, R2, RZ ;  /* 0x0000000207077210 */ /* 0x000fe20007f5e0ff */
[----:B------:R-:W-:-:S03]  /*37750*/  IMAD.X R112, R112, 0x1, R0, P1 ;  /* 0x0000000170707824 */ /* 0x000fc600008e0600 */
[----:B------:R4:W-:Y:S04]  /*37760*/  LDGSTS.E [R5+0x100], desc[UR4][R116.64], P0 ;  /* 0x0010000074057fae */ /* 0x0009e80008121844 */
[----:B-1----:R-:W3:Y:S04]  /*37770*/  LDL.LU R107, [R1+0x14dc] ;  /* 0x0014dc00016b7983 */ /* 0x002ee80000300800 */
[----:B------:R-:W3:Y:S04]  /*37780*/  LDL.LU R9, [R1+0x14f8] ;  /* 0x0014f80001097983 */ /* 0x000ee80000300800 */
[----:B------:R1:W-:Y:S01]  /*37790*/  STL [R1+0x145c], R8 ;  /* 0x00145c0801007387 */ /* 0x0003e20000100800 */
[----:B----4-:R-:W-:-:S03]  /*377a0*/  IMAD.MOV.U32 R116, RZ, RZ, R8 ;  /* 0x000000ffff747224 */ /* 0x010fc600078e0008 */
[----:B------:R4:W-:Y:S04]  /*377b0*/  STL [R1+0x1458], R112 ;  /* 0x0014587001007387 */ /* 0x0009e80000100800 */
[----:B------:R4:W-:Y:S04]  /*377c0*/  STL [R1+0x147c], R7 ;  /* 0x00147c0701007387 */ /* 0x0009e80000100800 */
[----:B-1----:R-:W4:Y:S01]  /*377d0*/  LDL.LU R8, [R1+0x14fc] ;  /* 0x0014fc0001087983 */ /* 0x002f220000300800 */
[----:B--2---:R-:W-:Y:S01]  /*377e0*/  IMAD.X R111, R111, 0x1, R0, P2 ;  /* 0x000000016f6f7824 */ /* 0x004fe200010e0600 */
[-C--:B------:R-:W-:Y:S01]  /*377f0*/  IADD3 R110, P1, R110, R2.reuse, RZ ;  /* 0x000000026e6e7210 */ /* 0x080fe20007f3e0ff */
[----:B------:R-:W-:Y:S01]  /*37800*/  IMAD.MOV.U32 R117, RZ, RZ, R112 ;  /* 0x000000ffff757224 */ /* 0x000fe200078e0070 */
[----:B---3--:R-:W-:-:S02]  /*37810*/  IADD3 R109, P2, R109, R2, RZ ;  /* 0x000000026d6d7210 */ /* 0x008fc40007f5e0ff */
[----:B------:R1:W-:Y:S01]  /*37820*/  STL [R1+0x1478], R111 ;  /* 0x0014786f01007387 */ /* 0x0003e20000100800 */
[----:B------:R-:W-:-:S03]  /*37830*/  IMAD.X R114, R114, 0x1, R0, P1 ;  /* 0x0000000172727824 */ /* 0x000fc600008e0600 */
[----:B------:R2:W-:Y:S04]  /*37840*/  LDGSTS.E [R5+0x500], desc[UR4][R116.64], P0 ;  /* 0x0050000074057fae */ /* 0x0005e80008121844 */
[----:B----4-:R-:W3:Y:S01]  /*37850*/  LDL.LU R112, [R1+0x1518] ;  /* 0x0015180001707983 */ /* 0x010ee20000300800 */
[----:B--2---:R-:W-:Y:S02]  /*37860*/  IMAD.MOV.U32 R116, RZ, RZ, R7 ;  /* 0x000000ffff747224 */ /* 0x004fe400078e0007 */
[----:B------:R-:W-:Y:S01]  /*37870*/  IMAD.MOV.U32 R117, RZ, RZ, R111 ;  /* 0x000000ffff757224 */ /* 0x000fe200078e006f */
[----:B------:R-:W2:Y:S04]  /*37880*/  LDL.LU R7, [R1+0x151c] ;  /* 0x00151c0001077983 */ /* 0x000ea80000300800 */
[----:B-1----:R-:W4:Y:S04]  /*37890*/  LDL.LU R111, [R1+0x1538] ;  /* 0x00153800016f7983 */ /* 0x002f280000300800 */
[----:B------:R-:W-:Y:S04]  /*378a0*/  STL [R1+0x149c], R110 ;  /* 0x00149c6e01007387 */ /* 0x000fe80000100800 */
[----:B------:R1:W-:Y:S04]  /*378b0*/  STL [R1+0x1498], R114 ;  /* 0x0014987201007387 */ /* 0x0003e80000100800 */
[----:B------:R1:W-:Y:S04]  /*378c0*/  STL [R1+0x14bc], R109 ;  /* 0x0014bc6d01007387 */ /* 0x0003e80000100800 */
[----:B------:R-:W4:Y:S01]  /*378d0*/  LDL.LU R6, [R1+0x153c] ;  /* 0x00153c0001067983 */ /* 0x000f220000300800 */
[----:B------:R-:W-:-:S02]  /*378e0*/  IMAD.MOV.U32 R115, RZ, RZ, R114 ;  /* 0x000000ffff737224 */ /* 0x000fc400078e0072 */
[----:B-1----:R-:W-:Y:S01]  /*378f0*/  IMAD.MOV.U32 R114, RZ, RZ, R110 ;  /* 0x000000ffff727224 */ /* 0x002fe200078e006e */
[----:B------:R-:W-:Y:S01]  /*37900*/  LDGSTS.E [R5+0x900], desc[UR4][R116.64], P0 ;  /* 0x0090000074057fae */ /* 0x000fe20008121844 */
[----:B------:R-:W-:-:S03]  /*37910*/  IMAD.X R113, R113, 0x1, R0, P2 ;  /* 0x0000000171717824 */ /* 0x000fc600010e0600 */
[----:B------:R1:W-:Y:S04]  /*37920*/  LDGSTS.E [R5+0xd00], desc[UR4][R114.64], P0 ;  /* 0x00d0000072057fae */ /* 0x0003e80008121844 */
[----:B------:R-:W-:Y:S04]  /*37930*/  STL [R1+0x14b8], R113 ;  /* 0x0014b87101007387 */ /* 0x000fe80000100800 */
[----:B------:R-:W4:Y:S01]  /*37940*/  LDL.LU R110, [R1+0x1558] ;  /* 0x00155800016e7983 */ /* 0x000f220000300800 */
[----:B-1----:R-:W-:Y:S02]  /*37950*/  IMAD.MOV.U32 R114, RZ, RZ, R109 ;  /* 0x000000ffff727224 */ /* 0x002fe400078e006d */
        /* <DEDUP_REMOVED lines=10> */
[----:B------:R-:W-:-:S05]  /*37a00*/  IADD3 R8, P2, R8, R2, RZ ;  /* 0x0000000208087210 */ /* 0x000fca0007f5e0ff */
[----:B------:R-:W-:Y:S01]  /*37a10*/  IMAD.X R9, R9, 0x1, R0, P2 ;  /* 0x0000000109097824 */ /* 0x000fe200010e0600 */
[----:B------:R-:W-:Y:S04]  /*37a20*/  STL [R1+0x14fc], R8 ;  /* 0x0014fc0801007387 */ /* 0x000fe80000100800 */
[----:B-1----:R-:W4:Y:S04]  /*37a30*/  LDL.LU R108, [R1+0x1578] ;  /* 0x00157800016c7983 */ /* 0x002f280000300800 */
[----:B------:R1:W-:Y:S04]  /*37a40*/  STL [R1+0x14f8], R9 ;  /* 0x0014f80901007387 */ /* 0x0003e80000100800 */
[----:B------:R-:W4:Y:S01]  /*37a50*/  LDL.LU R107, [R1+0x157c] ;  /* 0x00157c00016b7983 */ /* 0x000f220000300800 */
[----:B---3--:R-:W-:Y:S01]  /*37a60*/  IMAD.MOV.U32 R114, RZ, RZ, R8 ;  /* 0x000000ffff727224 */ /* 0x008fe200078e0008 */
[----:B--2---:R-:W-:Y:S01]  /*37a70*/  IADD3 R7, P1, R7, R2, RZ ;  /* 0x0000000207077210 */ /* 0x004fe20007f3e0ff */
[----:B------:R-:W-:-:S02]  /*37a80*/  IMAD.MOV.U32 R115, RZ, RZ, R9 ;  /* 0x000000ffff737224 */ /* 0x000fc400078e0009 */
[----:B-1----:R-:W2:Y:S02]  /*37a90*/  LDL.LU R9, [R1+0x1598] ;  /* 0x0015980001097983 */ /* 0x002ea40000300800 */
[----:B------:R-:W-:Y:S02]  /*37aa0*/  IMAD.X R112, R112, 0x1, R0, P1 ;  /* 0x0000000170707824 */ /* 0x000fe400008e0600 */
[----:B------:R-:W3:Y:S04]  /*37ab0*/  LDL.LU R8, [R1+0x159c] ;  /* 0x00159c0001087983 */ /* 0x000ee80000300800 */
[----:B------:R-:W-:Y:S04]  /*37ac0*/  STL [R1+0x151c], R7 ;  /* 0x00151c0701007387 */ /* 0x000fe80000100800 */
[----:B------:R1:W-:Y:S01]  /*37ad0*/  LDGSTS.E [R5+0x1900], desc[UR4][R114.64], P0 ;  /* 0x0190000072057fae */ /* 0x0003e20008121844 */
[----:B----4-:R-:W-:-:S03]  /*37ae0*/  IADD3 R6, P2, R6, R2, RZ ;  /* 0x0000000206067210 */ /* 0x010fc60007f5e0ff */
[----:B------:R4:W-:Y:S02]  /*37af0*/  STL [R1+0x1518], R112 ;  /* 0x0015187001007387 */ /* 0x0009e40000100800 */
[----:B------:R-:W-:Y:S02]  /*37b00*/  IMAD.X R111, R111, 0x1, R0, P2 ;  /* 0x000000016f6f7824 */ /* 0x000fe400010e0600 */
[----:B------:R-:W-:Y:S01]  /*37b10*/  STL [R1+0x153c], R6 ;  /* 0x00153c0601007387 */ /* 0x000fe20000100800 */
[----:B-1----:R-:W-:Y:S02]  /*37b20*/  IMAD.MOV.U32 R115, RZ, RZ, R112 ;  /* 0x000000ffff737224 */ /* 0x002fe400078e0070 */
[----:B------:R-:W-:Y:S01]  /*37b30*/  IMAD.MOV.U32 R114, RZ, RZ, R7 ;  /* 0x000000ffff727224 */ /* 0x000fe200078e0007 */
[----:B----4-:R-:W4:Y:S04]  /*37b40*/  LDL.LU R112, [R1+0x15b8] ;  /* 0x0015b80001707983 */ /* 0x010f280000300800 */
[----:B------:R1:W-:Y:S04]  /*37b50*/  STL [R1+0x1538], R111 ;  /* 0x0015386f01007387 */ /* 0x0003e80000100800 */
[----:B------:R-:W4:Y:S01]  /*37b60*/  LDL.LU R7, [R1+0x15bc] ;  /* 0x0015bc0001077983 */ /* 0x000f220000300800 */
[----:B------:R-:W-:-:S03]  /*37b70*/  IADD3 R109, P1, R109, R2, RZ ;  /* 0x000000026d6d7210 */ /* 0x000fc60007f3e0ff */
[----:B------:R1:W-:Y:S02]  /*37b80*/  LDGSTS.E [R5+0x1d00], desc[UR4][R114.64], P0 ;  /* 0x01d0000072057fae */ /* 0x0003e40008121844 */
[----:B------:R-:W-:Y:S02]  /*37b90*/  IMAD.X R110, R110, 0x1, R0, P1 ;  /* 0x000000016e6e7824 */ /* 0x000fe400008e0600 */
[----:B-1----:R-:W-:Y:S02]  /*37ba0*/  IMAD.MOV.U32 R115, RZ, RZ, R111 ;  /* 0x000000ffff737224 */ /* 0x002fe400078e006f */
[----:B------:R-:W-:Y:S01]  /*37bb0*/  IMAD.MOV.U32 R114, RZ, RZ, R6 ;  /* 0x000000ffff727224 */ /* 0x000fe200078e0006 */
[----:B------:R-:W4:Y:S04]  /*37bc0*/  LDL.LU R111, [R1+0x15d8] ;  /* 0x0015d800016f7983 */ /* 0x000f280000300800 */
[----:B------:R-:W4:Y:S04]  /*37bd0*/  LDL.LU R6, [R1+0x15dc] ;  /* 0x0015dc0001067983 */ /* 0x000f280000300800 */
[----:B------:R-:W-:Y:S04]  /*37be0*/  STL [R1+0x155c], R109 ;  /* 0x00155c6d01007387 */ /* 0x000fe80000100800 */
[----:B------:R1:W-:Y:S04]  /*37bf0*/  STL [R1+0x1558], R110 ;  /* 0x0015586e01007387 */ /* 0x0003e80000100800 */
[----:B------:R1:W-:Y:S02]  /*37c00*/  LDGSTS.E [R5+0x2100], desc[UR4][R114.64], P0 ;  /* 0x0210000072057fae */ /* 0x0003e40008121844 */
[----:B-1----:R-:W-:-:S02]  /*37c10*/  IMAD.MOV.U32 R115, RZ, RZ, R110 ;  /* 0x000000ffff737224 */ /* 0x002fc400078e006e */
[----:B------:R-:W-:-:S05]  /*37c20*/  IMAD.MOV.U32 R114, RZ, RZ, R109 ;  /* 0x000000ffff727224 */ /* 0x000fca00078e006d */
[----:B------:R1:W-:Y:S01]  /*37c30*/  LDGSTS.E [R5+0x2500], desc[UR4][R114.64], P0 ;  /* 0x0250000072057fae */ /* 0x0003e20008121844 */
[----:B------:R-:W-:-:S05]  /*37c40*/  IADD3 R107, P2, R107, R2, RZ ;  /* 0x000000026b6b7210 */ /* 0x000fca0007f5e0ff */
[----:B------:R-:W-:Y:S01]  /*37c50*/  IMAD.X R108, R108, 0x1, R0, P2 ;  /* 0x000000016c6c7824 */ /* 0x000fe200010e0600 */
[----:B------:R-:W-:Y:S04]  /*37c60*/  STL [R1+0x157c], R107 ;  /* 0x00157c6b01007387 */ /* 0x000fe80000100800 */
[----:B------:R-:W4:Y:S04]  /*37c70*/  LDL.LU R113, [R1+0x15f8] ;  /* 0x0015f80001717983 */ /* 0x000f280000300800 */
[----:B------:R2:W-:Y:S01]  /*37c80*/  STL [R1+0x1578], R108 ;  /* 0x0015786c01007387 */ /* 0x0005e20000100800 */
[----:B---3--:R-:W-:-:S03]  /*37c90*/  IADD3 R8, P1, R8, R2, RZ ;  /* 0x0000000208087210 */ /* 0x008fc60007f3e0ff */
[----:B------:R-:W3:Y:S01]  /*37ca0*/  LDL.LU R110, [R1+0x15fc] ;  /* 0x0015fc00016e7983 */ /* 0x000ee20000300800 */
[----:B-1----:R-:W-:Y:S02]  /*37cb0*/  IMAD.MOV.U32 R114, RZ, RZ, R107 ;  /* 0x000000ffff727224 */ /* 0x002fe400078e006b */
[----:B------:R-:W-:Y:S01]  /*37cc0*/  IMAD.MOV.U32 R115, RZ, RZ, R108 ;  /* 0x000000ffff737224 */ /* 0x000fe200078e006c */
[----:B------:R-:W3:Y:S01]  /*37cd0*/  LDL.LU R109, [R1+0x1618] ;  /* 0x00161800016d7983 */ /* 0x000ee20000300800 */
[----:B--2---:R-:W-:-:S03]  /*37ce0*/  IMAD.X R9, R9, 0x1, R0, P1 ;  /* 0x0000000109097824 */ /* 0x004fc600008e0600 */
[----:B------:R-:W2:Y:S04]  /*37cf0*/  LDL.LU R108, [R1+0x161c] ;  /* 0x00161c00016c7983 */ /* 0x000ea80000300800 */
[----:B------:R-:W2:Y:S04]  /*37d00*/  LDL.LU R107, [R1+0x1638] ;  /* 0x00163800016b7983 */ /* 0x000ea80000300800 */
[----:B------:R-:W-:Y:S04]  /*37d10*/  STL [R1+0x159c], R8 ;  /* 0x00159c0801007387 */ /* 0x000fe80000100800 */
[----:B------:R1:W-:Y:S04]  /*37d20*/  LDGSTS.E [R5+0x2900], desc[UR4][R114.64], P0 ;  /* 0x0290000072057fae */ /* 0x0003e80008121844 */
[----:B------:R1:W-:Y:S01]  /*37d30*/  STL [R1+0x1598], R9 ;  /* 0x0015980901007387 */ /* 0x0003e20000100800 */
[----:B----4-:R-:W-:Y:S01]  /*37d40*/  IADD3 R7, P2, R7, R2, RZ ;  /* 0x0000000207077210 */ /* 0x010fe20007f5e0ff */
[----:B-1----:R-:W-:-:S04]  /*37d50*/  IMAD.MOV.U32 R115, RZ, RZ, R9 ;  /* 0x000000ffff737224 */ /* 0x002fc800078e0009 */
[----:B------:R1:W-:Y:S04]  /*37d60*/  STL [R1+0x15bc], R7 ;  /* 0x0015bc0701007387 */ /* 0x0003e80000100800 */
[----:B------:R-:W4:Y:S01]  /*37d70*/  LDL.LU R9, [R1+0x163c] ;  /* 0x00163c0001097983 */ /* 0x000f220000300800 */
[----:B------:R-:W-:Y:S02]  /*37d80*/  IMAD.MOV.U32 R114, RZ, RZ, R8 ;  /* 0x000000ffff727224 */ /* 0x000fe400078e0008 */
[----:B------:R-:W-:-:S03]  /*37d90*/  IMAD.X R112, R112, 0x1, R0, P2 ;  /* 0x0000000170707824 */ /* 0x000fc600010e0600 */
[----:B------:R1:W-:Y:S04]  /*37da0*/  LDGSTS.E [R5+0x2d00], desc[UR4][R114.64], P0 ;  /* 0x02d0000072057fae */ /* 0x0003e80008121844 */
[----:B------:R1:W-:Y:S04]  /*37db0*/  STL [R1+0x15b8], R112 ;  /* 0x0015b87001007387 */ /* 0x0003e80000100800 */
[----:B------:R-:W4:Y:S01]  /*37dc0*/  LDL.LU R8, [R1+0x1658] ;  /* 0x0016580001087983 */ /* 0x000f220000300800 */
[----:B------:R-:W-:Y:S01]  /*37dd0*/  IADD3 R6, P1, R6, R2, RZ ;  /* 0x0000000206067210 */ /* 0x000fe20007f3e0ff */
[----:B-1----:R-:W-:-:S02]  /*37de0*/  IMAD.MOV.U32 R114, RZ, RZ, R7 ;  /* 0x000000ffff727224 */ /* 0x002fc400078e0007 */
[----:B------:R-:W-:Y:S01]  /*37df0*/  IMAD.MOV.U32 R115, RZ, RZ, R112 ;  /* 0x000000ffff737224 */ /* 0x000fe200078e0070 */
[----:B------:R-:W4:Y:S01]  /*37e00*/  LDL.LU R7, [R1+0x165c] ;  /* 0x00165c0001077983 */ /* 0x000f220000300800 */
[----:B------:R-:W-:-:S03]  /*37e10*/  IMAD.X R111, R111, 0x1, R0, P1 ;  /* 0x000000016f6f7824 */ /* 0x000fc600008e0600 */
        /* <DEDUP_REMOVED lines=10> */
[----:B--2---:R-:W-:Y:S01]  /*37ec0*/  IADD3 R108, P1, R108, R2, RZ ;  /* 0x000000026c6c7210 */ /* 0x004fe20007f3e0ff */
[----:B------:R-:W-:Y:S02]  /*37ed0*/  IMAD.X R113, R113, 0x1, R0, P2 ;  /* 0x0000000171717824 */ /* 0x000fe400010e0600 */
[----:B-1----:R-:W-:Y:S02]  /*37ee0*/  IMAD.MOV.U32 R114, RZ, RZ, R110 ;  /* 0x000000ffff727224 */ /* 0x002fe400078e006e */
[----:B------:R-:W-:Y:S01]  /*37ef0*/  IMAD.MOV.U32 R115, RZ, RZ, R113 ;  /* 0x000000ffff737224 */ /* 0x000fe200078e0071 */
[----:B------:R-:W-:Y:S01]  /*37f00*/  STL [R1+0x15f8], R113 ;  /* 0x0015f87101007387 */ /* 0x000fe20000100800 */
[----:B------:R-:W-:-:S03]  /*37f10*/  IMAD.X R109, R109, 0x1, R0, P1 ;  /* 0x000000016d6d7824 */ /* 0x000fc600008e0600 */
[----:B------:R-:W2:Y:S04]  /*37f20*/  LDL.LU R111, [R1+0x1698] ;  /* 0x00169800016f7983 */ /* 0x000ea80000300800 */
[----:B---3--:R-:W3:Y:S04]  /*37f30*/  LDL.LU R110, [R1+0x169c] ;  /* 0x00169c00016e7983 */ /* 0x008ee80000300800 */
        /* <DEDUP_REMOVED lines=15> */
[----:B------:R-:W-:Y:S02]  /*38030*/  IMAD.MOV.U32 R115, RZ, RZ, R107 ;  /* 0x000000ffff737224 */ /* 0x000fe400078e006b */
[----:B------:R-:W4:Y:S04]  /*38040*/  LDL.LU R107, [R1+0x16d8] ;  /* 0x0016d800016b7983 */ /* 0x000f280000300800 */
[----:B------:R-:W4:Y:S04]  /*38050*/  LDL.LU R9, [R1+0x16dc] ;  /* 0x0016dc0001097983 */ /* 0x000f280000300800 */
[----:B------:R-:W-:Y:S04]  /*38060*/  STL [R1+0x165c], R7 ;  /* 0x00165c0701007387 */ /* 0x000fe80000100800 */
[----:B------:R1:W-:Y:S04]  /*38070*/  LDGSTS.E [R5+0x4100], desc[UR4][R114.64], P0 ;  /* 0x0410000072057fae */ /* 0x0003e80008121844 */
[----:B------:R2:W-:Y:S01]  /*38080*/  STL [R1+0x1658], R8 ;  /* 0x0016580801007387 */ /* 0x0005e20000100800 */
[----:B-1----:R-:W-:-:S02]  /*38090*/  IMAD.MOV.U32 R115, RZ, RZ, R8 ;  /* 0x000000ffff737224 */ /* 0x002fc400078e0008 */
[----:B------:R-:W-:-:S05]  /*380a0*/  IMAD.MOV.U32 R114, RZ, RZ, R7 ;  /* 0x000000ffff727224 */ /* 0x000fca00078e0007 */
[----:B------:R1:W-:Y:S01]  /*380b0*/  LDGSTS.E [R5+0x4500], desc[UR4][R114.64], P0 ;  /* 0x0450000072057fae */ /* 0x0003e20008121844 */
[----:B------:R-:W-:-:S05]  /*380c0*/  IADD3 R6, P2, R6, R2, RZ ;  /* 0x0000000206067210 */ /* 0x000fca0007f5e0ff */
[----:B------:R-:W-:Y:S01]  /*380d0*/  IMAD.X R112, R112, 0x1, R0, P2 ;  /* 0x0000000170707824 */ /* 0x000fe200010e0600 */
[----:B------:R-:W-:Y:S04]  /*380e0*/  STL [R1+0x167c], R6 ;  /* 0x00167c0601007387 */ /* 0x000fe80000100800 */
[----:B--2---:R-:W2:Y:S04]  /*380f0*/  LDL.LU R8, [R1+0x16f8] ;  /* 0x0016f80001087983 */ /* 0x004ea80000300800 */
[----:B------:R1:W-:Y:S04]  /*38100*/  STL [R1+0x1678], R112 ;  /* 0x0016787001007387 */ /* 0x0003e80000100800 */
[----:B------:R-:W2:Y:S01]  /*38110*/  LDL.LU R7, [R1+0x16fc] ;  /* 0x0016fc0001077983 */ /* 0x000ea20000300800 */
[----:B---3--:R-:W-:Y:S01]  /*38120*/  IADD3 R110, P1, R110, R2, RZ ;  /* 0x000000026e6e7210 */ /* 0x008fe20007f3e0ff */
[----:B-1----:R-:W-:-:S02]  /*38130*/  IMAD.MOV.U32 R115, RZ, RZ, R112 ;  /* 0x000000ffff737224 */ /* 0x002fc400078e0070 */
[----:B------:R-:W-:Y:S02]  /*38140*/  IMAD.MOV.U32 R114, RZ, RZ, R6 ;  /* 0x000000ffff727224 */ /* 0x000fe400078e0006 */
[----:B------:R-:W-:Y:S01]  /*38150*/  IMAD.X R111, R111, 0x1, R0, P1 ;  /* 0x000000016f6f7824 */ /* 0x000fe200008e0600 */
[----:B------:R-:W3:Y:S04]  /*38160*/  LDL.LU R112, [R1+0x1718] ;  /* 0x0017180001707983 */ /* 0x000ee80000300800 */
[----:B------:R-:W3:Y:S04]  /*38170*/  LDL.LU R6, [R1+0x171c] ;  /* 0x00171c0001067983 */ /* 0x000ee80000300800 */
[----:B------:R-:W-:Y:S04]  /*38180*/  STL [R1+0x169c], R110 ;  /* 0x00169c6e01007387 */ /* 0x000fe80000100800 */
[----:B------:R1:W-:Y:S04]  /*38190*/  STL [R1+0x1698], R111 ;  /* 0x0016986f01007387 */ /* 0x0003e80000100800 */
[----:B------:R1:W-:Y:S01]  /*381a0*/  LDGSTS.E [R5+0x4900], desc[UR4][R114.64], P0 ;  /* 0x0490000072057fae */ /* 0x0003e20008121844 */
[----:B----4-:R-:W-:-:S05]  /*381b0*/  IADD3 R108, P2, R108, R2, RZ ;  /* 0x000000026c6c7210 */ /* 0x010fca0007f5e0ff */
[----:B------:R-:W-:Y:S01]  /*381c0*/  IMAD.X R109, R109, 0x1, R0, P2 ;  /* 0x000000016d6d7824 */ /* 0x000fe200010e0600 */
[----:B------:R-:W-:Y:S01]  /*381d0*/  STL [R1+0x16bc], R108 ;  /* 0x0016bc6c01007387 */ /* 0x000fe20000100800 */
[----:B-1----:R-:W-:-:S03]  /*381e0*/  IMAD.MOV.U32 R115, RZ, RZ, R111 ;  /* 0x000000ffff737224 */ /* 0x002fc600078e006f */
[----:B------:R-:W4:Y:S04]  /*381f0*/  LDL.LU R113, [R1+0x1738] ;  /* 0x0017380001717983 */ /* 0x000f280000300800 */
[----:B------:R1:W-:Y:S04]  /*38200*/  STL [R1+0x16b8], R109 ;  /* 0x0016b86d01007387 */ /* 0x0003e80000100800 */
[----:B------:R-:W4:Y:S01]  /*38210*/  LDL.LU R111, [R1+0x173c] ;  /* 0x00173c00016f7983 */ /* 0x000f220000300800 */
[----:B------:R-:W-:-:S03]  /*38220*/  IMAD.MOV.U32 R114, RZ, RZ, R110 ;  /* 0x000000ffff727224 */ /* 0x000fc600078e006e */
        /* <DEDUP_REMOVED lines=14> */
[----:B--2---:R-:W-:-:S05]  /*38310*/  IADD3 R7, P2, R7, R2, RZ ;  /* 0x0000000207077210 */ /* 0x004fca0007f5e0ff */
[----:B------:R-:W-:Y:S04]  /*38320*/  STL [R1+0x16fc], R7 ;  /* 0x0016fc0701007387 */ /* 0x000fe80000100800 */
[----:B------:R-:W2:Y:S01]  /*38330*/  LDL.LU R107, [R1+0x177c] ;  /* 0x00177c00016b7983 */ /* 0x000ea20000300800 */
[----:B------:R-:W-:Y:S01]  /*38340*/  IMAD.X R8, R8, 0x1, R0, P2 ;  /* 0x0000000108087824 */ /* 0x000fe200010e0600 */
[----:B---3--:R-:W-:Y:S01]  /*38350*/  IADD3 R6, P1, R6, R2, RZ ;  /* 0x0000000206067210 */ /* 0x008fe20007f3e0ff */
[----:B-1----:R-:W-:Y:S02]  /*38360*/  IMAD.MOV.U32 R114, RZ, RZ, R7 ;  /* 0x000000ffff727224 */ /* 0x002fe400078e0007 */
[----:B------:R-:W-:Y:S01]  /*38370*/  IMAD.MOV.U32 R115, RZ, RZ, R8 ;  /* 0x000000ffff737224 */ /* 0x000fe200078e0008 */
[----:B------:R1:W-:Y:S01]  /*38380*/  STL [R1+0x16f8], R8 ;  /* 0x0016f80801007387 */ /* 0x0003e20000100800 */
[----:B------:R-:W-:-:S03]  /*38390*/  IMAD.X R112, R112, 0x1, R0, P1 ;  /* 0x0000000170707824 */ /* 0x000fc600008e0600 */
[----:B------:R-:W3:Y:S04]  /*383a0*/  LDL.LU R9, [R1+0x1798] ;  /* 0x0017980001097983 */ /* 0x000ee80000300800 */
[----:B------:R1:W-:Y:S04]  /*383b0*/  LDGSTS.E [R5+0x5900], desc[UR4][R114.64], P0 ;  /* 0x0590000072057fae */ /* 0x0003e80008121844 */
[----:B-1----:R-:W3:Y:S04]  /*383c0*/  LDL.LU R8, [R1+0x179c] ;  /* 0x00179c0001087983 */ /* 0x002ee80000300800 */
[----:B------:R-:W3:Y:S04]  /*383d0*/  LDL.LU R7, [R1+0x17b8] ;  /* 0x0017b80001077983 */ /* 0x000ee80000300800 */
[----:B------:R1:W-:Y:S01]  /*383e0*/  STL [R1+0x171c], R6 ;  /* 0x00171c0601007387 */ /* 0x0003e20000100800 */
[----:B------:R-:W-:-:S03]  /*383f0*/  IMAD.MOV.U32 R114, RZ, RZ, R6 ;  /* 0x000000ffff727224 */ /* 0x000fc600078e0006 */
[----:B------:R1:W-:Y:S01]  /*38400*/  STL [R1+0x1718], R112 ;  /* 0x0017187001007387 */ /* 0x0003e20000100800 */
[----:B----4-:R-:W-:-:S05]  /*38410*/  IADD3 R111, P2, R111, R2, RZ ;  /* 0x000000026f6f7210 */ /* 0x010fca0007f5e0ff */
[----:B------:R4:W-:Y:S04]  /*38420*/  STL [R1+0x173c], R111 ;  /* 0x00173c6f01007387 */ /* 0x0009e80000100800 */
[----:B-1----:R-:W3:Y:S01]  /*38430*/  LDL.LU R6, [R1+0x17bc] ;  /* 0x0017bc0001067983 */ /* 0x002ee20000300800 */
[----:B------:R-:W-:Y:S02]  /*38440*/  IMAD.MOV.U32 R115, RZ, RZ, R112 ;  /* 0x000000ffff737224 */ /* 0x000fe400078e0070 */
[----:B------:R-:W-:-:S03]  /*38450*/  IMAD.X R113, R113, 0x1, R0, P2 ;  /* 0x0000000171717824 */ /* 0x000fc600010e0600 */
[----:B------:R1:W-:Y:S01]  /*38460*/  LDGSTS.E [R5+0x5d00], desc[UR4][R114.64], P0 ;  /* 0x05d0000072057fae */ /* 0x0003e20008121844 */
[----:B------:R-:W-:-:S03]  /*38470*/  IADD3 R109, P1, R109, R2, RZ ;  /* 0x000000026d6d7210 */ /* 0x000fc60007f3e0ff */
[----:B------:R-:W-:Y:S01]  /*38480*/  STL [R1+0x1738], R113 ;  /* 0x0017387101007387 */ /* 0x000fe20000100800 */
[----:B-1----:R-:W-:Y:S02]  /*38490*/  IMAD.MOV.U32 R114, RZ, RZ, R111 ;  /* 0x000000ffff727224 */ /* 0x002fe400078e006f */
[----:B------:R-:W-:Y:S01]  /*384a0*/  IMAD.MOV.U32 R115, RZ, RZ, R113 ;  /* 0x000000ffff737224 */ /* 0x000fe200078e0071 */
[----:B------:R-:W3:Y:S01]  /*384b0*/  LDL.LU R112, [R1+0x17d8] ;  /* 0x0017d80001707983 */ /* 0x000ee20000300800 */
[----:B------:R-:W-:-:S03]  /*384c0*/  IMAD.X R110, R110, 0x1, R0, P1 ;  /* 0x000000016e6e7824 */ /* 0x000fc600008e0600 */
[----:B----4-:R-:W4:Y:S04]  /*384d0*/  LDL.LU R111, [R1+0x17dc] ;  /* 0x0017dc00016f7983 */ /* 0x010f280000300800 */
        /* <DEDUP_REMOVED lines=21> */
[----:B------:R-:W-:-:S04]  /*38630*/  IADD3 R6, P2, R6, R2, RZ ;  /* 0x0000000206067210 */ /* 0x000fc80007f5e0ff */
[----:B------:R-:W-:Y:S01]  /*38640*/  IADD3.X R7, R7, R0, RZ, P2, !PT ;  /* 0x0000000007077210 */ /* 0x000fe200017fe4ff */
[----:B-1----:R-:W-:Y:S01]  /*38650*/  IMAD.MOV.U32 R115, RZ, RZ, R9 ;  /* 0x000000ffff737224 */ /* 0x002fe200078e0009 */
[----:B------:R-:W-:Y:S01]  /*38660*/  STL [R1+0x17bc], R6 ;  /* 0x0017bc0601007387 */ /* 0x000fe20000100800 */
[----:B------:R-:W-:-:S03]  /*38670*/  IMAD.MOV.U32 R114, RZ, RZ, R8 ;  /* 0x000000ffff727224 */ /* 0x000fc600078e0008 */
[----:B------:R-:W3:Y:S04]  /*38680*/  LDL.LU R9, [R1+0x1838] ;  /* 0x0018380001097983 */ /* 0x000ee80000300800 */
[----:B------:R1:W-:Y:S04]  /*38690*/  STL [R1+0x17b8], R7 ;  /* 0x0017b80701007387 */ /* 0x0003e80000100800 */
[----:B------:R-:W3:Y:S04]  /*386a0*/  LDL.LU R8, [R1+0x183c] ;  /* 0x00183c0001087983 */ /* 0x000ee80000300800 */
[----:B------:R1:W-:Y:S01]  /*386b0*/  LDGSTS.E [R5+0x6d00], desc[UR4][R114.64], P0 ;  /* 0x06d0000072057fae */ /* 0x0003e20008121844 */
[----:B----4-:R-:W-:-:S05]  /*386c0*/  IADD3 R111, P1, R111, R2, RZ ;  /* 0x000000026f6f7210 */ /* 0x010fca0007f3e0ff */
[----:B------:R-:W-:Y:S02]  /*386d0*/  IMAD.X R112, R112, 0x1, R0, P1 ;  /* 0x0000000170707824 */ /* 0x000fe400008e0600 */
[----:B-1----:R-:W-:Y:S02]  /*386e0*/  IMAD.MOV.U32 R114, RZ, RZ, R6 ;  /* 0x000000ffff727224 */ /* 0x002fe400078e0006 */
[----:B------:R-:W-:Y:S02]  /*386f0*/  IMAD.MOV.U32 R115, RZ, RZ, R7 ;  /* 0x000000ffff737224 */ /* 0x000fe400078e0007 */
[----:B------:R-:W4:Y:S04]  /*38700*/  LDL.LU.64 R6, [R1+0x1008] ;  /* 0x0010080001067983 */ /* 0x000f280000300a00 */
[----:B------:R-:W-:Y:S04]  /*38710*/  STL [R1+0x17dc], R111 ;  /* 0x0017dc6f01007387 */ /* 0x000fe80000100800 */
[----:B------:R1:W-:Y:S01]  /*38720*/  STL [R1+0x17d8], R112 ;  /* 0x0017d87001007387 */ /* 0x0003e20000100800 */
[----:B------:R-:W-:-:S03]  /*38730*/  IMAD.MOV.U32 R113, RZ, RZ, R112 ;  /* 0x000000ffff717224 */ /* 0x000fc600078e0070 */
[----:B------:R-:W-:Y:S01]  /*38740*/  LDGSTS.E [R5+0x7100], desc[UR4][R114.64], P0 ;  /* 0x0710000072057fae */ /* 0x000fe20008121844 */
[----:B-1----:R-:W-:-:S05]  /*38750*/  IMAD.MOV.U32 R112, RZ, RZ, R111 ;  /* 0x000000ffff707224 */ /* 0x002fca00078e006f */
[----:B------:R-:W-:Y:S01]  /*38760*/  LDGSTS.E [R5+0x7500], desc[UR4][R112.64], P0 ;  /* 0x0750000070057fae */ /* 0x000fe20008121844 */
[----:B--2---:R-:W-:-:S05]  /*38770*/  IADD3 R109, P2, R109, R2, RZ ;  /* 0x000000026d6d7210 */ /* 0x004fca0007f5e0ff */
[----:B------:R-:W-:Y:S01]  /*38780*/  STL [R1+0x17fc], R109 ;  /* 0x0017fc6d01007387 */ /* 0x000fe20000100800 */
[----:B------:R-:W-:-:S03]  /*38790*/  IMAD.X R110, R110, 0x1, R0, P2 ;  /* 0x000000016e6e7824 */ /* 0x000fc600010e0600 */
[----:B------:R-:W2:Y:S01]  /*387a0*/  LDL.LU.64 R118, [R1+0xfe8] ;  /* 0x000fe80001767983 */ /* 0x000ea20000300a00 */
[----:B---3--:R-:W-:-:S03]  /*387b0*/  IADD3 R107, P1, R107, R2, RZ ;  /* 0x000000026b6b7210 */ /* 0x008fc60007f3e0ff */
[----:B------:R1:W-:Y:S04]  /*387c0*/  STL [R1+0x17f8], R110 ;  /* 0x0017f86e01007387 */ /* 0x0003e80000100800 */
[----:B------:R-:W3:Y:S01]  /*387d0*/  LDL.LU.64 R116, [R1+0xfc8] ;  /* 0x000fc80001747983 */ /* 0x000ee20000300a00 */
[----:B------:R-:W-:-:S03]  /*387e0*/  IMAD.X R108, R108, 0x1, R0, P1 ;  /* 0x000000016c6c7824 */ /* 0x000fc600008e0600 */
[----:B------:R-:W3:Y:S04]  /*387f0*/  LDL.LU.64 R114, [R1+0xfa8] ;  /* 0x000fa80001727983 */ /* 0x000ee80000300a00 */
[----:B------:R-:W-:Y:S04]  /*38800*/  STL [R1+0x181c], R107 ;  /* 0x00181c6b01007387 */ /* 0x000fe80000100800 */
[----:B------:R1:W-:Y:S01]  /*38810*/  STL [R1+0x1818], R108 ;  /* 0x0018186c01007387 */ /* 0x0003e20000100800 */
[----:B------:R-:W-:-:S05]  /*38820*/  IADD3 R8, P2, R8, R2, RZ ;  /* 0x0000000208087210 */ /* 0x000fca0007f5e0ff */
[----:B------:R-:W-:Y:S04]  /*38830*/  STL [R1+0x183c], R8 ;  /* 0x00183c0801007387 */ /* 0x000fe80000100800 */
[----:B------:R-:W3:Y:S01]  /*38840*/  LDL.LU.64 R112, [R1+0xf88] ;  /* 0x000f880001707983 */ /* 0x000ee20000300a00 */
[----:B------:R-:W-:Y:S02]  /*38850*/  IMAD.MOV.U32 R111, RZ, RZ, R110 ;  /* 0x000000ffff6f7224 */ /* 0x000fe400078e006e */
[----:B-1----:R-:W-:Y:S02]  /*38860*/  IMAD.MOV.U32 R110, RZ, RZ, R109 ;  /* 0x000000ffff6e7224 */ /* 0x002fe400078e006d */
[----:B------:R-:W-:Y:S02]  /*38870*/  IMAD.X R9, R9, 0x1, R0, P2 ;  /* 0x0000000109097824 */ /* 0x000fe400010e0600 */
[----:B------:R-:W-:Y:S01]  /*38880*/  IMAD.MOV.U32 R109, RZ, RZ, R108 ;  /* 0x000000ffff6d7224 */ /* 0x000fe200078e006c */
[----:B------:R-:W-:Y:S01]  /*38890*/  LDGSTS.E [R5+0x7900], desc[UR4][R110.64], P0 ;  /* 0x079000006e057fae */ /* 0x000fe20008121844 */
[----:B------:R-:W-:-:S03]  /*388a0*/  IMAD.MOV.U32 R108, RZ, RZ, R107 ;  /* 0x000000ffff6c7224 */ /* 0x000fc600078e006b */
[----:B------:R1:W-:Y:S04]  /*388b0*/  STL [R1+0x1838], R9 ;  /* 0x0018380901007387 */ /* 0x0003e80000100800 */
[----:B------:R-:W-:Y:S04]  /*388c0*/  LDGSTS.E [R5+0x7d00], desc[UR4][R108.64], P0 ;  /* 0x07d000006c057fae */ /* 0x000fe80008121844 */
[----:B------:R-:W3:Y:S01]  /*388d0*/  LDL.LU.64 R110, [R1+0xf68] ;  /* 0x000f6800016e7983 */ /* 0x000ee20000300a00 */
[----:B----4-:R-:W-:-:S03]  /*388e0*/  IADD3 R136, P1, R6, R2, RZ ;  /* 0x0000000206887210 */ /* 0x010fc60007f3e0ff */
[----:B------:R4:W-:Y:S04]  /*388f0*/  LDGSTS.E [R5+0x10100], desc[UR4][R8.64], P0 ;  /* 0x1010000008057fae */ /* 0x0009e80008121844 */
[----:B------:R-:W4:Y:S01]  /*38900*/  LDL.LU.64 R108, [R1+0xf48] ;  /* 0x000f4800016c7983 */ /* 0x000f220000300a00 */
[----:B------:R-:W-:-:S03]  /*38910*/  IMAD.X R6, R7, 0x1, R0, P1 ;  /* 0x0000000107067824 */ /* 0x000fc600008e0600 */
[----:B-1----:R-:W4:Y:S04]  /*38920*/  LDL.LU.64 R8, [R1+0xf28] ;  /* 0x000f280001087983 */ /* 0x002f280000300a00 */
[----:B------:R-:W4:Y:S04]  /*38930*/  LDL.LU.64 R140, [R1+0xf08] ;  /* 0x000f0800018c7983 */ /* 0x000f280000300a00 */
[----:B------:R-:W4:Y:S01]  /*38940*/  LDL.LU.64 R120, [R1+0xee8] ;  /* 0x000ee80001787983 */ /* 0x000f220000300a00 */
[----:B--2---:R-:W-:-:S05]  /*38950*/  IADD3 R134, P1, R118, R2, RZ ;  /* 0x0000000276867210 */ /* 0x004fca0007f3e0ff */
[----:B------:R-:W-:Y:S01]  /*38960*/  IMAD.X R135, R119, 0x1, R0, P1 ;  /* 0x0000000177877824 */ /* 0x000fe200008e0600 */
[----:B---3--:R-:W-:-:S05]  /*38970*/  IADD3 R132, P1, R116, R2, RZ ;  /* 0x0000000274847210 */ /* 0x008fca0007f3e0ff */
[----:B------:R-:W-:Y:S01]  /*38980*/  IMAD.X R133, R117, 0x1, R0, P1 ;  /* 0x0000000175857824 */ /* 0x000fe200008e0600 */
[----:B------:R-:W-:-:S05]  /*38990*/  IADD3 R130, P1, R114, R2, RZ ;  /* 0x0000000272827210 */ /* 0x000fca0007f3e0ff */
[----:B------:R-:W-:Y:S01]  /*389a0*/  IMAD.X R131, R115, 0x1, R0, P1 ;  /* 0x0000000173837824 */ /* 0x000fe200008e0600 */
[----:B------:R-:W-:-:S05]  /*389b0*/  IADD3 R128, P1, R112, R2, RZ ;  /* 0x0000000270807210 */ /* 0x000fca0007f3e0ff */
[----:B------:R-:W-:Y:S02]  /*389c0*/  IMAD.X R129, R113, 0x1, R0, P1 ;  /* 0x0000000171817824 */ /* 0x000fe400008e0600 */
[----:B------:R-:W2:Y:S04]  /*389d0*/  LDL.LU.64 R112, [R1+0xec8] ;  /* 0x000ec80001707983 */ /* 0x000ea80000300a00 */
[----:B------:R-:W3:Y:S04]  /*389e0*/  LDL.LU.64 R114, [R1+0xea8] ;  /* 0x000ea80001727983 */ /* 0x000ee80000300a00 */
[----:B------:R-:W3:Y:S04]  /*389f0*/  LDL.LU.64 R118, [R1+0xe88] ;  /* 0x000e880001767983 */ /* 0x000ee80000300a00 */
[----:B------:R-:W3:Y:S01]  /*38a00*/  LDL.LU.64 R116, [R1+0xe68] ;  /* 0x000e680001747983 */ /* 0x000ee20000300a00 */
[----:B------:R-:W-:-:S05]  /*38a10*/  IADD3 R126, P1, R110, R2, RZ ;  /* 0x000000026e7e7210 */ /* 0x000fca0007f3e0ff */
[----:B------:R-:W-:Y:S02]  /*38a20*/  IMAD.X R127, R111, 0x1, R0, P1 ;  /* 0x000000016f7f7824 */ /* 0x000fe400008e0600 */
[----:B------:R-:W3:Y:S01]  /*38a30*/  LDL.LU.64 R110, [R1+0xe48] ;  /* 0x000e4800016e7983 */ /* 0x000ee20000300a00 */
[----:B----4-:R-:W-:-:S05]  /*38a40*/  IADD3 R124, P1, R108, R2, RZ ;  /* 0x000000026c7c7210 */ /* 0x010fca0007f3e0ff */
[----:B------:R-:W-:Y:S02]  /*38a50*/  IMAD.X R125, R109, 0x1, R0, P1 ;  /* 0x000000016d7d7824 */ /* 0x000fe400008e0600 */
[----:B------:R-:W4:Y:S04]  /*38a60*/  LDL.LU.64 R108, [R1+0xe28] ;  /* 0x000e2800016c7983 */ /* 0x000f280000300a00 */
[----:B------:R-:W4:Y:S01]  /*38a70*/  LDL.LU.64 R138, [R1+0xe08] ;  /* 0x000e0800018a7983 */ /* 0x000f220000300a00 */
[----:B------:R-:W-:-:S05]  /*38a80*/  IADD3 R122, P1, R8, R2, RZ ;  /* 0x00000002087a7210 */ /* 0x000fca0007f3e0ff */
[----:B------:R-:W-:Y:S01]  /*38a90*/  IMAD.X R123, R9, 0x1, R0, P1 ;  /* 0x00000001097b7824 */ /* 0x000fe200008e0600 */
[----:B------:R-:W-:-:S05]  /*38aa0*/  IADD3 R8, P1, R140, R2, RZ ;  /* 0x000000028c087210 */ /* 0x000fca0007f3e0ff */
[----:B------:R-:W-:Y:S01]  /*38ab0*/  IMAD.X R9, R141, 0x1, R0, P1 ;  /* 0x000000018d097824 */ /* 0x000fe200008e0600 */
[----:B------:R-:W-:-:S05]  /*38ac0*/  IADD3 R7, P1, R120, R2, RZ ;  /* 0x0000000278077210 */ /* 0x000fca0007f3e0ff */
[----:B------:R-:W-:Y:S02]  /*38ad0*/  IMAD.X R151, R121, 0x1, R0, P1 ;  /* 0x0000000179977824 */ /* 0x000fe400008e0600 */
[----:B------:R-:W-:Y:S02]  /*38ae0*/  IMAD.MOV.U32 R137, RZ, RZ, R6 ;  /* 0x000000ffff897224 */ /* 0x000fe400078e0006 */
[----:B------:R-:W-:-:S03]  /*38af0*/  IMAD.MOV.U32 R6, RZ, RZ, R7 ;  /* 0x000000ffff067224 */ /* 0x000fc600078e0007 */
[----:B------:R-:W-:Y:S01]  /*38b00*/  STL.64 [R1+0x1008], R136 ;  /* 0x0010088801007387 */ /* 0x000fe20000100a00 */
[----:B------:R-:W-:-:S03]  /*38b10*/  IMAD.MOV.U32 R7, RZ, RZ, R151 ;  /* 0x000000ffff077224 */ /* 0x000fc600078e0097 */
        /* <DEDUP_REMOVED lines=8> */
[----:B------:R-:W-:Y:S04]  /*38ba0*/  LDGSTS.E [R5+0x10500], desc[UR4][R136.64], P0 ;  /* 0x1050000088057fae */ /* 0x000fe80008121844 */
[----:B------:R1:W-:Y:S04]  /*38bb0*/  STL.64 [R1+0xee8], R6 ;  /* 0x000ee80601007387 */ /* 0x0003e80000100a00 */
        /* <DEDUP_REMOVED lines=8> */
[----:B------:R1:W-:Y:S01]  /*38c40*/  LDGSTS.E [R5+0x12900], desc[UR4][R6.64], P0 ;  /* 0x1290000006057fae */ /* 0x0003e20008121844 */
[----:B--2---:R-:W-:-:S05]  /*38c50*/  IADD3 R120, P1, R112, R2, RZ ;  /* 0x0000000270787210 */ /* 0x004fca0007f3e0ff */
[----:B------:R-:W-:Y:S01]  /*38c60*/  IMAD.X R121, R113, 0x1, R0, P1 ;  /* 0x0000000171797824 */ /* 0x000fe200008e0600 */
[----:B---3--:R-:W-:-:S04]  /*38c70*/  IADD3 R112, P1, R114, R2, RZ ;  /* 0x0000000272707210 */ /* 0x008fc80007f3e0ff */
[----:B------:R-:W-:Y:S01]  /*38c80*/  LDGSTS.E [R5+0x12d00], desc[UR4][R120.64], P0 ;  /* 0x12d0000078057fae */ /* 0x000fe20008121844 */
[--C-:B------:R-:W-:Y:S01]  /*38c90*/  IMAD.X R113, R115, 0x1, R0.reuse, P1 ;  /* 0x0000000173717824 */ /* 0x100fe200008e0600 */
[-C--:B------:R-:W-:Y:S02]  /*38ca0*/  IADD3 R114, P1, R118, R2.reuse, RZ ;  /* 0x0000000276727210 */ /* 0x080fe40007f3e0ff */
[----:B------:R-:W-:Y:S03]  /*38cb0*/  STL.64 [R1+0xec8], R120 ;  /* 0x000ec87801007387 */ /* 0x000fe60000100a00 */
[--C-:B------:R-:W-:Y:S01]  /*38cc0*/  IMAD.X R115, R119, 0x1, R0.reuse, P1 ;  /* 0x0000000177737824 */ /* 0x100fe200008e0600 */
[-C--:B------:R-:W-:Y:S01]  /*38cd0*/  IADD3 R118, P1, R116, R2.reuse, RZ ;  /* 0x0000000274767210 */ /* 0x080fe20007f3e0ff */
[----:B------:R2:W-:Y:S04]  /*38ce0*/  LDGSTS.E [R5+0x13100], desc[UR4][R112.64], P0 ;  /* 0x1310000070057fae */ /* 0x0005e80008121844 */
[--C-:B------:R-:W-:Y:S01]  /*38cf0*/  IMAD.X R119, R117, 0x1, R0.reuse, P1 ;  /* 0x0000000175777824 */ /* 0x100fe200008e0600 */
[-C--:B------:R-:W-:Y:S01]  /*38d00*/  IADD3 R116, P1, R110, R2.reuse, RZ ;  /* 0x000000026e747210 */ /* 0x080fe20007f3e0ff */
[----:B------:R3:W-:Y:S04]  /*38d10*/  STL.64 [R1+0xea8], R112 ;  /* 0x000ea87001007387 */ /* 0x0007e80000100a00 */
[--C-:B------:R-:W-:Y:S01]  /*38d20*/  IMAD.X R117, R111, 0x1, R0.reuse, P1 ;  /* 0x000000016f757824 */ /* 0x100fe200008e0600 */
[-C--:B----4-:R-:W-:Y:S01]  /*38d30*/  IADD3 R110, P1, R108, R2.reuse, RZ ;  /* 0x000000026c6e7210 */ /* 0x090fe20007f3e0ff */
[----:B------:R4:W-:Y:S04]  /*38d40*/  LDGSTS.E [R5+0x13500], desc[UR4][R114.64], P0 ;  /* 0x1350000072057fae */ /* 0x0009e80008121844 */
[--C-:B------:R-:W-:Y:S01]  /*38d50*/  IMAD.X R111, R109, 0x1, R0.reuse, P1 ;  /* 0x000000016d6f7824 */ /* 0x100fe200008e0600 */
[-C--:B------:R-:W-:Y:S01]  /*38d60*/  IADD3 R108, P1, R138, R2.reuse, RZ ;  /* 0x000000028a6c7210 */ /* 0x080fe20007f3e0ff */
[----:B------:R2:W-:Y:S04]  /*38d70*/  STL.64 [R1+0xe88], R114 ;  /* 0x000e887201007387 */ /* 0x0005e80000100a00 */
[--C-:B------:R-:W-:Y:S01]  /*38d80*/  IMAD.X R109, R139, 0x1, R0.reuse, P1 ;  /* 0x000000018b6d7824 */ /* 0x100fe200008e0600 */
[-C--:B------:R-:W-:Y:S01]  /*38d90*/  IADD3 R150, P1, R246, R2.reuse, RZ ;  /* 0x00000002f6967210 */ /* 0x080fe20007f3e0ff */
[----:B------:R-:W-:Y:S04]  /*38da0*/  LDGSTS.E [R5+0x13900], desc[UR4][R118.64], P0 ;  /* 0x1390000076057fae */ /* 0x000fe80008121844 */
[--C-:B------:R-:W-:Y:S01]  /*38db0*/  IMAD.X R246, R247, 0x1, R0.reuse, P1 ;  /* 0x00000001f7f67824 */ /* 0x100fe200008e0600 */
[-C--:B------:R-:W-:Y:S01]  /*38dc0*/  IADD3 R149, P1, R238, R2.reuse, RZ ;  /* 0x00000002ee957210 */ /* 0x080fe20007f3e0ff */
[----:B------:R-:W-:Y:S04]  /*38dd0*/  STL.64 [R1+0xe68], R118 ;  /* 0x000e687601007387 */ /* 0x000fe80000100a00 */
        /* <DEDUP_REMOVED lines=11> */
[----:B------:R4:W-:Y:S04]  /*38e90*/  STL.64 [R1+0xe28], R110 ;  /* 0x000e286e01007387 */ /* 0x0009e80000100a00 */
[----:B------:R-:W-:Y:S01]  /*38ea0*/  IMAD.X R206, R207, 0x1, R0, P1 ;  /* 0x00000001cfce7824 */ /* 0x000fe200008e0600 */
[-C--:B------:R-:W-:Y:S01]  /*38eb0*/  IADD3 R144, P1, R198, R2.reuse, RZ ;  /* 0x00000002c6907210 */ /* 0x080fe20007f3e0ff */
[----:B------:R-:W-:Y:S01]  /*38ec0*/  IMAD.MOV.U32 R247, RZ, RZ, R246 ;  /* 0x000000fffff77224 */ /* 0x000fe200078e00f6 */
[----:B------:R-:W-:Y:S03]  /*38ed0*/  LDGSTS.E [R5+0x14500], desc[UR4][R108.64], P0 ;  /* 0x145000006c057fae */ /* 0x000fe60008121844 */
        /* <DEDUP_REMOVED lines=12> */
[--C-:B------:R-:W-:Y:S01]  /*38fa0*/  IMAD.X R22, R23, 0x1, R0.reuse, P1 ;  /* 0x0000000117167824 */ /* 0x100fe200008e0600 */
[----:B------:R-:W-:Y:S01]  /*38fb0*/  IADD3 R107, P1, R14, R2, RZ ;  /* 0x000000020e6b7210 */ /* 0x000fe20007f3e0ff */
[----:B------:R4:W-:Y:S04]  /*38fc0*/  STL.64 [R1+0xe08], R108 ;  /* 0x000e086c01007387 */ /* 0x0009e80000100a00 */
[----:B------:R-:W-:Y:S01]  /*38fd0*/  IMAD.X R14, R15, 0x1, R0, P1 ;  /* 0x000000010f0e7824 */ /* 0x000fe200008e0600 */
[----:B-1----:R-:W4:Y:S03]  /*38fe0*/  LDL.LU R9, [R1+0x1444] ;  /* 0x0014440001097983 */ /* 0x002f260000300800 */
[----:B------:R-:W-:Y:S01]  /*38ff0*/  IMAD.MOV.U32 R15, RZ, RZ, R14 ;  /* 0x000000ffff0f7224 */ /* 0x000fe200078e000e */
[----:B------:R-:W4:Y:S01]  /*39000*/  LDL.LU R7, [R1+0x1464] ;  /* 0x0014640001077983 */ /* 0x000f220000300800 */
[----:B------:R-:W-:-:S03]  /*39010*/  IMAD.MOV.U32 R14, RZ, RZ, R107 ;  /* 0x000000ffff0e7224 */ /* 0x000fc600078e006b */
[----:B------:R-:W4:Y:S04]  /*39020*/  LDL.LU R107, [R1+0x1440] ;  /* 0x00144000016b7983 */ /* 0x000f280000300800 */
[----:B---3--:R-:W3:Y:S04]  /*39030*/  LDL.LU R112, [R1+0x1460] ;  /* 0x0014600001707983 */ /* 0x008ee80000300800 */
[----:B--2---:R-:W2:Y:S04]  /*39040*/  LDL R114, [R1+0x1c20] ;  /* 0x001c200001727983 */ /* 0x004ea80000100800 */
[----:B----4-:R-:W4:Y:S04]  /*39050*/  LDL.LU R111, [R1+0x1480] ;  /* 0x00148000016f7983 */ /* 0x010f280000300800 */
[----:B------:R-:W4:Y:S04]  /*39060*/  LDL.LU R6, [R1+0x1484] ;  /* 0x0014840001067983 */ /* 0x000f280000300800 */
[----:B------:R-:W4:Y:S04]  /*39070*/  LDL.LU R113, [R1+0x14a0] ;  /* 0x0014a00001717983 */ /* 0x000f280000300800 */
[----:B------:R-:W4:Y:S01]  /*39080*/  LDL.LU R8, [R1+0x14a4] ;  /* 0x0014a40001087983 */ /* 0x000f220000300800 */
[----:B------:R-:W-:-:S02]  /*39090*/  IMAD.MOV.U32 R246, RZ, RZ, R150 ;  /* 0x000000fffff67224 */ /* 0x000fc400078e0096 */
[----:B------:R-:W-:Y:S01]  /*390a0*/  IMAD.MOV.U32 R239, RZ, RZ, R238 ;  /* 0x000000ffffef7224 */ /* 0x000fe200078e00ee */
[----:B------:R-:W4:Y:S01]  /*390b0*/  LDL.LU R110, [R1+0x14c0] ;  /* 0x0014c000016e7983 */ /* 0x000f220000300800 */
        /* <DEDUP_REMOVED lines=11> */
[----:B------:R-:W4:Y:S01]  /*39170*/  LDL.LU R109, [R1+0x14c4] ;  /* 0x0014c400016d7983 */ /* 0x000f220000300800 */
[----:B------:R-:W-:Y:S02]  /*39180*/  IMAD.MOV.U32 R206, RZ, RZ, R145 ;  /* 0x000000ffffce7224 */ /* 0x000fe400078e0091 */
[----:B------:R-:W-:Y:S01]  /*39190*/  IMAD.MOV.U32 R199, RZ, RZ, R198 ;  /* 0x000000ffffc77224 */ /* 0x000fe200078e00c6 */
[----:B------:R-:W-:Y:S01]  /*391a0*/  LDGSTS.E [R5+0x15500], desc[UR4][R222.64], P0 ;  /* 0x15500000de057fae */ /* 0x000fe20008121844 */
        /* <DEDUP_REMOVED lines=18> */
[----:B------:R-:W-:-:S03]  /*392d0*/  IMAD.MOV.U32 R22, RZ, RZ, R138 ;  /* 0x000000ffff167224 */ /* 0x000fc600078e008a */
[----:B------:R-:W-:Y:S04]  /*392e0*/  LDGSTS.E [R5+0x16d00], desc[UR4][R174.64], P0 ;  /* 0x16d00000ae057fae */ /* 0x000fe80008121844 */
[----:B------:R-:W-:Y:S04]  /*392f0*/  LDGSTS.E [R5+0x17100], desc[UR4][R166.64], P0 ;  /* 0x17100000a6057fae */ /* 0x000fe80008121844 */
[----:B------:R-:W-:Y:S04]  /*39300*/  LDGSTS.E [R5+0x17500], desc[UR4][R158.64], P0 ;  /* 0x175000009e057fae */ /* 0x000fe80008121844 */
[----:B------:R-:W-:Y:S04]  /*39310*/  LDGSTS.E [R5+0x17900], desc[UR4][R22.64], P0 ;  /* 0x1790000016057fae */ /* 0x000fe80008121844 */
[----:B------:R2:W-:Y:S01]  /*39320*/  LDGSTS.E [R5+0x17d00], desc[UR4][R14.64], P0 ;  /* 0x17d000000e057fae */ /* 0x0005e20008121844 */
[----:B------:R-:W-:-:S02]  /*39330*/  IADD3 R9, P1, R9, R2, RZ ;  /* 0x0000000209097210 */ /* 0x000fc40007f3e0ff */
[----:B------:R-:W-:-:S03]  /*39340*/  IADD3 R7, P2, R7, R2, RZ ;  /* 0x0000000207077210 */ /* 0x000fc60007f5e0ff */
[--C-:B------:R-:W-:Y:S01]  /*39350*/  IMAD.X R107, R107, 0x1, R0.reuse, P1 ;  /* 0x000000016b6b7824 */ /* 0x100fe200008e0600 */
[----:B------:R-:W-:Y:S01]  /*39360*/  STL [R1+0x1444], R9 ;  /* 0x0014440901007387 */ /* 0x000fe20000100800 */
[----:B---3--:R-:W-:-:S03]  /*39370*/  IMAD.X R112, R112, 0x1, R0, P2 ;  /* 0x0000000170707824 */ /* 0x008fc600010e0600 */
[----:B------:R1:W-:Y:S01]  /*39380*/  STL [R1+0x1440], R107 ;  /* 0x0014406b01007387 */ /* 0x0003e20000100800 */
[----:B------:R-:W-:-:S03]  /*39390*/  IMAD.MOV.U32 R115, RZ, RZ, R107 ;  /* 0x000000ffff737224 */ /* 0x000fc600078e006b */
[----:B------:R3:W-:Y:S04]  /*393a0*/  STL [R1+0x1464], R7 ;  /* 0x0014640701007387 */ /* 0x0007e80000100800 */
[----:B------:R3:W-:Y:S04]  /*393b0*/  STL [R1+0x1460], R112 ;  /* 0x0014607001007387 */ /* 0x0007e80000100800 */
[----:B-1----:R-:W3:Y:S01]  /*393c0*/  LDL.LU R107, [R1+0x14e4] ;  /* 0x0014e400016b7983 */ /* 0x002ee20000300800 */
[----:B--2---:R-:W-:Y:S01]  /*393d0*/  VIADD R5, R114, UR8 ;  /* 0x0000000872057c36 */ /* 0x004fe20008000000 */
[----:B----4-:R-:W-:Y:S01]  /*393e0*/  IADD3 R6, P1, R6, R2, RZ ;  /* 0x0000000206067210 */ /* 0x010fe20007f3e0ff */
[----:B------:R-:W-:-:S02]  /*393f0*/  IMAD.MOV.U32 R114, RZ, RZ, R9 ;  /* 0x000000ffff727224 */ /* 0x000fc400078e0009 */
[----:B------:R-:W2:Y:S02]  /*39400*/  LDL.LU R9, [R1+0x1500] ;  /* 0x0015000001097983 */ /* 0x000ea40000300800 */
[----:B------:R-:W-:Y:S02]  /*39410*/  IMAD.X R111, R111, 0x1, R0, P1 ;  /* 0x000000016f6f7824 */ /* 0x000fe400008e0600 */
[----:B------:R1:W-:Y:S01]  /*39420*/  LDGSTS.E [R5+0x200], desc[UR4][R114.64], P0 ;  /* 0x0020000072057fae */ /* 0x0003e20008121844 */
[----:B------:R-:W-:Y:S01]  /*39430*/  IADD3 R8, P2, R8, R2, RZ ;  /* 0x0000000208087210 */ /* 0x000fe20007f5e0ff */
[----:B-1----:R-:W-:Y:S02]  /*39440*/  IMAD.MOV.U32 R114, RZ, RZ, R7 ;  /* 0x000000ffff727224 */ /* 0x002fe400078e0007 */
[----:B------:R-:W-:Y:S01]  /*39450*/  IMAD.MOV.U32 R115, RZ, RZ, R112 ;  /* 0x000000ffff737224 */ /* 0x000fe200078e0070 */
[----:B---3--:R-:W3:Y:S04]  /*39460*/  LDL.LU R7, [R1+0x1504] ;  /* 0x0015040001077983 */ /* 0x008ee80000300800 */
[----:B------:R-:W4:Y:S04]  /*39470*/  LDL.LU R112, [R1+0x1520] ;  /* 0x0015200001707983 */ /* 0x000f280000300800 */
[----:B------:R1:W-:Y:S04]  /*39480*/  STL [R1+0x1484], R6 ;  /* 0x0014840601007387 */ /* 0x0003e80000100800 */
[----:B------:R1:W-:Y:S04]  /*39490*/  LDGSTS.E [R5+0x600], desc[UR4][R114.64], P0 ;  /* 0x0060000072057fae */ /* 0x0003e80008121844 */
[----:B------:R1:W-:Y:S04]  /*394a0*/  STL [R1+0x1480], R111 ;  /* 0x0014806f01007387 */ /* 0x0003e80000100800 */
[----:B------:R1:W-:Y:S02]  /*394b0*/  STL [R1+0x14a4], R8 ;  /* 0x0014a40801007387 */ /* 0x0003e40000100800 */
[----:B-1----:R-:W-:-:S02]  /*394c0*/  IMAD.MOV.U32 R114, RZ, RZ, R6 ;  /* 0x000000ffff727224 */ /* 0x002fc400078e0006 */
[----:B------:R-:W4:Y:S01]  /*394d0*/  LDL.LU R6, [R1+0x1524] ;  /* 0x0015240001067983 */ /* 0x000f220000300800 */
[----:B------:R-:W-:Y:S01]  /*394e0*/  IMAD.MOV.U32 R115, RZ, RZ, R111 ;  /* 0x000000ffff737224 */ /* 0x000fe200078e006f */
[----:B------:R-:W-:Y:S01]  /*394f0*/  IADD3 R109, P1, R109, R2, RZ ;  /* 0x000000026d6d7210 */ /* 0x000fe20007f3e0ff */
[----:B------:R-:W-:-:S03]  /*39500*/  IMAD.X R113, R113, 0x1, R0, P2 ;  /* 0x0000000171717824 */ /* 0x000fc600010e0600 */
[----:B------:R1:W-:Y:S01]  /*39510*/  LDGSTS.E [R5+0xa00], desc[UR4][R114.64], P0 ;  /* 0x00a0000072057fae */ /* 0x0003e20008121844 */
[----:B------:R-:W-:-:S03]  /*39520*/  IMAD.X R110, R110, 0x1, R0, P1 ;  /* 0x000000016e6e7824 */ /* 0x000fc600008e0600 */
[----:B------:R-:W-:Y:S04]  /*39530*/  STL [R1+0x14a0], R113 ;  /* 0x0014a07101007387 */ /* 0x000fe80000100800 */
[----:B------:R-:W4:Y:S01]  /*39540*/  LDL.LU R111, [R1+0x1540] ;  /* 0x00154000016f7983 */ /* 0x000f220000300800 */
[----:B-1----:R-:W-:Y:S02]  /*39550*/  IMAD.MOV.U32 R114, RZ, RZ, R8 ;  /* 0x000000ffff727224 */ /* 0x002fe400078e0008 */
[----:B------:R-:W-:Y:S01]  /*39560*/  IMAD.MOV.U32 R115, RZ, RZ, R113 ;  /* 0x000000ffff737224 */ /* 0x000fe200078e0071 */
[----:B------:R-:W4:Y:S04]  /*39570*/  LDL.LU R8, [R1+0x1544] ;  /* 0x0015440001087983 */ /* 0x000f280000300800 */
[----:B------:R-:W-:Y:S04]  /*39580*/  STL [R1+0x14c4], R109 ;  /* 0x0014c46d01007387 */ /* 0x000fe80000100800 */
[----:B------:R1:W-:Y:S04]  /*39590*/  LDGSTS.E [R5+0xe00], desc[UR4][R114.64], P0 ;  /* 0x00e0000072057fae */ /* 0x0003e80008121844 */
[----:B------:R2:W-:Y:S01]  /*395a0*/  STL [R1+0x14c0], R110 ;  /* 0x0014c06e01007387 */ /* 0x0005e20000100800 */
[----:B-1----:R-:W-:Y:S01]  /*395b0*/  IMAD.MOV.U32 R115, RZ, RZ, R110 ;  /* 0x000000ffff737224 */ /* 0x002fe200078e006e */
[----:B------:R-:W-:-:S05]  /*395c0*/  MOV R114, R109 ;  /* 0x0000006d00727202 */ /* 0x000fca0000000f00 */
[----:B------:R1:W-:Y:S01]  /*395d0*/  LDGSTS.E [R5+0x1200], desc[UR4][R114.64], P0 ;  /* 0x0120000072057fae */ /* 0x0003e20008121844 */
[----:B------:R-:W-:-:S05]  /*395e0*/  IADD3 R107, P2, R107, R2, RZ ;  /* 0x000000026b6b7210 */ /* 0x000fca0007f5e0ff */
[----:B------:R-:W-:Y:S01]  /*395f0*/  IMAD.X R108, R108, 0x1, R0, P2 ;  /* 0x000000016c6c7824 */ /* 0x000fe200010e0600 */
[----:B------:R-:W-:Y:S04]  /*39600*/  STL [R1+0x14e4], R107 ;  /* 0x0014e46b01007387 */ /* 0x000fe80000100800 */
[----:B--2---:R-:W2:Y:S04]  /*39610*/  LDL.LU R110, [R1+0x1560] ;  /* 0x00156000016e7983 */ /* 0x004ea80000300800 */
[----:B------:R3:W-:Y:S04]  /*39620*/  STL [R1+0x14e0], R108 ;  /* 0x0014e06c01007387 */ /* 0x0007e80000100800 */
[----:B------:R-:W2:Y:S01]  /*39630*/  LDL.LU R109, [R1+0x1564] ;  /* 0x00156400016d7983 */ /* 0x000ea20000300800 */
[----:B-1----:R-:W-:Y:S01]  /*39640*/  IMAD.MOV.U32 R114, RZ, RZ, R107 ;  /* 0x000000ffff727224 */ /* 0x002fe200078e006b */
[----:B---3--:R-:W-:Y:S01]  /*39650*/  IADD3 R7, P1, R7, R2, RZ ;  /* 0x0000000207077210 */ /* 0x008fe20007f3e0ff */
[----:B------:R-:W-:-:S02]  /*39660*/  IMAD.MOV.U32 R115, RZ, RZ, R108 ;  /* 0x000000ffff737224 */ /* 0x000fc400078e006c */
[----:B------:R-:W3:Y:S02]  /*39670*/  LDL.LU R108, [R1+0x1580] ;  /* 0x00158000016c7983 */ /* 0x000ee40000300800 */
[----:B------:R-:W-:Y:S02]  /*39680*/  IMAD.X R9, R9, 0x1, R0, P1 ;  /* 0x0000000109097824 */ /* 0x000fe400008e0600 */
[----:B------:R-:W3:Y:S04]  /*39690*/  LDL.LU R107, [R1+0x1584] ;  /* 0x00158400016b7983 */ /* 0x000ee80000300800 */
[----:B------:R-:W-:Y:S04]  /*396a0*/  STL [R1+0x1504], R7 ;  /* 0x0015040701007387 */ /* 0x000fe80000100800 */
[----:B------:R1:W-:Y:S04]  /*396b0*/  LDGSTS.E [R5+0x1600], desc[UR4][R114.64], P0 ;  /* 0x0160000072057fae */ /* 0x0003e80008121844 */
[----:B------:R1:W-:Y:S01]  /*396c0*/  STL [R1+0x1500], R9 ;  /* 0x0015000901007387 */ /* 0x0003e20000100800 */
[----:B----4-:R-:W-:Y:S01]  /*396d0*/  IADD3 R6, P2, R6, R2, RZ ;  /* 0x0000000206067210 */ /* 0x010fe20007f5e0ff */
[----:B-1----:R-:W-:-:S04]  /*396e0*/  IMAD.MOV.U32 R115, RZ, RZ, R9 ;  /* 0x000000ffff737224 */ /* 0x002fc800078e0009 */
[----:B------:R-:W-:Y:S01]  /*396f0*/  IMAD.X R112, R112, 0x1, R0, P2 ;  /* 0x0000000170707824 */ /* 0x000fe200010e0600 */
[----:B------:R-:W-:Y:S01]  /*39700*/  STL [R1+0x1524], R6 ;  /* 0x0015240601007387 */ /* 0x000fe20000100800 */
[----:B------:R-:W-:-:S03]  /*39710*/  IMAD.MOV.U32 R114, RZ, RZ, R7 ;  /* 0x000000ffff727224 */ /* 0x000fc600078e0007 */
[----:B------:R-:W4:Y:S04]  /*39720*/  LDL.LU R9, [R1+0x15a0] ;  /* 0x0015a00001097983 */ /* 0x000f280000300800 */
        /* <DEDUP_REMOVED lines=9> */
[----:B------:R1:W-:Y:S04]  /*397c0*/  STL [R1+0x1544], R8 ;  /* 0x0015440801007387 */ /* 0x0003e80000100800 */
[----:B------:R1:W-:Y:S04]  /*397d0*/  STL [R1+0x1540], R111 ;  /* 0x0015406f01007387 */ /* 0x0003e80000100800 */
[----:B------:R1:W-:Y:S02]  /*397e0*/  LDGSTS.E [R5+0x1e00], desc[UR4][R114.64], P0 ;  /* 0x01e0000072057fae */ /* 0x0003e40008121844 */
[----:B-1----:R-:W-:-:S02]  /*397f0*/  IMAD.MOV.U32 R114, RZ, RZ, R8 ;  /* 0x000000ffff727224 */ /* 0x002fc400078e0008 */
[----:B------:R-:W-:-:S05]  /*39800*/  IMAD.MOV.U32 R115, RZ, RZ, R111 ;  /* 0x000000ffff737224 */ /* 0x000fca00078e006f */
[----:B------:R1:W-:Y:S01]  /*39810*/  LDGSTS.E [R5+0x2200], desc[UR4][R114.64], P0 ;  /* 0x0220000072057fae */ /* 0x0003e20008121844 */
[----:B--2---:R-:W-:-:S05]  /*39820*/  IADD3 R109, P2, R109, R2, RZ ;  /* 0x000000026d6d7210 */ /* 0x004fca0007f5e0ff */
[----:B------:R-:W-:Y:S01]  /*39830*/  IMAD.X R110, R110, 0x1, R0, P2 ;  /* 0x000000016e6e7824 */ /* 0x000fe200010e0600 */
[----:B------:R-:W-:Y:S04]  /*39840*/  STL [R1+0x1564], R109 ;  /* 0x0015646d01007387 */ /* 0x000fe80000100800 */
[----:B------:R-:W2:Y:S04]  /*39850*/  LDL.LU R113, [R1+0x15e0] ;  /* 0x0015e00001717983 */ /* 0x000ea80000300800 */
[----:B------:R1:W-:Y:S01]  /*39860*/  STL [R1+0x1560], R110 ;  /* 0x0015606e01007387 */ /* 0x0003e20000100800 */
[----:B---3--:R-:W-:-:S03]  /*39870*/  IADD3 R107, P1, R107, R2, RZ ;  /* 0x000000026b6b7210 */ /* 0x008fc60007f3e0ff */
[----:B------:R-:W3:Y:S01]  /*39880*/  LDL.LU R8, [R1+0x15e4] ;  /* 0x0015e40001087983 */ /* 0x000ee20000300800 */
[----:B-1----:R-:W-:Y:S02]  /*39890*/  IMAD.MOV.U32 R114, RZ, RZ, R109 ;  /* 0x000000ffff727224 */ /* 0x002fe400078e006d */
[----:B------:R-:W-:Y:S01]  /*398a0*/  IMAD.MOV.U32 R115, RZ, RZ, R110 ;  /* 0x000000ffff737224 */ /* 0x000fe200078e006e */
[----:B------:R-:W2:Y:S01]  /*398b0*/  LDL.LU R111, [R1+0x1600] ;  /* 0x00160000016f7983 */ /* 0x000ea20000300800 */
[----:B------:R-:W-:-:S03]  /*398c0*/  IMAD.X R108, R108, 0x1, R0, P1 ;  /* 0x000000016c6c7824 */ /* 0x000fc600008e0600 */
        /* <DEDUP_REMOVED lines=11> */
[----:B------:R1:W-:Y:S01]  /*39980*/  LDGSTS.E [R5+0x2a00], desc[UR4][R114.64], P0 ;  /* 0x02a0000072057fae */ /* 0x0003e20008121844 */
[----:B------:R-:W-:-:S03]  /*39990*/  IADD3 R6, P1, R6, R2, RZ ;  /* 0x0000000206067210 */ /* 0x000fc60007f3e0ff */
[----:B------:R1:W-:Y:S02]  /*399a0*/  STL [R1+0x15a0], R9 ;  /* 0x0015a00901007387 */ /* 0x0003e40000100800 */
[----:B-1----:R-:W-:Y:S02]  /*399b0*/  IMAD.MOV.U32 R114, RZ, RZ, R7 ;  /* 0x000000ffff727224 */ /* 0x002fe400078e0007 */
[----:B------:R-:W4:Y:S01]  /*399c0*/  LDL.LU R107, [R1+0x1640] ;  /* 0x00164000016b7983 */ /* 0x000f220000300800 */
[----:B------:R-:W-:Y:S02]  /*399d0*/  IMAD.MOV.U32 R115, RZ, RZ, R9 ;  /* 0x000000ffff737224 */ /* 0x000fe400078e0009 */
[----:B------:R-:W-:Y:S01]  /*399e0*/  IMAD.X R112, R112, 0x1, R0, P1 ;  /* 0x0000000170707824 */ /* 0x000fe200008e0600 */
[----:B------:R-:W4:Y:S04]  /*399f0*/  LDL.LU R7, [R1+0x1644] ;  /* 0x0016440001077983 */ /* 0x000f280000300800 */
        /* <DEDUP_REMOVED lines=54> */
[----:B------:R1:W-:Y:S04]  /*39d60*/  STL [R1+0x1684], R8 ;  /* 0x0016840801007387 */ /* 0x0003e80000100800 */
        /* <DEDUP_REMOVED lines=27> */
[--C-:B------:R-:W-:Y:S01]  /*39f20*/  IMAD.X R107, R107, 0x1, R0.reuse, P2 ;  /* 0x000000016b6b7824 */ /* 0x100fe200010e0600 */
        /* <DEDUP_REMOVED lines=46> */
[----:B------:R-:W-:Y:S01]  /*3a210*/  IADD3 R6, P2, R6, R2, RZ ;  /* 0x0000000206067210 */ /* 0x000fe20007f5e0ff */
[----:B-1----:R-:W-:-:S04]  /*3a220*/  IMAD.MOV.U32 R115, RZ, RZ, R108 ;  /* 0x000000ffff737224 */ /* 0x002fc800078e006c */
[----:B------:R-:W-:Y:S01]  /*3a230*/  IMAD.X R7, R7, 0x1, R0, P2 ;  /* 0x0000000107077824 */ /* 0x000fe200010e0600 */
        /* <DEDUP_REMOVED lines=12> */
[----:B------:R1:W-:Y:S04]  /*3a300*/  LDGSTS.E [R5+0x6e00], desc[UR4][R114.64], P0 ;  /* 0x06e0000072057fae */ /* 0x0003e80008121844 */
[----:B------:R2:W-:Y:S01]  /*3a310*/  STL [R1+0x17c0], R9 ;  /* 0x0017c00901007387 */ /* 0x0005e20000100800 */
[----:B-1----:R-:W-:-:S02]  /*3a320*/  IMAD.MOV.U32 R114, RZ, RZ, R8 ;  /* 0x000000ffff727224 */ /* 0x002fc400078e0008 */
[----:B------:R-:W-:-:S05]  /*3a330*/  IMAD.MOV.U32 R115, RZ, RZ, R9 ;  /* 0x000000ffff737224 */ /* 0x000fca00078e0009 */
[----:B------:R1:W-:Y:S01]  /*3a340*/  LDGSTS.E [R5+0x7200], desc[UR4][R114.64], P0 ;  /* 0x0720000072057fae */ /* 0x0003e20008121844 */
[----:B--2---:R-:W-:-:S05]  /*3a350*/  IADD3 R111, P2, R111, R2, RZ ;  /* 0x000000026f6f7210 */ /* 0x004fca0007f5e0ff */
[----:B------:R-:W-:Y:S01]  /*3a360*/  STL [R1+0x17e4], R111 ;  /* 0x0017e46f01007387 */ /* 0x000fe20000100800 */
[----:B------:R-:W-:-:S03]  /*3a370*/  IMAD.X R112, R112, 0x1, R0, P2 ;  /* 0x0000000170707824 */ /* 0x000fc600010e0600 */
[----:B------:R-:W2:Y:S01]  /*3a380*/  LDL.LU.64 R8, [R1+0x1000] ;  /* 0x0010000001087983 */ /* 0x000ea20000300a00 */
[----:B---3--:R-:W-:-:S03]  /*3a390*/  IADD3 R109, P1, R109, R2, RZ ;  /* 0x000000026d6d7210 */ /* 0x008fc60007f3e0ff */
[----:B------:R3:W-:Y:S04]  /*3a3a0*/  STL [R1+0x17e0], R112 ;  /* 0x0017e07001007387 */ /* 0x0007e80000100800 */
[----:B------:R-:W2:Y:S01]  /*3a3b0*/  LDL.LU.64 R118, [R1+0xfe0] ;  /* 0x000fe00001767983 */ /* 0x000ea20000300a00 */
[----:B------:R-:W-:-:S03]  /*3a3c0*/  IMAD.X R110, R110, 0x1, R0, P1 ;  /* 0x000000016e6e7824 */ /* 0x000fc600008e0600 */
[----:B------:R-:W2:Y:S01]  /*3a3d0*/  LDL.LU.64 R116, [R1+0xfc0] ;  /* 0x000fc00001747983 */ /* 0x000ea20000300a00 */
[----:B-1----:R-:W-:Y:S02]  /*3a3e0*/  IMAD.MOV.U32 R115, RZ, RZ, R112 ;  /* 0x000000ffff737224 */ /* 0x002fe400078e0070 */
[----:B------:R-:W-:Y:S01]  /*3a3f0*/  IMAD.MOV.U32 R114, RZ, RZ, R111 ;  /* 0x000000ffff727224 */ /* 0x000fe200078e006f */
[----:B---3--:R-:W3:Y:S01]  /*3a400*/  LDL.LU.64 R112, [R1+0xfa0] ;  /* 0x000fa00001707983 */ /* 0x008ee20000300a00 */
[----:B------:R-:W-:-:S03]  /*3a410*/  IMAD.MOV.U32 R111, RZ, RZ, R110 ;  /* 0x000000ffff6f7224 */ /* 0x000fc600078e006e */
[----:B------:R-:W-:Y:S04]  /*3a420*/  STL [R1+0x1804], R109 ;  /* 0x0018046d01007387 */ /* 0x000fe80000100800 */
[----:B------:R1:W-:Y:S04]  /*3a430*/  STL [R1+0x1800], R110 ;  /* 0x0018006e01007387 */ /* 0x0003e80000100800 */
[----:B------:R-:W-:Y:S01]  /*3a440*/  LDGSTS.E [R5+0x7600], desc[UR4][R114.64], P0 ;  /* 0x0760000072057fae */ /* 0x000fe20008121844 */
[----:B-1----:R-:W-:-:S05]  /*3a450*/  IMAD.MOV.U32 R110, RZ, RZ, R109 ;  /* 0x000000ffff6e7224 */ /* 0x002fca00078e006d */
[----:B------:R1:W-:Y:S01]  /*3a460*/  LDGSTS.E [R5+0x7a00], desc[UR4][R110.64], P0 ;  /* 0x07a000006e057fae */ /* 0x0003e20008121844 */
[----:B------:R-:W-:-:S05]  /*3a470*/  IADD3 R107, P2, R107, R2, RZ ;  /* 0x000000026b6b7210 */ /* 0x000fca0007f5e0ff */
[----:B------:R-:W-:Y:S01]  /*3a480*/  IMAD.X R108, R108, 0x1, R0, P2 ;  /* 0x000000016c6c7824 */ /* 0x000fe200010e0600 */
[----:B------:R-:W-:Y:S04]  /*3a490*/  STL [R1+0x1824], R107 ;  /* 0x0018246b01007387 */ /* 0x000fe80000100800 */
[----:B------:R1:W-:Y:S04]  /*3a4a0*/  STL [R1+0x1820], R108 ;  /* 0x0018206c01007387 */ /* 0x0003e80000100800 */
[----:B------:R-:W3:Y:S04]  /*3a4b0*/  LDL.LU.64 R110, [R1+0xf80] ;  /* 0x000f8000016e7983 */ /* 0x000ee80000300a00 */
[----:B------:R-:W3:Y:S01]  /*3a4c0*/  LDL.LU.64 R114, [R1+0xf60] ;  /* 0x000f600001727983 */ /* 0x000ee20000300a00 */
[----:B------:R-:W-:-:S03]  /*3a4d0*/  IMAD.MOV.U32 R121, RZ, RZ, R108 ;  /* 0x000000ffff797224 */ /* 0x000fc600078e006c */
[----:B-1----:R-:W3:Y:S01]  /*3a4e0*/  LDL.LU.64 R108, [R1+0xf40] ;  /* 0x000f4000016c7983 */ /* 0x002ee20000300a00 */
[----:B----4-:R-:W-:-:S05]  /*3a4f0*/  IADD3 R138, P1, R6, R2, RZ ;  /* 0x00000002068a7210 */ /* 0x010fca0007f3e0ff */
[----:B------:R-:W-:Y:S02]  /*3a500*/  IMAD.X R6, R7, 0x1, R0, P1 ;  /* 0x0000000107067824 */ /* 0x000fe400008e0600 */
[----:B------:R-:W-:-:S05]  /*3a510*/  IMAD.MOV.U32 R120, RZ, RZ, R107 ;  /* 0x000000ffff787224 */ /* 0x000fca00078e006b */
[----:B------:R1:W-:Y:S01]  /*3a520*/  LDGSTS.E [R5+0x7e00], desc[UR4][R120.64], P0 ;  /* 0x07e0000078057fae */ /* 0x0003e20008121844 */
[----:B--2---:R-:W-:-:S05]  /*3a530*/  IADD3 R136, P1, R8, R2, RZ ;  /* 0x0000000208887210 */ /* 0x004fca0007f3e0ff */
[----:B------:R-:W-:Y:S02]  /*3a540*/  IMAD.X R137, R9, 0x1, R0, P1 ;  /* 0x0000000109897824 */ /* 0x000fe400008e0600 */
[----:B------:R-:W2:Y:S01]  /*3a550*/  LDL.LU.64 R8, [R1+0xf20] ;  /* 0x000f200001087983 */ /* 0x000ea20000300a00 */
[----:B------:R-:W-:-:S03]  /*3a560*/  IADD3 R134, P1, R118, R2, RZ ;  /* 0x0000000276867210 */ /* 0x000fc60007f3e0ff */
[----:B------:R-:W4:Y:S02]  /*3a570*/  LDL.LU.64 R142, [R1+0xf00] ;  /* 0x000f0000018e7983 */ /* 0x000f240000300a00 */
[----:B------:R-:W-:Y:S01]  /*3a580*/  IMAD.X R135, R119, 0x1, R0, P1 ;  /* 0x0000000177877824 */ /* 0x000fe200008e0600 */
[----:B------:R-:W-:-:S05]  /*3a590*/  IADD3 R132, P1, R116, R2, RZ ;  /* 0x0000000274847210 */ /* 0x000fca0007f3e0ff */
[----:B------:R-:W-:Y:S01]  /*3a5a0*/  IMAD.X R133, R117, 0x1, R0, P1 ;  /* 0x0000000175857824 */ /* 0x000fe200008e0600 */
[----:B---3--:R-:W-:-:S05]  /*3a5b0*/  IADD3 R130, P1, R112, R2, RZ ;  /* 0x0000000270827210 */ /* 0x008fca0007f3e0ff */
[----:B------:R-:W-:Y:S02]  /*3a5c0*/  IMAD.X R131, R113, 0x1, R0, P1 ;  /* 0x0000000171837824 */ /* 0x000fe400008e0600 */
[----:B------:R-:W3:Y:S01]  /*3a5d0*/  LDL.LU.64 R112, [R1+0xee0] ;  /* 0x000ee00001707983 */ /* 0x000ee20000300a00 */
[----:B------:R-:W-:-:S05]  /*3a5e0*/  IADD3 R128, P1, R110, R2, RZ ;  /* 0x000000026e807210 */ /* 0x000fca0007f3e0ff */
[--C-:B------:R-:W-:Y:S01]  /*3a5f0*/  IMAD.X R129, R111, 0x1, R0.reuse, P1 ;  /* 0x000000016f817824 */ /* 0x100fe200008e0600 */
[-C--:B------:R-:W-:Y:S01]  /*3a600*/  IADD3 R126, P1, R114, R2.reuse, RZ ;  /* 0x00000002727e7210 */ /* 0x080fe20007f3e0ff */
[----:B------:R-:W3:Y:S04]  /*3a610*/  LDL.LU.64 R110, [R1+0xec0] ;  /* 0x000ec000016e7983 */ /* 0x000ee80000300a00 */
[----:B------:R-:W-:Y:S02]  /*3a620*/  IMAD.X R127, R115, 0x1, R0, P1 ;  /* 0x00000001737f7824 */ /* 0x000fe400008e0600 */
[----:B------:R-:W3:Y:S04]  /*3a630*/  LDL.LU.64 R114, [R1+0xea0] ;  /* 0x000ea00001727983 */ /* 0x000ee80000300a00 */
[----:B------:R-:W3:Y:S04]  /*3a640*/  LDL.LU.64 R120, [R1+0xe80] ;  /* 0x000e800001787983 */ /* 0x000ee80000300a00 */
[----:B------:R-:W1:Y:S01]  /*3a650*/  LDL.LU.64 R118, [R1+0xe60] ;  /* 0x000e600001767983 */ /* 0x000e620000300a00 */
[----:B------:R-:W-:-:S03]  /*3a660*/  IADD3 R124, P1, R108, R2, RZ ;  /* 0x000000026c7c7210 */ /* 0x000fc60007f3e0ff */
[----:B------:R-:W3:Y:S02]  /*3a670*/  LDL.LU.64 R116, [R1+0xe40] ;  /* 0x000e400001747983 */ /* 0x000ee40000300a00 */
[----:B------:R-:W-:Y:S02]  /*3a680*/  IMAD.X R125, R109, 0x1, R0, P1 ;  /* 0x000000016d7d7824 */ /* 0x000fe400008e0600 */
[----:B------:R-:W3:Y:S04]  /*3a690*/  LDL.LU.64 R108, [R1+0xe20] ;  /* 0x000e2000016c7983 */ /* 0x000ee80000300a00 */
[----:B------:R-:W3:Y:S01]  /*3a6a0*/  LDL.LU.64 R140, [R1+0xe00] ;  /* 0x000e0000018c7983 */ /* 0x000ee20000300a00 */
[----:B------:R-:W-:-:S05]  /*3a6b0*/  IMAD.MOV.U32 R139, RZ, RZ, R6 ;  /* 0x000000ffff8b7224 */ /* 0x000fca00078e0006 */
        /* <DEDUP_REMOVED lines=16> */
[----:B--2---:R-:W-:-:S05]  /*3a7c0*/  IADD3 R122, P1, R8, R2, RZ ;  /* 0x00000002087a7210 */ /* 0x004fca0007f3e0ff */
[----:B------:R-:W-:Y:S01]  /*3a7d0*/  IMAD.X R123, R9, 0x1, R0, P1 ;  /* 0x00000001097b7824 */ /* 0x000fe200008e0600 */
[----:B----4-:R-:W-:-:S04]  /*3a7e0*/  IADD3 R8, P1, R142, R2, RZ ;  /* 0x000000028e087210 */ /* 0x010fc80007f3e0ff */
[----:B------:R-:W-:Y:S01]  /*3a7f0*/  LDGSTS.E [R5+0x12200], desc[UR4][R122.64], P0 ;  /* 0x122000007a057fae */ /* 0x000fe20008121844 */
[----:B------:R-:W-:-:S03]  /*3a800*/  IMAD.X R9, R143, 0x1, R0, P1 ;  /* 0x000000018f097824 */ /* 0x000fc600008e0600 */
[----:B------:R-:W-:Y:S01]  /*3a810*/  STL.64 [R1+0xf20], R122 ;  /* 0x000f207a01007387 */ /* 0x000fe20000100a00 */
[----:B---3--:R-:W-:-:S03]  /*3a820*/  IADD3 R7, P1, R112, R2, RZ ;  /* 0x0000000270077210 */ /* 0x008fc60007f3e0ff */
[----:B------:R2:W-:Y:S01]  /*3a830*/  LDGSTS.E [R5+0x12600], desc[UR4][R8.64], P0 ;  /* 0x1260000008057fae */ /* 0x0005e20008121844 */
[----:B------:R-:W-:Y:S02]  /*3a840*/  IADD3.X R107, R113, R0, RZ, P1, !PT ;  /* 0x00000000716b7210 */ /* 0x000fe40000ffe4ff */
        /* <DEDUP_REMOVED lines=11> */
[----:B------:R-:W-:Y:S01]  /*3a900*/  IMAD.X R117, R109, 0x1, R0, P1 ;  /* 0x000000016d757824 */ /* 0x000fe200008e0600 */
[----:B------:R-:W-:-:S05]  /*3a910*/  IADD3 R108, P1, R140, R2, RZ ;  /* 0x000000028c6c7210 */ /* 0x000fca0007f3e0ff */
[----:B------:R-:W-:Y:S01]  /*3a920*/  IMAD.X R109, R141, 0x1, R0, P1 ;  /* 0x000000018d6d7824 */ /* 0x000fe200008e0600 */
[----:B------:R-:W-:Y:S01]  /*3a930*/  IADD3 R252, P1, R244, R2, RZ ;  /* 0x00000002f4fc7210 */ /* 0x000fe20007f3e0ff */
[----:B------:R-:W-:-:S04]  /*3a940*/  IMAD.MOV.U32 R6, RZ, RZ, R7 ;  /* 0x000000ffff067224 */ /* 0x000fc800078e0007 */
[----:B------:R-:W-:Y:S02]  /*3a950*/  IMAD.X R244, R245, 0x1, R0, P1 ;  /* 0x00000001f5f47824 */ /* 0x000fe400008e0600 */
[----:B------:R-:W-:-:S04]  /*3a960*/  IMAD.MOV.U32 R245, RZ, RZ, R107 ;  /* 0x000000fffff57224 */ /* 0x000fc800078e006b */
[----:B------:R-:W-:Y:S01]  /*3a970*/  IMAD.MOV.U32 R7, RZ, RZ, R245 ;  /* 0x000000ffff077224 */ /* 0x000fe200078e00f5 */
        /* <DEDUP_REMOVED lines=8> */
[----:B------:R2:W-:Y:S04]  /*3aa00*/  STL.64 [R1+0xe00], R108 ;  /* 0x000e006c01007387 */ /* 0x0005e80000100a00 */
[----:B-1----:R-:W2:Y:S04]  /*3aa10*/  LDL.LU R8, [R1+0x144c] ;  /* 0x00144c0001087983 */ /* 0x002ea80000300800 */
[----:B------:R1:W-:Y:S04]  /*3aa20*/  LDGSTS.E [R5+0x12a00], desc[UR4][R6.64], P0 ;  /* 0x12a0000006057fae */ /* 0x0003e80008121844 */
[----:B------:R1:W-:Y:S04]  /*3aa30*/  LDGSTS.E [R5+0x12e00], desc[UR4][R112.64], P0 ;  /* 0x12e0000070057fae */ /* 0x0003e80008121844 */
[----:B------:R1:W-:Y:S04]  /*3aa40*/  LDGSTS.E [R5+0x13200], desc[UR4][R110.64], P0 ;  /* 0x132000006e057fae */ /* 0x0003e80008121844 */
[----:B---3--:R-:W1:Y:S04]  /*3aa50*/  LDL.LU R7, [R1+0x146c] ;  /* 0x00146c0001077983 */ /* 0x008e680000300800 */
[----:B----4-:R-:W3:Y:S04]  /*3aa60*/  LDL.LU R112, [R1+0x1448] ;  /* 0x0014480001707983 */ /* 0x010ee80000300800 */
[----:B--2---:R-:W2:Y:S04]  /*3aa70*/  LDL.LU R111, [R1+0x1468] ;  /* 0x00146800016f7983 */ /* 0x004ea80000300800 */
[----:B------:R-:W-:Y:S04]  /*3aa80*/  LDGSTS.E [R5+0x13600], desc[UR4][R114.64], P0 ;  /* 0x1360000072057fae */ /* 0x000fe80008121844 */
[----:B------:R-:W-:Y:S04]  /*3aa90*/  LDGSTS.E [R5+0x13a00], desc[UR4][R120.64], P0 ;  /* 0x13a0000078057fae */ /* 0x000fe80008121844 */
[----:B------:R-:W-:Y:S04]  /*3aaa0*/  LDGSTS.E [R5+0x13e00], desc[UR4][R118.64], P0 ;  /* 0x13e0000076057fae */ /* 0x000fe80008121844 */
[----:B------:R-:W4:Y:S04]  /*3aab0*/  LDL R114, [R1+0x1c1c] ;  /* 0x001c1c0001727983 */ /* 0x000f280000100800 */
[----:B------:R-:W4:Y:S04]  /*3aac0*/  LDL.LU R110, [R1+0x1488] ;  /* 0x00148800016e7983 */ /* 0x000f280000300800 */
[----:B------:R-:W4:Y:S04]  /*3aad0*/  LDL.LU R6, [R1+0x148c] ;  /* 0x00148c0001067983 */ /* 0x000f280000300800 */
[----:B------:R-:W-:Y:S04]  /*3aae0*/  LDGSTS.E [R5+0x14200], desc[UR4][R116.64], P0 ;  /* 0x1420000074057fae */ /* 0x000fe80008121844 */
[----:B------:R-:W-:Y:S04]  /*3aaf0*/  LDGSTS.E [R5+0x14600], desc[UR4][R108.64], P0 ;  /* 0x146000006c057fae */ /* 0x000fe80008121844 */
[----:B------:R-:W4:Y:S04]  /*3ab00*/  LDL.LU R113, [R1+0x14a8] ;  /* 0x0014a80001717983 */ /* 0x000f280000300800 */
[----:B------:R-:W4:Y:S01]  /*3ab10*/  LDL.LU R109, [R1+0x14ac] ;  /* 0x0014ac00016d7983 */ /* 0x000f220000300800 */
[----:B------:R-:W-:Y:S01]  /*3ab20*/  IADD3 R151, P1, R236, R2, RZ ;  /* 0x00000002ec977210 */ /* 0x000fe20007f3e0ff */
[----:B------:R-:W-:-:S02]  /*3ab30*/  IMAD.MOV.U32 R245, RZ, RZ, R244 ;  /* 0x000000fffff57224 */ /* 0x000fc400078e00f4 */
[----:B------:R-:W4:Y:S02]  /*3ab40*/  LDL.LU R108, [R1+0x14c8] ;  /* 0x0014c800016c7983 */ /* 0x000f240000300800 */
        /* <DEDUP_REMOVED lines=21> */
[-C--:B------:R-:W-:Y:S01]  /*3aca0*/  IADD3 R140, P1, R20, R2.reuse, RZ ;  /* 0x00000002148c7210 */ /* 0x080fe20007f3e0ff */
[----:B------:R-:W-:Y:S02]  /*3acb0*/  IMAD.MOV.U32 R244, RZ, RZ, R252 ;  /* 0x000000fffff47224 */ /* 0x000fe400078e00fc */
[----:B------:R-:W-:Y:S02]  /*3acc0*/  IMAD.MOV.U32 R237, RZ, RZ, R236 ;  /* 0x000000ffffed7224 */ /* 0x000fe400078e00ec */
[----:B------:R-:W-:Y:S01]  /*3acd0*/  IMAD.X R20, R21, 0x1, R0, P1 ;  /* 0x0000000115147824 */ /* 0x000fe200008e0600 */
[----:B------:R-:W-:Y:S01]  /*3ace0*/  IADD3 R107, P1, R12, R2, RZ ;  /* 0x000000020c6b7210 */ /* 0x000fe20007f3e0ff */
        /* <DEDUP_REMOVED lines=18> */
[----:B------:R-:W-:Y:S01]  /*3ae10*/  IMAD.X R12, R13, 0x1, R0, P1 ;  /* 0x000000010d0c7824 */ /* 0x000fe200008e0600 */
[----:B------:R-:W-:Y:S01]  /*3ae20*/  LDGSTS.E [R5+0x16200], desc[UR4][R196.64], P0 ;  /* 0x16200000c4057fae */ /* 0x000fe20008121844 */
[----:B------:R-:W-:-:S02]  /*3ae30*/  IMAD.MOV.U32 R188, RZ, RZ, R145 ;  /* 0x000000ffffbc7224 */ /* 0x000fc400078e0091 */
[----:B------:R-:W-:Y:S02]  /*3ae40*/  IMAD.MOV.U32 R181, RZ, RZ, R180 ;  /* 0x000000ffffb57224 */ /* 0x000fe400078e00b4 */
        /* <DEDUP_REMOVED lines=16> */
[----:B------:R-:W-:Y:S04]  /*3af50*/  LDGSTS.E [R5+0x17a00], desc[UR4][R20.64], P0 ;  /* 0x17a0000014057fae */ /* 0x000fe80008121844 */
[----:B------:R-:W4:Y:S04]  /*3af60*/  LDL.LU R107, [R1+0x14cc] ;  /* 0x0014cc00016b7983 */ /* 0x000f280000300800 */
[----:B------:R-:W4:Y:S04]  /*3af70*/  LDL.LU R9, [R1+0x14e8] ;  /* 0x0014e80001097983 */ /* 0x000f280000300800 */
[----:B------:R4:W-:Y:S01]  /*3af80*/  LDGSTS.E [R5+0x17e00], desc[UR4][R12.64], P0 ;  /* 0x17e000000c057fae */ /* 0x0009e20008121844 */
[----:B------:R-:W-:-:S05]  /*3af90*/  IADD3 R8, P1, R8, R2, RZ ;  /* 0x0000000208087210 */ /* 0x000fca0007f3e0ff */
[----:B------:R4:W-:Y:S01]  /*3afa0*/  STL [R1+0x144c], R8 ;  /* 0x00144c0801007387 */ /* 0x0009e20000100800 */
[----:B-1----:R-:W-:Y:S01]  /*3afb0*/  IADD3 R7, P2, R7, R2, RZ ;  /* 0x0000000207077210 */ /* 0x002fe20007f5e0ff */
[----:B---3--:R-:W-:-:S04]  /*3afc0*/  IMAD.X R112, R112, 0x1, R0, P1 ;  /* 0x0000000170707824 */ /* 0x008fc800008e0600 */
[----:B--2---:R-:W-:Y:S01]  /*3afd0*/  IMAD.X R111, R111, 0x1, R0, P2 ;  /* 0x000000016f6f7824 */ /* 0x004fe200010e0600 */
[----:B------:R1:W-:Y:S04]  /*3afe0*/  STL [R1+0x1448], R112 ;  /* 0x0014487001007387 */ /* 0x0003e80000100800 */
[----:B------:R2:W-:Y:S04]  /*3aff0*/  STL [R1+0x146c], R7 ;  /* 0x00146c0701007387 */ /* 0x0005e80000100800 */
[----:B------:R3:W-:Y:S01]  /*3b000*/  STL [R1+0x1468], R111 ;  /* 0x0014686f01007387 */ /* 0x0007e20000100800 */
[----:B----4-:R-:W-:-:S02]  /*3b010*/  VIADD R5, R114, UR8 ;  /* 0x0000000872057c36 */ /* 0x010fc40008000000 */
[----:B------:R-:W-:Y:S02]  /*3b020*/  IMAD.MOV.U32 R114, RZ, RZ, R8 ;  /* 0x000000ffff727224 */ /* 0x000fe400078e0008 */
[----:B------:R-:W4:Y:S01]  /*3b030*/  LDL.LU R8, [R1+0x14ec] ;  /* 0x0014ec0001087983 */ /* 0x000f220000300800 */
[----:B------:R-:W-:Y:S01]  /*3b040*/  IMAD.MOV.U32 R115, RZ, RZ, R112 ;  /* 0x000000ffff737224 */ /* 0x000fe200078e0070 */
[----:B------:R-:W-:Y:S02]  /*3b050*/  IADD3 R6, P1, R6, R2, RZ ;  /* 0x0000000206067210 */ /* 0x000fe40007f3e0ff */
[----:B-1----:R-:W4:Y:S04]  /*3b060*/  LDL.LU R112, [R1+0x1508] ;  /* 0x0015080001707983 */ /* 0x002f280000300800 */
[----:B------:R1:W-:Y:S01]  /*3b070*/  LDGSTS.E [R5+0x300], desc[UR4][R114.64], P0 ;  /* 0x0030000072057fae */ /* 0x0003e20008121844 */
[----:B------:R-:W-:-:S02]  /*3b080*/  IMAD.X R110, R110, 0x1, R0, P1 ;  /* 0x000000016e6e7824 */ /* 0x000fc400008e0600 */
[----:B-1----:R-:W-:Y:S02]  /*3b090*/  IMAD.MOV.U32 R114, RZ, RZ, R7 ;  /* 0x000000ffff727224 */ /* 0x002fe400078e0007 */
[----:B------:R-:W-:Y:S01]  /*3b0a0*/  IMAD.MOV.U32 R115, RZ, RZ, R111 ;  /* 0x000000ffff737224 */ /* 0x000fe200078e006f */
[----:B------:R-:W-:Y:S01]  /*3b0b0*/  IADD3 R109, P2, R109, R2, RZ ;  /* 0x000000026d6d7210 */ /* 0x000fe20007f5e0ff */
[----:B--2---:R-:W2:Y:S04]  /*3b0c0*/  LDL.LU R7, [R1+0x150c] ;  /* 0x00150c0001077983 */ /* 0x004ea80000300800 */
[----:B---3--:R-:W3:Y:S04]  /*3b0d0*/  LDL.LU R111, [R1+0x1528] ;  /* 0x00152800016f7983 */ /* 0x008ee80000300800 */
[----:B------:R1:W-:Y:S04]  /*3b0e0*/  STL [R1+0x148c], R6 ;  /* 0x00148c0601007387 */ /* 0x0003e80000100800 */
[----:B------:R1:W-:Y:S04]  /*3b0f0*/  LDGSTS.E [R5+0x700], desc[UR4][R114.64], P0 ;  /* 0x0070000072057fae */ /* 0x0003e80008121844 */
[----:B------:R1:W-:Y:S04]  /*3b100*/  STL [R1+0x1488], R110 ;  /* 0x0014886e01007387 */ /* 0x0003e80000100800 */
[----:B------:R1:W-:Y:S02]  /*3b110*/  STL [R1+0x14ac], R109 ;  /* 0x0014ac6d01007387 */ /* 0x0003e40000100800 */
[----:B-1----:R-:W-:-:S02]  /*3b120*/  IMAD.MOV.U32 R114, RZ, RZ, R6 ;  /* 0x000000ffff727224 */ /* 0x002fc400078e0006 */
[----:B------:R-:W3:Y:S01]  /*3b130*/  LDL.LU R6, [R1+0x152c] ;  /* 0x00152c0001067983 */ /* 0x000ee20000300800 */
[----:B------:R-:W-:Y:S02]  /*3b140*/  IMAD.MOV.U32 R115, RZ, RZ, R110 ;  /* 0x000000ffff737224 */ /* 0x000fe400078e006e */
[----:B------:R-:W-:-:S03]  /*3b150*/  IMAD.X R113, R113, 0x1, R0, P2 ;  /* 0x0000000171717824 */ /* 0x000fc600010e0600 */
[----:B------:R1:W-:Y:S04]  /*3b160*/  LDGSTS.E [R5+0xb00], desc[UR4][R114.64], P0 ;  /* 0x00b0000072057fae */ /* 0x0003e80008121844 */
[----:B------:R-:W-:Y:S04]  /*3b170*/  STL [R1+0x14a8], R113 ;  /* 0x0014a87101007387 */ /* 0x000fe80000100800 */
[----:B------:R-:W3:Y:S01]  /*3b180*/  LDL.LU R110, [R1+0x1548] ;  /* 0x00154800016e7983 */ /* 0x000ee20000300800 */
[----:B-1----:R-:W-:Y:S02]  /*3b190*/  IMAD.MOV.U32 R114, RZ, RZ, R109 ;  /* 0x000000ffff727224 */ /* 0x002fe400078e006d */
[----:B------:R-:W-:Y:S01]  /*3b1a0*/  IMAD.MOV.U32 R115, RZ, RZ, R113 ;  /* 0x000000ffff737224 */ /* 0x000fe200078e0071 */
[----:B------:R-:W3:Y:S04]  /*3b1b0*/  LDL.LU R109, [R1+0x154c] ;  /* 0x00154c00016d7983 */ /* 0x000ee80000300800 */
        /* <DEDUP_REMOVED lines=8> */
[----:B----4-:R-:W-:-:S05]  /*3b240*/  IADD3 R8, P2, R8, R2, RZ ;  /* 0x0000000208087210 */ /* 0x010fca0007f5e0ff */
[----:B------:R-:W-:Y:S01]  /*3b250*/  IMAD.X R9, R9, 0x1, R0, P2 ;  /* 0x0000000109097824 */ /* 0x000fe200010e0600 */
[----:B------:R-:W-:Y:S04]  /*3b260*/  STL [R1+0x14ec], R8 ;  /* 0x0014ec0801007387 */ /* 0x000fe80000100800 */
[----:B-1----:R-:W4:Y:S04]  /*3b270*/  LDL.LU R108, [R1+0x1568] ;  /* 0x00156800016c7983 */ /* 0x002f280000300800 */
[----:B------:R1:W-:Y:S04]  /*3b280*/  STL [R1+0x14e8], R9 ;  /* 0x0014e80901007387 */ /* 0x0003e80000100800 */
[----:B------:R-:W4:Y:S01]  /*3b290*/  LDL.LU R107, [R1+0x156c] ;  /* 0x00156c00016b7983 */ /* 0x000f220000300800 */
[----:B------:R-:W-:Y:S01]  /*3b2a0*/  IMAD.MOV.U32 R114, RZ, RZ, R8 ;  /* 0x000000ffff727224 */ /* 0x000fe200078e0008 */
[----:B--2---:R-:W-:Y:S01]  /*3b2b0*/  IADD3 R7, P1, R7, R2, RZ ;  /* 0x0000000207077210 */ /* 0x004fe20007f3e0ff */
[----:B------:R-:W-:-:S02]  /*3b2c0*/  IMAD.MOV.U32 R115, RZ, RZ, R9 ;  /* 0x000000ffff737224 */ /* 0x000fc400078e0009 */
[----:B-1----:R-:W2:Y:S02]  /*3b2d0*/  LDL.LU R9, [R1+0x1588] ;  /* 0x0015880001097983 */ /* 0x002ea40000300800 */
[----:B------:R-:W-:Y:S02]  /*3b2e0*/  IMAD.X R112, R112, 0x1, R0, P1 ;  /* 0x0000000170707824 */ /* 0x000fe400008e0600 */
[----:B------:R-:W2:Y:S04]  /*3b2f0*/  LDL.LU R8, [R1+0x158c] ;  /* 0x00158c0001087983 */ /* 0x000ea80000300800 */
[----:B------:R-:W-:Y:S04]  /*3b300*/  STL [R1+0x150c], R7 ;  /* 0x00150c0701007387 */ /* 0x000fe80000100800 */
[----:B------:R1:W-:Y:S04]  /*3b310*/  LDGSTS.E [R5+0x1700], desc[UR4][R114.64], P0 ;  /* 0x0170000072057fae */ /* 0x0003e80008121844 */
[----:B------:R1:W-:Y:S01]  /*3b320*/  STL [R1+0x1508], R112 ;  /* 0x0015087001007387 */ /* 0x0003e20000100800 */
[----:B---3--:R-:W-:Y:S01]  /*3b330*/  IADD3 R6, P2, R6, R2, RZ ;  /* 0x0000000206067210 */ /* 0x008fe20007f5e0ff */
[----:B-1----:R-:W-:-:S04]  /*3b340*/  IMAD.MOV.U32 R115, RZ, RZ, R112 ;  /* 0x000000ffff737224 */ /* 0x002fc800078e0070 */
[----:B------:R-:W-:Y:S01]  /*3b350*/  IMAD.X R111, R111, 0x1, R0, P2 ;  /* 0x000000016f6f7824 */ /* 0x000fe200010e0600 */
[----:B------:R-:W-:Y:S01]  /*3b360*/  STL [R1+0x152c], R6 ;  /* 0x00152c0601007387 */ /* 0x000fe20000100800 */
[----:B------:R-:W-:-:S03]  /*3b370*/  IMAD.MOV.U32 R114, RZ, RZ, R7 ;  /* 0x000000ffff727224 */ /* 0x000fc600078e0007 */
[----:B------:R-:W3:Y:S04]  /*3b380*/  LDL.LU R112, [R1+0x15a8] ;  /* 0x0015a80001707983 */ /* 0x000ee80000300800 */
[----:B------:R1:W-:Y:S04]  /*3b390*/  STL [R1+0x1528], R111 ;  /* 0x0015286f01007387 */ /* 0x0003e80000100800 */
[----:B------:R-:W3:Y:S01]  /*3b3a0*/  LDL.LU R7, [R1+0x15ac] ;  /* 0x0015ac0001077983 */ /* 0x000ee20000300800 */
[----:B------:R-:W-:-:S03]  /*3b3b0*/  IADD3 R109, P1, R109, R2, RZ ;  /* 0x000000026d6d7210 */ /* 0x000fc60007f3e0ff */
[----:B------:R1:W-:Y:S02]  /*3b3c0*/  LDGSTS.E [R5+0x1b00], desc[UR4][R114.64], P0 ;  /* 0x01b0000072057fae */ /* 0x0003e40008121844 */
[----:B------:R-:W-:Y:S02]  /*3b3d0*/  IMAD.X R110, R110, 0x1, R0, P1 ;  /* 0x000000016e6e7824 */ /* 0x000fe400008e0600 */
[----:B-1----:R-:W-:Y:S02]  /*3b3e0*/  IMAD.MOV.U32 R115, RZ, RZ, R111 ;  /* 0x000000ffff737224 */ /* 0x002fe400078e006f */
[----:B------:R-:W-:Y:S01]  /*3b3f0*/  IMAD.MOV.U32 R114, RZ, RZ, R6 ;  /* 0x000000ffff727224 */ /* 0x000fe200078e0006 */
[----:B------:R-:W3:Y:S04]  /*3b400*/  LDL.LU R111, [R1+0x15c8] ;  /* 0x0015c800016f7983 */ /* 0x000ee80000300800 */
[----:B------:R-:W3:Y:S04]  /*3b410*/  LDL.LU R6, [R1+0x15cc] ;  /* 0x0015cc0001067983 */ /* 0x000ee80000300800 */
[----:B------:R-:W-:Y:S04]  /*3b420*/  STL [R1+0x154c], R109 ;  /* 0x00154c6d01007387 */ /* 0x000fe80000100800 */
[----:B------:R1:W-:Y:S04]  /*3b430*/  STL [R1+0x1548], R110 ;  /* 0x0015486e01007387 */ /* 0x0003e80000100800 */
[----:B------:R1:W-:Y:S02]  /*3b440*/  LDGSTS.E [R5+0x1f00], desc[UR4][R114.64], P0 ;  /* 0x01f0000072057fae */ /* 0x0003e40008121844 */
[----:B-1----:R-:W-:-:S02]  /*3b450*/  IMAD.MOV.U32 R115, RZ, RZ, R110 ;  /* 0x000000ffff737224 */ /* 0x002fc400078e006e */
[----:B------:R-:W-:-:S05]  /*3b460*/  IMAD.MOV.U32 R114, RZ, RZ, R109 ;  /* 0x000000ffff727224 */ /* 0x000fca00078e006d */
[----:B------:R1:W-:Y:S01]  /*3b470*/  LDGSTS.E [R5+0x2300], desc[UR4][R114.64], P0 ;  /* 0x0230000072057fae */ /* 0x0003e20008121844 */
[----:B----4-:R-:W-:-:S05]  /*3b480*/  IADD3 R107, P2, R107, R2, RZ ;  /* 0x000000026b6b7210 */ /* 0x010fca0007f5e0ff */
[----:B------:R-:W-:Y:S01]  /*3b490*/  IMAD.X R108, R108, 0x1, R0, P2 ;  /* 0x000000016c6c7824 */ /* 0x000fe200010e0600 */
[----:B------:R-:W-:Y:S04]  /*3b4a0*/  STL [R1+0x156c], R107 ;  /* 0x00156c6b01007387 */ /* 0x000fe80000100800 */
[----:B------:R-:W4:Y:S04]  /*3b4b0*/  LDL.LU R113, [R1+0x15e8] ;  /* 0x0015e80001717983 */ /* 0x000f280000300800 */
[----:B------:R1:W-:Y:S01]  /*3b4c0*/  STL [R1+0x1568], R108 ;  /* 0x0015686c01007387 */ /* 0x0003e20000100800 */
[----:B--2---:R-:W-:-:S03]  /*3b4d0*/  IADD3 R8, P1, R8, R2, RZ ;  /* 0x0000000208087210 */ /* 0x004fc60007f3e0ff */
[----:B------:R-:W2:Y:S01]  /*3b4e0*/  LDL.LU R110, [R1+0x15ec] ;  /* 0x0015ec00016e7983 */ /* 0x000ea20000300800 */
[----:B-1----:R-:W-:Y:S02]  /*3b4f0*/  IMAD.MOV.U32 R114, RZ, RZ, R107 ;  /* 0x000000ffff727224 */ /* 0x002fe400078e006b */
[----:B------:R-:W-:Y:S01]  /*3b500*/  IMAD.MOV.U32 R115, RZ, RZ, R108 ;  /* 0x000000ffff737224 */ /* 0x000fe200078e006c */
[----:B------:R-:W4:Y:S01]  /*3b510*/  LDL.LU R109, [R1+0x1608] ;  /* 0x00160800016d7983 */ /* 0x000f220000300800 */
[----:B------:R-:W-:-:S03]  /*3b520*/  IMAD.X R9, R9, 0x1, R0, P1 ;  /* 0x0000000109097824 */ /* 0x000fc600008e0600 */
[----:B------:R-:W4:Y:S04]  /*3b530*/  LDL.LU R108, [R1+0x160c] ;  /* 0x00160c00016c7983 */ /* 0x000f280000300800 */
[----:B------:R-:W4:Y:S04]  /*3b540*/  LDL.LU R107, [R1+0x1628] ;  /* 0x00162800016b7983 */ /* 0x000f280000300800 */
[----:B------:R-:W-:Y:S04]  /*3b550*/  STL [R1+0x158c], R8 ;  /* 0x00158c0801007387 */ /* 0x000fe80000100800 */
[----:B------:R1:W-:Y:S04]  /*3b560*/  LDGSTS.E [R5+0x2700], desc[UR4][R114.64], P0 ;  /* 0x0270000072057fae */ /* 0x0003e80008121844 */
[----:B------:R1:W-:Y:S01]  /*3b570*/  STL [R1+0x1588], R9 ;  /* 0x0015880901007387 */ /* 0x0003e20000100800 */
[----:B---3--:R-:W-:Y:S01]  /*3b580*/  IADD3 R7, P2, R7, R2, RZ ;  /* 0x0000000207077210 */ /* 0x008fe20007f5e0ff */
[----:B-1----:R-:W-:-:S04]  /*3b590*/  IMAD.MOV.U32 R115, RZ, RZ, R9 ;  /* 0x000000ffff737224 */ /* 0x002fc800078e0009 */
[----:B------:R1:W-:Y:S04]  /*3b5a0*/  STL [R1+0x15ac], R7 ;  /* 0x0015ac0701007387 */ /* 0x0003e80000100800 */
[----:B------:R-:W3:Y:S01]  /*3b5b0*/  LDL.LU R9, [R1+0x162c] ;  /* 0x00162c0001097983 */ /* 0x000ee20000300800 */
[----:B------:R-:W-:Y:S02]  /*3b5c0*/  IMAD.MOV.U32 R114, RZ, RZ, R8 ;  /* 0x000000ffff727224 */ /* 0x000fe400078e0008 */
[----:B------:R-:W-:-:S03]  /*3b5d0*/  IMAD.X R112, R112, 0x1, R0, P2 ;  /* 0x0000000170707824 */ /* 0x000fc600010e0600 */
[----:B------:R1:W-:Y:S01]  /*3b5e0*/  LDGSTS.E [R5+0x2b00], desc[UR4][R114.64], P0 ;  /* 0x02b0000072057fae */ /* 0x0003e20008121844 */
[----:B------:R-:W-:-:S03]  /*3b5f0*/  IADD3 R6, P1, R6, R2, RZ ;  /* 0x0000000206067210 */ /* 0x000fc60007f3e0ff */
[----:B------:R1:W-:Y:S02]  /*3b600*/  STL [R1+0x15a8], R112 ;  /* 0x0015a87001007387 */ /* 0x0003e40000100800 */
[----:B-1----:R-:W-:Y:S02]  /*3b610*/  IMAD.MOV.U32 R114, RZ, RZ, R7 ;  /* 0x000000ffff727224 */ /* 0x002fe400078e0007 */
[----:B------:R-:W3:Y:S01]  /*3b620*/  LDL.LU R8, [R1+0x1648] ;  /* 0x0016480001087983 */ /* 0x000ee20000300800 */
[----:B------:R-:W-:Y:S02]  /*3b630*/  IMAD.MOV.U32 R115, RZ, RZ, R112 ;  /* 0x000000ffff737224 */ /* 0x000fe400078e0070 */
[----:B------:R-:W-:Y:S01]  /*3b640*/  IMAD.X R111, R111, 0x1, R0, P1 ;  /* 0x000000016f6f7824 */ /* 0x000fe200008e0600 */
[----:B------:R-:W3:Y:S04]  /*3b650*/  LDL.LU R7, [R1+0x164c] ;  /* 0x00164c0001077983 */ /* 0x000ee80000300800 */
[----:B------:R-:W3:Y:S04]  /*3b660*/  LDL.LU R112, [R1+0x1668] ;  /* 0x0016680001707983 */ /* 0x000ee80000300800 */
[----:B------:R1:W-:Y:S04]  /*3b670*/  STL [R1+0x15cc], R6 ;  /* 0x0015cc0601007387 */ /* 0x0003e80000100800 */
[----:B------:R1:W-:Y:S04]  /*3b680*/  LDGSTS.E [R5+0x2f00], desc[UR4][R114.64], P0 ;  /* 0x02f0000072057fae */ /* 0x0003e80008121844 */
[----:B------:R4:W-:Y:S01]  /*3b690*/  STL [R1+0x15c8], R111 ;  /* 0x0015c86f01007387 */ /* 0x0009e20000100800 */
[----:B-1----:R-:W-:-:S02]  /*3b6a0*/  IMAD.MOV.U32 R114, RZ, RZ, R6 ;  /* 0x000000ffff727224 */ /* 0x002fc400078e0006 */
[----:B------:R-:W-:-:S05]  /*3b6b0*/  IMAD.MOV.U32 R115, RZ, RZ, R111 ;  /* 0x000000ffff737224 */ /* 0x000fca00078e006f */
[----:B------:R1:W-:Y:S01]  /*3b6c0*/  LDGSTS.E [R5+0x3300], desc[UR4][R114.64], P0 ;  /* 0x0330000072057fae */ /* 0x0003e20008121844 */
[----:B--2---:R-:W-:-:S05]  /*3b6d0*/  IADD3 R110, P2, R110, R2, RZ ;  /* 0x000000026e6e7210 */ /* 0x004fca0007f5e0ff */
[----:B------:R2:W-:Y:S04]  /*3b6e0*/  STL [R1+0x15ec], R110 ;  /* 0x0015ec6e01007387 */ /* 0x0005e80000100800 */
[----:B------:R-:W3:Y:S01]  /*3b6f0*/  LDL.LU R6, [R1+0x166c] ;  /* 0x00166c0001067983 */ /* 0x000ee20000300800 */
[----:B----4-:R-:W-:Y:S02]  /*3b700*/  IADD3.X R113, R113, R0, RZ, P2, !PT ;  /* 0x0000000071717210 */ /* 0x010fe400017fe4ff */
[----:B------:R-:W-:Y:S01]  /*3b710*/  IADD3 R108, P1, R108, R2, RZ ;  /* 0x000000026c6c7210 */ /* 0x000fe20007f3e0ff */
[----:B-1----:R-:W-:Y:S02]  /*3b720*/  IMAD.MOV.U32 R114, RZ, RZ, R110 ;  /* 0x000000ffff727224 */ /* 0x002fe400078e006e */
[----:B------:R-:W-:Y:S01]  /*3b730*/  IMAD.MOV.U32 R115, RZ, RZ, R113 ;  /* 0x000000ffff737224 */ /* 0x000fe200078e0071 */
[----:B------:R-:W-:Y:S01]  /*3b740*/  STL [R1+0x15e8], R113 ;  /* 0x0015e87101007387 */ /* 0x000fe20000100800 */
[----:B------:R-:W-:-:S03]  /*3b750*/  IMAD.X R109, R109, 0x1, R0, P1 ;  /* 0x000000016d6d7824 */ /* 0x000fc600008e0600 */
[----:B------:R-:W4:Y:S04]  /*3b760*/  LDL.LU R111, [R1+0x1688] ;  /* 0x00168800016f7983 */ /* 0x000f280000300800 */
[----:B--2---:R-:W2:Y:S04]  /*3b770*/  LDL.LU R110, [R1+0x168c] ;  /* 0x00168c00016e7983 */ /* 0x004ea80000300800 */
[----:B------:R-:W-:Y:S04]  /*3b780*/  STL [R1+0x160c], R108 ;  /* 0x00160c6c01007387 */ /* 0x000fe80000100800 */
[----:B------:R1:W-:Y:S01]  /*3b790*/  LDGSTS.E [R5+0x3700], desc[UR4][R114.64], P0 ;  /* 0x0370000072057fae */ /* 0x0003e20008121844 */
[----:B---3--:R-:W-:-:S03]  /*3b7a0*/  IADD3 R9, P2, R9, R2, RZ ;  /* 0x0000000209097210 */ /* 0x008fc60007f5e0ff */
[----:B------:R3:W-:Y:S01]  /*3b7b0*/  STL [R1+0x1608], R109 ;  /* 0x0016086d01007387 */ /* 0x0007e20000100800 */
[----:B-1----:R-:W-:Y:S02]  /*3b7c0*/  IMAD.MOV.U32 R115, RZ, RZ, R109 ;  /* 0x000000ffff737224 */ /* 0x002fe400078e006d */
[----:B------:R-:W-:Y:S01]  /*3b7d0*/  IMAD.X R107, R107, 0x1, R0, P2 ;  /* 0x000000016b6b7824 */ /* 0x000fe200010e0600 */
[----:B------:R-:W-:Y:S01]  /*3b7e0*/  STL [R1+0x162c], R9 ;  /* 0x00162c0901007387 */ /* 0x000fe20000100800 */
[----:B------:R-:W-:-:S03]  /*3b7f0*/  IMAD.MOV.U32 R114, RZ, RZ, R108 ;  /* 0x000000ffff727224 */ /* 0x000fc600078e006c */
[----:B---3--:R-:W3:Y:S04]  /*3b800*/  LDL.LU R109, [R1+0x16a8] ;  /* 0x0016a800016d7983 */ /* 0x008ee80000300800 */
[----:B------:R1:W-:Y:S04]  /*3b810*/  STL [R1+0x1628], R107 ;  /* 0x0016286b01007387 */ /* 0x0003e80000100800 */
[----:B------:R-:W3:Y:S01]  /*3b820*/  LDL.LU R108, [R1+0x16ac] ;  /* 0x0016ac00016c7983 */ /* 0x000ee20000300800 */
[----:B------:R-:W-:-:S03]  /*3b830*/  IADD3 R7, P1, R7, R2, RZ ;  /* 0x0000000207077210 */ /* 0x000fc60007f3e0ff */
[----:B------:R1:W-:Y:S02]  /*3b840*/  LDGSTS.E [R5+0x3b00], desc[UR4][R114.64], P0 ;  /* 0x03b0000072057fae */ /* 0x0003e40008121844 */
[----:B------:R-:W-:Y:S02]  /*3b850*/  IMAD.X R8, R8, 0x1, R0, P1 ;  /* 0x0000000108087824 */ /* 0x000fe400008e0600 */
[----:B-1----:R-:W-:Y:S02]  /*3b860*/  IMAD.MOV.U32 R114, RZ, RZ, R9 ;  /* 0x000000ffff727224 */ /* 0x002fe400078e0009 */
[----:B------:R-:W-:Y:S02]  /*3b870*/  IMAD.MOV.U32 R115, RZ, RZ, R107 ;  /* 0x000000ffff737224 */ /* 0x000fe400078e006b */
        /* <DEDUP_REMOVED lines=11> */
[----:B----4-:R-:W4:Y:S04]  /*3b930*/  LDL.LU R8, [R1+0x16e8] ;  /* 0x0016e80001087983 */ /* 0x010f280000300800 */
[----:B------:R1:W-:Y:S04]  /*3b940*/  STL [R1+0x1668], R112 ;  /* 0x0016687001007387 */ /* 0x0003e80000100800 */
[----:B------:R-:W4:Y:S01]  /*3b950*/  LDL.LU R7, [R1+0x16ec] ;  /* 0x0016ec0001077983 */ /* 0x000f220000300800 */
[----:B--2---:R-:W-:Y:S01]  /*3b960*/  IADD3 R110, P1, R110, R2, RZ ;  /* 0x000000026e6e7210 */ /* 0x004fe20007f3e0ff */
[----:B-1----:R-:W-:-:S02]  /*3b970*/  IMAD.MOV.U32 R115, RZ, RZ, R112 ;  /* 0x000000ffff737224 */ /* 0x002fc400078e0070 */
[----:B------:R-:W-:Y:S02]  /*3b980*/  IMAD.MOV.U32 R114, RZ, RZ, R6 ;  /* 0x000000ffff727224 */ /* 0x000fe400078e0006 */
[----:B------:R-:W-:Y:S01]  /*3b990*/  IMAD.X R111, R111, 0x1, R0, P1 ;  /* 0x000000016f6f7824 */ /* 0x000fe200008e0600 */
[----:B------:R-:W2:Y:S04]  /*3b9a0*/  LDL.LU R112, [R1+0x1708] ;  /* 0x0017080001707983 */ /* 0x000ea80000300800 */
[----:B------:R-:W2:Y:S04]  /*3b9b0*/  LDL.LU R6, [R1+0x170c] ;  /* 0x00170c0001067983 */ /* 0x000ea80000300800 */
[----:B------:R-:W-:Y:S04]  /*3b9c0*/  STL [R1+0x168c], R110 ;  /* 0x00168c6e01007387 */ /* 0x000fe80000100800 */
[----:B------:R1:W-:Y:S04]  /*3b9d0*/  STL [R1+0x1688], R111 ;  /* 0x0016886f01007387 */ /* 0x0003e80000100800 */
[----:B------:R1:W-:Y:S01]  /*3b9e0*/  LDGSTS.E [R5+0x4700], desc[UR4][R114.64], P0 ;  /* 0x0470000072057fae */ /* 0x0003e20008121844 */
[----:B---3--:R-:W-:-:S05]  /*3b9f0*/  IADD3 R108, P2, R108, R2, RZ ;  /* 0x000000026c6c7210 */ /* 0x008fca0007f5e0ff */
[----:B------:R-:W-:Y:S01]  /*3ba00*/  IMAD.X R109, R109, 0x1, R0, P2 ;  /* 0x000000016d6d7824 */ /* 0x000fe200010e0600 */
[----:B------:R-:W-:Y:S01]  /*3ba10*/  STL [R1+0x16ac], R108 ;  /* 0x0016ac6c01007387 */ /* 0x000fe20000100800 */
[----:B-1----:R-:W-:-:S03]  /*3ba20*/  IMAD.MOV.U32 R115, RZ, RZ, R111 ;  /* 0x000000ffff737224 */ /* 0x002fc600078e006f */
[----:B------:R-:W3:Y:S04]  /*3ba30*/  LDL.LU R113, [R1+0x1728] ;  /* 0x0017280001717983 */ /* 0x000ee80000300800 */
[----:B------:R1:W-:Y:S04]  /*3ba40*/  STL [R1+0x16a8], R109 ;  /* 0x0016a86d01007387 */ /* 0x0003e80000100800 */
[----:B------:R-:W3:Y:S01]  /*3ba50*/  LDL.LU R111, [R1+0x172c] ;  /* 0x00172c00016f7983 */ /* 0x000ee20000300800 */
[----:B------:R-:W-:-:S03]  /*3ba60*/  IMAD.MOV.U32 R114, RZ, RZ, R110 ;  /* 0x000000ffff727224 */ /* 0x000fc600078e006e */
        /* <DEDUP_REMOVED lines=14> */
[----:B----4-:R-:W-:-:S05]  /*3bb50*/  IADD3 R7, P2, R7, R2, RZ ;  /* 0x0000000207077210 */ /* 0x010fca0007f5e0ff */
[----:B------:R-:W-:Y:S04]  /*3bb60*/  STL [R1+0x16ec], R7 ;  /* 0x0016ec0701007387 */ /* 0x000fe80000100800 */
[----:B------:R-:W4:Y:S01]  /*3bb70*/  LDL.LU R107, [R1+0x176c] ;  /* 0x00176c00016b7983 */ /* 0x000f220000300800 */
[----:B------:R-:W-:Y:S01]  /*3bb80*/  IMAD.X R8, R8, 0x1, R0, P2 ;  /* 0x0000000108087824 */ /* 0x000fe200010e0600 */
[----:B--2---:R-:W-:Y:S01]  /*3bb90*/  IADD3 R6, P1, R6, R2, RZ ;  /* 0x0000000206067210 */ /* 0x004fe20007f3e0ff */
[----:B-1----:R-:W-:Y:S02]  /*3bba0*/  IMAD.MOV.U32 R114, RZ, RZ, R7 ;  /* 0x000000ffff727224 */ /* 0x002fe400078e0007 */
[----:B------:R-:W-:Y:S01]  /*3bbb0*/  IMAD.MOV.U32 R115, RZ, RZ, R8 ;  /* 0x000000ffff737224 */ /* 0x000fe200078e0008 */
[----:B------:R1:W-:Y:S01]  /*3bbc0*/  STL [R1+0x16e8], R8 ;  /* 0x0016e80801007387 */ /* 0x0003e20000100800 */
[----:B------:R-:W-:-:S03]  /*3bbd0*/  IMAD.X R112, R112, 0x1, R0, P1 ;  /* 0x0000000170707824 */ /* 0x000fc600008e0600 */
[----:B------:R-:W2:Y:S04]  /*3bbe0*/  LDL.LU R9, [R1+0x1788] ;  /* 0x0017880001097983 */ /* 0x000ea80000300800 */
[----:B------:R1:W-:Y:S04]  /*3bbf0*/  LDGSTS.E [R5+0x5700], desc[UR4][R114.64], P0 ;  /* 0x0570000072057fae */ /* 0x0003e80008121844 */
[----:B-1----:R-:W2:Y:S04]  /*3bc00*/  LDL.LU R8, [R1+0x178c] ;  /* 0x00178c0001087983 */ /* 0x002ea80000300800 */
[----:B------:R-:W2:Y:S04]  /*3bc10*/  LDL.LU R7, [R1+0x17a8] ;  /* 0x0017a80001077983 */ /* 0x000ea80000300800 */
[----:B------:R1:W-:Y:S01]  /*3bc20*/  STL [R1+0x170c], R6 ;  /* 0x00170c0601007387 */ /* 0x0003e20000100800 */
[----:B------:R-:W-:-:S03]  /*3bc30*/  IMAD.MOV.U32 R114, RZ, RZ, R6 ;  /* 0x000000ffff727224 */ /* 0x000fc600078e0006 */
[----:B------:R1:W-:Y:S01]  /*3bc40*/  STL [R1+0x1708], R112 ;  /* 0x0017087001007387 */ /* 0x0003e20000100800 */
[----:B---3--:R-:W-:-:S05]  /*3bc50*/  IADD3 R111, P2, R111, R2, RZ ;  /* 0x000000026f6f7210 */ /* 0x008fca0007f5e0ff */
[----:B------:R3:W-:Y:S04]  /*3bc60*/  STL [R1+0x172c], R111 ;  /* 0x00172c6f01007387 */ /* 0x0007e80000100800 */
[----:B-1----:R-:W2:Y:S01]  /*3bc70*/  LDL.LU R6, [R1+0x17ac] ;  /* 0x0017ac0001067983 */ /* 0x002ea20000300800 */
[----:B------:R-:W-:Y:S02]  /*3bc80*/  IMAD.MOV.U32 R115, RZ, RZ, R112 ;  /* 0x000000ffff737224 */ /* 0x000fe400078e0070 */
[----:B------:R-:W-:-:S03]  /*3bc90*/  IMAD.X R113, R113, 0x1, R0, P2 ;  /* 0x0000000171717824 */ /* 0x000fc600010e0600 */
[----:B------:R1:W-:Y:S01]  /*3bca0*/  LDGSTS.E [R5+0x5b00], desc[UR4][R114.64], P0 ;  /* 0x05b0000072057fae */ /* 0x0003e20008121844 */
[----:B------:R-:W-:-:S03]  /*3bcb0*/  IADD3 R109, P1, R109, R2, RZ ;  /* 0x000000026d6d7210 */ /* 0x000fc60007f3e0ff */
[----:B------:R-:W-:Y:S01]  /*3bcc0*/  STL [R1+0x1728], R113 ;  /* 0x0017287101007387 */ /* 0x000fe20000100800 */
[----:B-1----:R-:W-:Y:S02]  /*3bcd0*/  IMAD.MOV.U32 R114, RZ, RZ, R111 ;  /* 0x000000ffff727224 */ /* 0x002fe400078e006f */
[----:B------:R-:W-:Y:S01]  /*3bce0*/  IMAD.MOV.U32 R115, RZ, RZ, R113 ;  /* 0x000000ffff737224 */ /* 0x000fe200078e0071 */
[----:B------:R-:W2:Y:S01]  /*3bcf0*/  LDL.LU R112, [R1+0x17c8] ;  /* 0x0017c80001707983 */ /* 0x000ea20000300800 */
[----:B------:R-:W-:-:S03]  /*3bd00*/  IMAD.X R110, R110, 0x1, R0, P1 ;  /* 0x000000016e6e7824 */ /* 0x000fc600008e0600 */
[----:B---3--:R-:W3:Y:S04]  /*3bd10*/  LDL.LU R111, [R1+0x17cc] ;  /* 0x0017cc00016f7983 */ /* 0x008ee80000300800 */
[----:B------:R-:W-:Y:S04]  /*3bd20*/  STL [R1+0x174c], R109 ;  /* 0x00174c6d01007387 */ /* 0x000fe80000100800 */
[----:B------:R1:W-:Y:S04]  /*3bd30*/  LDGSTS.E [R5+0x5f00], desc[UR4][R114.64], P0 ;  /* 0x05f0000072057fae */ /* 0x0003e80008121844 */
[----:B------:R4:W-:Y:S01]  /*3bd40*/  STL [R1+0x1748], R110 ;  /* 0x0017486e01007387 */ /* 0x0009e20000100800 */
[----:B-1----:R-:W-:-:S02]  /*3bd50*/  IMAD.MOV.U32 R115, RZ, RZ, R110 ;  /* 0x000000ffff737224 */ /* 0x002fc400078e006e */
[----:B------:R-:W-:-:S05]  /*3bd60*/  IMAD.MOV.U32 R114, RZ, RZ, R109 ;  /* 0x000000ffff727224 */ /* 0x000fca00078e006d */
[----:B------:R1:W-:Y:S01]  /*3bd70*/  LDGSTS.E [R5+0x6300], desc[UR4][R114.64], P0 ;  /* 0x0630000072057fae */ /* 0x0003e20008121844 */
[----:B----4-:R-:W-:-:S05]  /*3bd80*/  IADD3 R107, P2, R107, R2, RZ ;  /* 0x000000026b6b7210 */ /* 0x010fca0007f5e0ff */
[----:B------:R-:W-:Y:S01]  /*3bd90*/  IMAD.X R108, R108, 0x1, R0, P2 ;  /* 0x000000016c6c7824 */ /* 0x000fe200010e0600 */
[----:B------:R-:W-:Y:S04]  /*3bda0*/  STL [R1+0x176c], R107 ;  /* 0x00176c6b01007387 */ /* 0x000fe80000100800 */
[----:B------:R-:W4:Y:S04]  /*3bdb0*/  LDL.LU R110, [R1+0x17e8] ;  /* 0x0017e800016e7983 */ /* 0x000f280000300800 */
        /* <DEDUP_REMOVED lines=16> */
[----:B------:R-:W2:Y:S04]  /*3bec0*/  LDL.LU R9, [R1+0x1828] ;  /* 0x0018280001097983 */ /* 0x000ea80000300800 */
[----:B------:R1:W-:Y:S04]  /*3bed0*/  STL [R1+0x17a8], R7 ;  /* 0x0017a80701007387 */ /* 0x0003e80000100800 */
[----:B------:R-:W2:Y:S04]  /*3bee0*/  LDL.LU R8, [R1+0x182c] ;  /* 0x00182c0001087983 */ /* 0x000ea80000300800 */
[----:B------:R1:W-:Y:S01]  /*3bef0*/  LDGSTS.E [R5+0x6b00], desc[UR4][R114.64], P0 ;  /* 0x06b0000072057fae */ /* 0x0003e20008121844 */
[----:B---3--:R-:W-:-:S05]  /*3bf00*/  IADD3 R111, P1, R111, R2, RZ ;  /* 0x000000026f6f7210 */ /* 0x008fca0007f3e0ff */
[----:B------:R-:W-:Y:S02]  /*3bf10*/  IMAD.X R112, R112, 0x1, R0, P1 ;  /* 0x0000000170707824 */ /* 0x000fe400008e0600 */
[----:B-1----:R-:W-:Y:S02]  /*3bf20*/  IMAD.MOV.U32 R114, RZ, RZ, R6 ;  /* 0x000000ffff727224 */ /* 0x002fe400078e0006 */
[----:B------:R-:W-:Y:S02]  /*3bf30*/  IMAD.MOV.U32 R115, RZ, RZ, R7 ;  /* 0x000000ffff737224 */ /* 0x000fe400078e0007 */
[----:B------:R-:W3:Y:S04]  /*3bf40*/  LDL.LU.64 R6, [R1+0x1018] ;  /* 0x0010180001067983 */ /* 0x000ee80000300a00 */
[----:B------:R-:W-:Y:S04]  /*3bf50*/  STL [R1+0x17cc], R111 ;  /* 0x0017cc6f01007387 */ /* 0x000fe80000100800 */
[----:B------:R1:W-:Y:S01]  /*3bf60*/  STL [R1+0x17c8], R112 ;  /* 0x0017c87001007387 */ /* 0x0003e20000100800 */
[----:B------:R-:W-:-:S03]  /*3bf70*/  IMAD.MOV.U32 R113, RZ, RZ, R112 ;  /* 0x000000ffff717224 */ /* 0x000fc600078e0070 */
[----:B------:R-:W-:Y:S01]  /*3bf80*/  LDGSTS.E [R5+0x6f00], desc[UR4][R114.64], P0 ;  /* 0x06f0000072057fae */ /* 0x000fe20008121844 */
[----:B-1----:R-:W-:-:S05]  /*3bf90*/  IMAD.MOV.U32 R112, RZ, RZ, R111 ;  /* 0x000000ffff707224 */ /* 0x002fca00078e006f */
[----:B------:R-:W-:Y:S01]  /*3bfa0*/  LDGSTS.E [R5+0x7300], desc[UR4][R112.64], P0 ;  /* 0x0730000070057fae */ /* 0x000fe20008121844 */
[----:B----4-:R-:W-:-:S05]  /*3bfb0*/  IADD3 R109, P2, R109, R2, RZ ;  /* 0x000000026d6d7210 */ /* 0x010fca0007f5e0ff */
[----:B------:R-:W-:Y:S01]  /*3bfc0*/  STL [R1+0x17ec], R109 ;  /* 0x0017ec6d01007387 */ /* 0x000fe20000100800 */
[----:B------:R-:W-:-:S03]  /*3bfd0*/  IMAD.X R110, R110, 0x1, R0, P2 ;  /* 0x000000016e6e7824 */ /* 0x000fc600010e0600 */
[----:B------:R-:W4:Y:S01]  /*3bfe0*/  LDL.LU.64 R118, [R1+0xff8] ;  /* 0x000ff80001767983 */ /* 0x000f220000300a00 */
[----:B--2---:R-:W-:-:S03]  /*3bff0*/  IADD3 R107, P1, R107, R2, RZ ;  /* 0x000000026b6b7210 */ /* 0x004fc60007f3e0ff */
[----:B------:R1:W-:Y:S04]  /*3c000*/  STL [R1+0x17e8], R110 ;  /* 0x0017e86e01007387 */ /* 0x0003e80000100800 */
[----:B------:R-:W2:Y:S01]  /*3c010*/  LDL.LU.64 R116, [R1+0xfd8] ;  /* 0x000fd80001747983 */ /* 0x000ea20000300a00 */
[----:B------:R-:W-:-:S03]  /*3c020*/  IMAD.X R108, R108, 0x1, R0, P1 ;  /* 0x000000016c6c7824 */ /* 0x000fc600008e0600 */
[----:B------:R-:W2:Y:S01]  /*3c030*/  LDL.LU.64 R114, [R1+0xfb8] ;  /* 0x000fb80001727983 */ /* 0x000ea20000300a00 */
[----:B------:R-:W-:-:S03]  /*3c040*/  IMAD.MOV.U32 R111, RZ, RZ, R110 ;  /* 0x000000ffff6f7224 */ /* 0x000fc600078e006e */
[----:B------:R-:W-:Y:S01]  /*3c050*/  STL [R1+0x180c], R107 ;  /* 0x00180c6b01007387 */ /* 0x000fe20000100800 */
[----:B-1----:R-:W-:-:S03]  /*3c060*/  IMAD.MOV.U32 R110, RZ, RZ, R109 ;  /* 0x000000ffff6e7224 */ /* 0x002fc600078e006d */
[----:B------:R1:W-:Y:S01]  /*3c070*/  STL [R1+0x1808], R108 ;  /* 0x0018086c01007387 */ /* 0x0003e20000100800 */
[----:B------:R-:W-:-:S03]  /*3c080*/  IMAD.MOV.U32 R109, RZ, RZ, R108 ;  /* 0x000000ffff6d7224 */ /* 0x000fc600078e006c */
[----:B------:R-:W-:Y:S01]  /*3c090*/  LDGSTS.E [R5+0x7700], desc[UR4][R110.64], P0 ;  /* 0x077000006e057fae */ /* 0x000fe20008121844 */
[----:B-1----:R-:W-:-:S05]  /*3c0a0*/  IMAD.MOV.U32 R108, RZ, RZ, R107 ;  /* 0x000000ffff6c7224 */ /* 0x002fca00078e006b */
[----:B------:R-:W-:Y:S01]  /*3c0b0*/  LDGSTS.E [R5+0x7b00], desc[UR4][R108.64], P0 ;  /* 0x07b000006c057fae */ /* 0x000fe20008121844 */
[----:B------:R-:W-:-:S05]  /*3c0c0*/  IADD3 R8, P2, R8, R2, RZ ;  /* 0x0000000208087210 */ /* 0x000fca0007f5e0ff */
[----:B------:R-:W-:Y:S01]  /*3c0d0*/  STL [R1+0x182c], R8 ;  /* 0x00182c0801007387 */ /* 0x000fe20000100800 */
[----:B------:R-:W-:-:S03]  /*3c0e0*/  IMAD.X R9, R9, 0x1, R0, P2 ;  /* 0x0000000109097824 */ /* 0x000fc600010e0600 */
[----:B------:R-:W2:Y:S04]  /*3c0f0*/  LDL.LU.64 R112, [R1+0xf98] ;  /* 0x000f980001707983 */ /* 0x000ea80000300a00 */
[----:B------:R1:W-:Y:S04]  /*3c100*/  STL [R1+0x1828], R9 ;  /* 0x0018280901007387 */ /* 0x0003e80000100800 */
[----:B------:R-:W2:Y:S04]  /*3c110*/  LDL.LU.64 R110, [R1+0xf78] ;  /* 0x000f7800016e7983 */ /* 0x000ea80000300a00 */
[----:B------:R-:W2:Y:S04]  /*3c120*/  LDL.LU.64 R108, [R1+0xf58] ;  /* 0x000f5800016c7983 */ /* 0x000ea80000300a00 */
[----:B------:R2:W-:Y:S04]  /*3c130*/  LDGSTS.E [R5+0x7f00], desc[UR4][R8.64], P0 ;  /* 0x07f0000008057fae */ /* 0x0005e80008121844 */
[----:B-1----:R-:W2:Y:S01]  /*3c140*/  LDL.LU.64 R8, [R1+0xf38] ;  /* 0x000f380001087983 */ /* 0x002ea20000300a00 */
[----:B---3--:R-:W-:-:S03]  /*3c150*/  IADD3 R120, P1, R6, R2, RZ ;  /* 0x0000000206787210 */ /* 0x008fc60007f3e0ff */
[----:B------:R-:W3:Y:S02]  /*3c160*/  LDL.LU.64 R138, [R1+0xf18] ;  /* 0x000f1800018a7983 */ /* 0x000ee40000300a00 */
[----:B------:R-:W-:Y:S02]  /*3c170*/  IMAD.X R6, R7, 0x1, R0, P1 ;  /* 0x0000000107067824 */ /* 0x000fe400008e0600 */
[----:B------:R-:W3:Y:S01]  /*3c180*/  LDL.LU.64 R140, [R1+0xef8] ;  /* 0x000ef800018c7983 */ /* 0x000ee20000300a00 */
[----:B----4-:R-:W-:-:S05]  /*3c190*/  IADD3 R122, P1, R118, R2, RZ ;  /* 0x00000002767a7210 */ /* 0x010fca0007f3e0ff */
[----:B------:R-:W-:Y:S02]  /*3c1a0*/  IMAD.X R123, R119, 0x1, R0, P1 ;  /* 0x00000001777b7824 */ /* 0x000fe400008e0600 */
[----:B------:R-:W4:Y:S01]  /*3c1b0*/  LDL.LU.64 R118, [R1+0xed8] ;  /* 0x000ed80001767983 */ /* 0x000f220000300a00 */
[----:B--2---:R-:W-:-:S05]  /*3c1c0*/  IADD3 R124, P1, R116, R2, RZ ;  /* 0x00000002747c7210 */ /* 0x004fca0007f3e0ff */
[--C-:B------:R-:W-:Y:S01]  /*3c1d0*/  IMAD.X R125, R117, 0x1, R0.reuse, P1 ;  /* 0x00000001757d7824 */ /* 0x100fe200008e0600 */
[-C--:B------:R-:W-:Y:S01]  /*3c1e0*/  IADD3 R126, P1, R114, R2.reuse, RZ ;  /* 0x00000002727e7210 */ /* 0x080fe20007f3e0ff */
[----:B------:R-:W2:Y:S04]  /*3c1f0*/  LDL.LU.64 R116, [R1+0xeb8] ;  /* 0x000eb80001747983 */ /* 0x000ea80000300a00 */
[----:B------:R-:W-:Y:S02]  /*3c200*/  IMAD.X R127, R115, 0x1, R0, P1 ;  /* 0x00000001737f7824 */ /* 0x000fe400008e0600 */
[----:B------:R-:W2:Y:S01]  /*3c210*/  LDL.LU.64 R114, [R1+0xe98] ;  /* 0x000e980001727983 */ /* 0x000ea20000300a00 */
[----:B------:R-:W-:-:S05]  /*3c220*/  IADD3 R128, P1, R112, R2, RZ ;  /* 0x0000000270807210 */ /* 0x000fca0007f3e0ff */
[----:B------:R-:W-:Y:S02]  /*3c230*/  IMAD.X R129, R113, 0x1, R0, P1 ;  /* 0x0000000171817824 */ /* 0x000fe400008e0600 */
[----:B------:R-:W2:Y:S01]  /*3c240*/  LDL.LU.64 R112, [R1+0xe78] ;  /* 0x000e780001707983 */ /* 0x000ea20000300a00 */
[----:B------:R-:W-:-:S05]  /*3c250*/  IADD3 R130, P1, R110, R2, RZ ;  /* 0x000000026e827210 */ /* 0x000fca0007f3e0ff */
[--C-:B------:R-:W-:Y:S01]  /*3c260*/  IMAD.X R131, R111, 0x1, R0.reuse, P1 ;  /* 0x000000016f837824 */ /* 0x100fe200008e0600 */
[-C--:B------:R-:W-:Y:S01]  /*3c270*/  IADD3 R132, P1, R108, R2.reuse, RZ ;  /* 0x000000026c847210 */ /* 0x080fe20007f3e0ff */
[----:B------:R-:W2:Y:S04]  /*3c280*/  LDL.LU.64 R110, [R1+0xe58] ;  /* 0x000e5800016e7983 */ /* 0x000ea80000300a00 */
[----:B------:R-:W-:Y:S01]  /*3c290*/  IMAD.X R133, R109, 0x1, R0, P1 ;  /* 0x000000016d857824 */ /* 0x000fe200008e0600 */
[----:B------:R-:W-:-:S05]  /*3c2a0*/  IADD3 R134, P1, R8, R2, RZ ;  /* 0x0000000208867210 */ /* 0x000fca0007f3e0ff */
[----:B------:R-:W-:Y:S02]  /*3c2b0*/  IMAD.X R135, R9, 0x1, R0, P1 ;  /* 0x0000000109877824 */ /* 0x000fe400008e0600 */
[----:B------:R-:W2:Y:S04]  /*3c2c0*/  LDL.LU.64 R8, [R1+0xe38] ;  /* 0x000e380001087983 */ /* 0x000ea80000300a00 */
[----:B------:R-:W2:Y:S01]  /*3c2d0*/  LDL.LU.64 R108, [R1+0xe18] ;  /* 0x000e1800016c7983 */ /* 0x000ea20000300a00 */
[----:B---3--:R-:W-:-:S05]  /*3c2e0*/  IADD3 R136, P1, R138, R2, RZ ;  /* 0x000000028a887210 */ /* 0x008fca0007f3e0ff */
[----:B------:R-:W-:Y:S01]  /*3c2f0*/  IMAD.X R137, R139, 0x1, R0, P1 ;  /* 0x000000018b897824 */ /* 0x000fe200008e0600 */
[----:B------:R-:W-:-:S05]  /*3c300*/  IADD3 R138, P1, R140, R2, RZ ;  /* 0x000000028c8a7210 */ /* 0x000fca0007f3e0ff */
[----:B------:R-:W-:Y:S02]  /*3c310*/  IMAD.X R139, R141, 0x1, R0, P1 ;  /* 0x000000018d8b7824 */ /* 0x000fe400008e0600 */
[----:B------:R-:W-:-:S05]  /*3c320*/  IMAD.MOV.U32 R121, RZ, RZ, R6 ;  /* 0x000000ffff797224 */ /* 0x000fca00078e0006 */
        /* <DEDUP_REMOVED lines=10> */
[----:B------:R1:W-:Y:S04]  /*3c3d0*/  LDGSTS.E [R5+0x10300], desc[UR4][R120.64], P0 ;  /* 0x1030000078057fae */ /* 0x0003e80008121844 */
        /* <DEDUP_REMOVED lines=8> */
[----:B------:R1:W-:Y:S01]  /*3c460*/  LDGSTS.E [R5+0x12700], desc[UR4][R138.64], P0 ;  /* 0x127000008a057fae */ /* 0x0003e20008121844 */
[----:B----4-:R-:W-:-:S05]  /*3c470*/  IADD3 R140, P1, R118, R2, RZ ;  /* 0x00000002768c7210 */ /* 0x010fca0007f3e0ff */
[----:B------:R-:W-:Y:S01]  /*3c480*/  IMAD.X R141, R119, 0x1, R0, P1 ;  /* 0x00000001778d7824 */ /* 0x000fe200008e0600 */
[----:B--2---:R-:W-:-:S04]  /*3c490*/  IADD3 R142, P1, R116, R2, RZ ;  /* 0x00000002748e7210 */ /* 0x004fc80007f3e0ff */
[----:B------:R2:W-:Y:S01]  /*3c4a0*/  LDGSTS.E [R5+0x12b00], desc[UR4][R140.64], P0 ;  /* 0x12b000008c057fae */ /* 0x0005e20008121844 */
[--C-:B------:R-:W-:Y:S01]  /*3c4b0*/  IMAD.X R143, R117, 0x1, R0.reuse, P1 ;  /* 0x00000001758f7824 */ /* 0x100fe200008e0600 */
[-C--:B------:R-:W-:Y:S02]  /*3c4c0*/  IADD3 R144, P1, R114, R2.reuse, RZ ;  /* 0x0000000272907210 */ /* 0x080fe40007f3e0ff */
[----:B------:R4:W-:Y:S03]  /*3c4d0*/  STL.64 [R1+0xed8], R140 ;  /* 0x000ed88c01007387 */ /* 0x0009e60000100a00 */
[----:B------:R-:W-:Y:S01]  /*3c4e0*/  IMAD.X R145, R115, 0x1, R0, P1 ;  /* 0x0000000173917824 */ /* 0x000fe200008e0600 */
[----:B------:R2:W-:Y:S04]  /*3c4f0*/  LDGSTS.E [R5+0x12f00], desc[UR4][R142.64], P0 ;  /* 0x12f000008e057fae */ /* 0x0005e80008121844 */
[----:B------:R4:W-:Y:S01]  /*3c500*/  STL.64 [R1+0xeb8], R142 ;  /* 0x000eb88e01007387 */ /* 0x0009e20000100a00 */
[----:B------:R-:W-:-:S03]  /*3c510*/  IADD3 R146, P1, R112, R2, RZ ;  /* 0x0000000270927210 */ /* 0x000fc60007f3e0ff */
[----:B------:R2:W-:Y:S02]  /*3c520*/  LDGSTS.E [R5+0x13300], desc[UR4][R144.64], P0 ;  /* 0x1330000090057fae */ /* 0x0005e40008121844 */
[--C-:B------:R-:W-:Y:S01]  /*3c530*/  IMAD.X R147, R113, 0x1, R0.reuse, P1 ;  /* 0x0000000171937824 */ /* 0x100fe200008e0600 */
[-C--:B------:R-:W-:Y:S01]  /*3c540*/  IADD3 R148, P1, R110, R2.reuse, RZ ;  /* 0x000000026e947210 */ /* 0x080fe20007f3e0ff */
[----:B------:R4:W-:Y:S04]  /*3c550*/  STL.64 [R1+0xe98], R144 ;  /* 0x000e989001007387 */ /* 0x0009e80000100a00 */
[----:B------:R-:W-:Y:S01]  /*3c560*/  IMAD.X R149, R111, 0x1, R0, P1 ;  /* 0x000000016f957824 */ /* 0x000fe200008e0600 */
[----:B------:R2:W-:Y:S04]  /*3c570*/  LDGSTS.E [R5+0x13700], desc[UR4][R146.64], P0 ;  /* 0x1370000092057fae */ /* 0x0005e80008121844 */
[----:B------:R2:W-:Y:S04]  /*3c580*/  STL.64 [R1+0xe78], R146 ;  /* 0x000e789201007387 */ /* 0x0005e80000100a00 */
[----:B------:R1:W-:Y:S01]  /*3c590*/  LDGSTS.E [R5+0x13b00], desc[UR4][R148.64], P0 ;  /* 0x13b0000094057fae */ /* 0x0003e20008121844 */
[----:B------:R-:W-:-:S05]  /*3c5a0*/  IADD3 R150, P1, R8, R2, RZ ;  /* 0x0000000208967210 */ /* 0x000fca0007f3e0ff */
[----:B------:R-:W-:Y:S01]  /*3c5b0*/  IMAD.X R151, R9, 0x1, R0, P1 ;  /* 0x0000000109977824 */ /* 0x000fe200008e0600 */
[----:B------:R-:W-:-:S04]  /*3c5c0*/  IADD3 R8, P1, R108, R2, RZ ;  /* 0x000000026c087210 */ /* 0x000fc80007f3e0ff */
[----:B------:R1:W-:Y:S01]  /*3c5d0*/  LDGSTS.E [R5+0x13f00], desc[UR4][R150.64], P0 ;  /* 0x13f0000096057fae */ /* 0x0003e20008121844 */
[----:B------:R-:W-:Y:S01]  /*3c5e0*/  IMAD.X R9, R109, 0x1, R0, P1 ;  /* 0x000000016d097824 */ /* 0x000fe200008e0600 */
[----:B------:R-:W-:-:S04]  /*3c5f0*/  IADD3 R107, P1, R250, R2, RZ ;  /* 0x00000002fa6b7210 */ /* 0x000fc80007f3e0ff */
[----:B------:R1:W-:Y:S01]  /*3c600*/  LDGSTS.E [R5+0x14300], desc[UR4][R8.64], P0 ;  /* 0x1430000008057fae */ /* 0x0003e20008121844 */
        /* <DEDUP_REMOVED lines=24> */
[----:B------:R-:W-:Y:S01]  /*3c790*/  IMAD.MOV.U32 R251, RZ, RZ, R250 ;  /* 0x000000fffffb7224 */ /* 0x000fe200078e00fa */
[----:B------:R-:W-:Y:S01]  /*3c7a0*/  MOV R243, R242 ;  /* 0x000000f200f37202 */ /* 0x000fe20000000f00 */
[----:B------:R-:W-:Y:S02]  /*3c7b0*/  IMAD.MOV.U32 R250, RZ, RZ, R107 ;  /* 0x000000fffffa7224 */ /* 0x000fe400078e006b */
[----:B------:R-:W-:Y:S01]  /*3c7c0*/  IMAD.X R154, R155, 0x1, R0, P1 ;  /* 0x000000019b9a7824 */ /* 0x000fe200008e0600 */
[----:B------:R-:W-:Y:S01]  /*3c7d0*/  IADD3 R252, P1, R18, R2, RZ ;  /* 0x0000000212fc7210 */ /* 0x000fe20007f3e0ff */
[----:B------:R1:W5:Y:S01]  /*3c7e0*/  LDL.LU R107, [R1+0x1d00] ;  /* 0x001d0000016b7983 */ /* 0x0003620000300800 */
[----:B------:R-:W-:Y:S02]  /*3c7f0*/  IMAD.MOV.U32 R242, RZ, RZ, R108 ;  /* 0x000000fffff27224 */ /* 0x000fe400078e006c */
[----:B------:R-:W-:Y:S01]  /*3c800*/  IMAD.MOV.U32 R235, RZ, RZ, R234 ;  /* 0x000000ffffeb7224 */ /* 0x000fe200078e00ea */
[----:B------:R2:W-:Y:S01]  /*3c810*/  STL.64 [R1+0xe58], R148 ;  /* 0x000e589401007387 */ /* 0x0005e20000100a00 */
[----:B------:R-:W-:-:S03]  /*3c820*/  IMAD.MOV.U32 R234, RZ, RZ, R109 ;  /* 0x000000ffffea7224 */ /* 0x000fc600078e006d */
[----:B------:R1:W5:Y:S01]  /*3c830*/  LDL.LU R108, [R1+0x1cfc] ;  /* 0x001cfc00016c7983 */ /* 0x0003620000300800 */
[----:B------:R-:W-:-:S03]  /*3c840*/  IMAD.MOV.U32 R227, RZ, RZ, R226 ;  /* 0x000000ffffe37224 */ /* 0x000fc600078e00e2 */
[----:B------:R2:W-:Y:S01]  /*3c850*/  STL.64 [R1+0xe38], R150 ;  /* 0x000e389601007387 */ /* 0x0005e20000100a00 */
[----:B------:R-:W-:Y:S01]  /*3c860*/  IMAD.X R18, R19, 0x1, R0, P1 ;  /* 0x0000000113127824 */ /* 0x000fe200008e0600 */
[----:B------:R-:W-:Y:S01]  /*3c870*/  IADD3 R7, P1, R10, R2, RZ ;  /* 0x000000020a077210 */ /* 0x000fe20007f3e0ff */
[----:B------:R-:W-:Y:S01]  /*3c880*/  IMAD.MOV.U32 R226, RZ, RZ, R110 ;  /* 0x000000ffffe27224 */ /* 0x000fe200078e006e */
[----:B------:R1:W5:Y:S01]  /*3c890*/  LDL.LU R109, [R1+0x1cf8] ;  /* 0x001cf800016d7983 */ /* 0x0003620000300800 */
[----:B------:R-:W-:Y:S02]  /*3c8a0*/  IMAD.MOV.U32 R219, RZ, RZ, R218 ;  /* 0x000000ffffdb7224 */ /* 0x000fe400078e00da */
[----:B------:R-:W-:Y:S01]  /*3c8b0*/  IMAD.MOV.U32 R218, RZ, RZ, R111 ;  /* 0x000000ffffda7224 */ /* 0x000fe200078e006f */
[----:B------:R2:W-:Y:S01]  /*3c8c0*/  STL.64 [R1+0xe18], R8 ;  /* 0x000e180801007387 */ /* 0x0005e20000100a00 */
[----:B------:R-:W-:Y:S02]  /*3c8d0*/  IMAD.MOV.U32 R211, RZ, RZ, R210 ;  /* 0x000000ffffd37224 */ /* 0x000fe400078e00d2 */
[----:B------:R-:W-:Y:S01]  /*3c8e0*/  IMAD.MOV.U32 R210, RZ, RZ, R112 ;  /* 0x000000ffffd27224 */ /* 0x000fe200078e0070 */
[----:B------:R1:W5:Y:S01]  /*3c8f0*/  LDL.LU R110, [R1+0x1cf4] ;  /* 0x001cf400016e7983 */ /* 0x0003620000300800 */
[----:B------:R-:W-:-:S02]  /*3c900*/  IMAD.MOV.U32 R203, RZ, RZ, R202 ;  /* 0x000000ffffcb7224 */ /* 0x000fc400078e00ca */
[----:B------:R-:W-:Y:S01]  /*3c910*/  IMAD.MOV.U32 R202, RZ, RZ, R113 ;  /* 0x000000ffffca7224 */ /* 0x000fe200078e0071 */
[----:B------:R1:W5:Y:S01]  /*3c920*/  LDL.LU R111, [R1+0x1cf0] ;  /* 0x001cf000016f7983 */ /* 0x0003620000300800 */
[----:B------:R-:W-:Y:S02]  /*3c930*/  IMAD.MOV.U32 R195, RZ, RZ, R194 ;  /* 0x000000ffffc37224 */ /* 0x000fe400078e00c2 */
[----:B------:R-:W-:Y:S01]  /*3c940*/  IMAD.MOV.U32 R194, RZ, RZ, R114 ;  /* 0x000000ffffc27224 */ /* 0x000fe200078e0072 */
[----:B------:R1:W5:Y:S01]  /*3c950*/  LDL.LU R112, [R1+0x1cec] ;  /* 0x001cec0001707983 */ /* 0x0003620000300800 */
[----:B------:R-:W-:Y:S02]  /*3c960*/  IMAD.MOV.U32 R187, RZ, RZ, R186 ;  /* 0x000000ffffbb7224 */ /* 0x000fe400078e00ba */
[----:B------:R-:W-:Y:S01]  /*3c970*/  IMAD.MOV.U32 R186, RZ, RZ, R115 ;  /* 0x000000ffffba7224 */ /* 0x000fe200078e0073 */
[----:B------:R1:W5:Y:S01]  /*3c980*/  LDL.LU R113, [R1+0x1ce8] ;  /* 0x001ce80001717983 */ /* 0x0003620000300800 */
[----:B------:R-:W-:-:S02]  /*3c990*/  IMAD.MOV.U32 R179, RZ, RZ, R178 ;  /* 0x000000ffffb37224 */ /* 0x000fc400078e00b2 */
[----:B------:R-:W-:Y:S01]  /*3c9a0*/  IMAD.X R10, R11, 0x1, R0, P1 ;  /* 0x000000010b0a7824 */ /* 0x000fe200008e0600 */
        /* <DEDUP_REMOVED lines=16> */
[----:B------:R-:W-:-:S03]  /*3cab0*/  IMAD.MOV.U32 R10, RZ, RZ, R7 ;  /* 0x000000ffff0a7224 */ /* 0x000fc600078e0007 */
[----:B------:R1:W5:Y:S04]  /*3cac0*/  LDL.LU R252, [R1+0x1ccc] ;  /* 0x001ccc0001fc7983 */ /* 0x0003680000300800 */
[----:B------:R2:W5:Y:S04]  /*3cad0*/  LDL.LU R7, [R1+0x1cc8] ;  /* 0x001cc80001077983 */ /* 0x0005680000300800 */
[----:B-1----:R1:W5:Y:S04]  /*3cae0*/  LDL.LU.64 R120, [R1+0x1cc0] ;  /* 0x001cc00001787983 */ /* 0x0023680000300a00 */
[----:B---3--:R1:W5:Y:S04]  /*3caf0*/  LDL.LU.64 R122, [R1+0x1cb8] ;  /* 0x001cb800017a7983 */ /* 0x0083680000300a00 */
        /* <DEDUP_REMOVED lines=8> */
[----:B----4-:R1:W5:Y:S04]  /*3cb80*/  LDL.LU.64 R140, [R1+0x1c70] ;  /* 0x001c7000018c7983 */ /* 0x0103680000300a00 */
[----:B------:R1:W5:Y:S04]  /*3cb90*/  LDL.LU.64 R142, [R1+0x1c68] ;  /* 0x001c6800018e7983 */ /* 0x0003680000300a00 */
[----:B------:R1:W5:Y:S04]  /*3cba0*/  LDL.LU.64 R144, [R1+0x1c60] ;  /* 0x001c600001907983 */ /* 0x0003680000300a00 */
[----:B--2---:R1:W5:Y:S04]  /*3cbb0*/  LDL.LU.64 R146, [R1+0x1c58] ;  /* 0x001c580001927983 */ /* 0x0043680000300a00 */
[----:B------:R1:W5:Y:S04]  /*3cbc0*/  LDL.LU.64 R148, [R1+0x1c50] ;  /* 0x001c500001947983 */ /* 0x0003680000300a00 */
[----:B------:R1:W5:Y:S04]  /*3cbd0*/  LDL.LU.64 R150, [R1+0x1c48] ;  /* 0x001c480001967983 */ /* 0x0003680000300a00 */
[----:B------:R1:W5:Y:S04]  /*3cbe0*/  LDL.LU.64 R8, [R1+0x1c40] ;  /* 0x001c400001087983 */ /* 0x0003680000300a00 */
[----:B------:R1:W-:Y:S04]  /*3cbf0*/  LDGSTS.E [R5+0x14700], desc[UR4][R250.64], P0 ;  /* 0x14700000fa057fae */ /* 0x0003e80008121844 */
[----:B------:R1:W-:Y:S01]  /*3cc00*/  LDGSTS.E [R5+0x14b00], desc[UR4][R242.64], P0 ;  /* 0x14b00000f2057fae */ /* 0x0003e20008121844 */
[----:B------:R-:W-:-:S03]  /*3cc10*/  UIADD3 UR7, UR7, 0x1, URZ ;  /* 0x0000000107077890 */ /* 0x000fc6000fffe03f */
[----:B------:R1:W-:Y:S04]  /*3cc20*/  LDGSTS.E [R5+0x14f00], desc[UR4][R234.64], P0 ;  /* 0x14f00000ea057fae */ /* 0x0003e80008121844 */
[----:B------:R1:W-:Y:S04]  /*3cc30*/  LDGSTS.E [R5+0x15300], desc[UR4][R226.64], P0 ;  /* 0x15300000e2057fae */ /* 0x0003e80008121844 */
[----:B------:R1:W-:Y:S04]  /*3cc40*/  LDGSTS.E [R5+0x15700], desc[UR4][R218.64], P0 ;  /* 0x15700000da057fae */ /* 0x0003e80008121844 */
[----:B------:R1:W-:Y:S01]  /*3cc50*/  LDGSTS.E [R5+0x15b00], desc[UR4][R210.64], P0 ;  /* 0x15b00000d2057fae */ /* 0x0003e20008121844 */
[----:B------:R-:W-:-:S03]  /*3cc60*/  UISETP.NE.U32.AND UP0, UPT, UR7, UR11, UPT ;  /* 0x0000000b0700728c */ /* 0x000fc6000bf05070 */
        /* <DEDUP_REMOVED lines=9> */
[----:B------:R-:W-:-:S03]  /*3cd00*/  PLOP3.LUT P0, PT, PT, PT, UP0, 0x80, 0x0 ;  /* 0x000000000000781c */ /* 0x000fc60003f0f008 */
[----:B------:R-:W0:Y:S10]  /*3cd10*/  LDGDEPBAR ;  /* 0x00000000000079af */ /* 0x000e340000000000 */
[----:B-1----:R-:W-:Y:S05]  /*3cd20*/  @P0 BRA `(.L_x_1) ;  /* 0xfffffebc00580947 */ /* 0x002fea000383ffff */
.L_x_0:
[----:B------:R1:W-:Y:S01]  /*3cd30*/  STL [R1+0x1d4c], R91 ;  /* 0x001d4c5b01007387 */ /* 0x0003e20000100800 */
[----:B------:R-:W-:-:S04]  /*3cd40*/  DEPBAR.LE SB0, 0x0 ;  /* 0x000080000000791a */ /* 0x000fc80000000000 */
[----:B------:R2:W-:Y:S01]  /*3cd50*/  STL [R1+0x1d48], R90 ;  /* 0x001d485a01007387 */ /* 0x0005e20000100800 */
[----:B------:R-:W-:Y:S01]  /*3cd60*/  ULDC.64 UR12, c[0x0][0x228] ;  /* 0x00008a00000c7ab9 */ /* 0x000fe20000000a00 */
[----:B-----5:R-:W-:Y:S01]  /*3cd70*/  VIADD R3, R7, 0x104 ;  /* 0x0000010407037836 */ /* 0x020fe20000000000 */
[----:B------:R-:W-:Y:S01]  /*3cd80*/  ULDC.64 UR6, c[0x0][0x228] ;  /* 0x00008a0000067ab9 */ /* 0x000fe20000000a00 */
[----:B------:R3:W-:Y:S01]  /*3cd90*/  STL [R1+0x1d44], R89 ;  /* 0x001d445901007387 */ /* 0x0007e20000100800 */
[----:B------:R-:W-:Y:S01]  /*3cda0*/  ULDC.64 UR8, c[0x0][0x228] ;  /* 0x00008a0000087ab9 */ /* 0x000fe20000000a00 */
[----:B------:R-:W-:Y:S01]  /*3cdb0*/  ULDC.64 UR10, c[0x0][0x228] ;  /* 0x00008a00000a7ab9 */ /* 0x000fe20000000a00 */
[----:B------:R-:W-:Y:S01]  /*3cdc0*/  ISETP.GE.AND P3, PT, R3, UR7, PT ;  /* 0x0000000703007c0c */ /* 0x000fe2000bf66270 */
[----:B------:R4:W-:Y:S01]  /*3cdd0*/  STL [R1+0x1d40], R88 ;  /* 0x001d405801007387 */ /* 0x0009e20000100800 */
[----:B------:R-:W-:Y:S01]  /*3cde0*/  ULDC UR7, c[0x0][0x248] ;  /* 0x0000920000077ab9 */ /* 0x000fe20000000800 */
[----:B------:R-:W-:Y:S01]  /*3cdf0*/  VIADD R3, R7, 0x102 ;  /* 0x0000010207037836 */ /* 0x000fe20000000000 */
[----:B------:R-:W1:Y:S01]  /*3ce00*/  S2R R0, SR_TID.X ;  /* 0x0000000000007919 */ /* 0x000e620000002100 */
[----:B------:R-:W-:Y:S01]  /*3ce10*/  LOP3.LUT R20, R20, 0xffefffff, RZ, 0xc0, !PT ;  /* 0xffefffff14147812 */ /* 0x000fe200078ec0ff */
[----:B------:R-:W-:-:S02]  /*3ce20*/  ULDC UR26, c[0x0][0x248] ;  /* 0x00009200001a7ab9 */ /* 0x000fc40000000800 */
[----:B------:R-:W-:Y:S01]  /*3ce30*/  ISETP.GE.AND P1, PT, R3, UR11, PT ;  /* 0x0000000b03007c0c */ /* 0x000fe2000bf26270 */
[----:B------:R4:W-:Y:S01]  /*3ce40*/  STL [R1+0x1d3c], R87 ;  /* 0x001d3c5701007387 */ /* 0x0009e20000100800 */
[----:B------:R-:W-:Y:S01]  /*3ce50*/  ULDC UR11, c[0x0][0x248] ;  /* 0x00009200000b7ab9 */ /* 0x000fe20000000800 */
[----:B------:R-:W-:Y:S01]  /*3ce60*/  ULDC.64 UR30, c[0x0][0x228] ;  /* 0x00008a00001e7ab9 */ /* 0x000fe20000000a00 */
[----:B------:R-:W-:Y:S01]  /*3ce70*/  ULDC UR27, c[0x0][0x248] ;  /* 0x00009200001b7ab9 */ /* 0x000fe20000000800 */
[----:B------:R4:W-:Y:S01]  /*3ce80*/  STL [R1+0x1d38], R86 ;  /* 0x001d385601007387 */ /* 0x0009e20000100800 */
[----:B------:R-:W-:Y:S01]  /*3ce90*/  ULDC.64 UR36, c[0x0][0x228] ;  /* 0x00008a0000247ab9 */ /* 0x000fe20000000a00 */
[----:B------:R-:W-:Y:S01]  /*3cea0*/  ULDC UR28, c[0x0][0x248] ;  /* 0x00009200001c7ab9 */ /* 0x000fe20000000800 */
[----:B------:R-:W-:Y:S01]  /*3ceb0*/  ULDC.64 UR34, c[0x0][0x228] ;  /* 0x00008a0000227ab9 */ /* 0x000fe20000000a00 */
[----:B------:R4:W-:Y:S01]  /*3cec0*/  STL [R1+0x1d34], R85 ;  /* 0x001d345501007387 */ /* 0x0009e20000100800 */
[----:B------:R-:W-:Y:S01]  /*3ced0*/  ULDC.64 UR40, c[0x0][0x228] ;  /* 0x00008a0000287ab9 */ /* 0x000fe20000000a00 */
[----:B------:R-:W-:Y:S01]  /*3cee0*/  ULDC.64 UR38, c[0x0][0x228] ;  /* 0x00008a0000267ab9 */ /* 0x000fe20000000a00 */
[----:B------:R-:W-:Y:S01]  /*3cef0*/  ULDC UR33, c[0x0][0x248] ;  /* 0x0000920000217ab9 */ /* 0x000fe20000000800 */
[----:B------:R4:W-:Y:S01]  /*3cf00*/  STL [R1+0x1d30], R84 ;  /* 0x001d305401007387 */ /* 0x0009e20000100800 */
[----:B------:R-:W-:Y:S01]  /*3cf10*/  ULDC UR32, c[0x0][0x248] ;  /* 0x0000920000207ab9 */ /* 0x000fe20000000800 */
[----:B------:R-:W-:Y:S01]  /*3cf20*/  ULDC UR57, c[0x0][0x228] ;  /* 0x00008a0000397ab9 */ /* 0x000fe20000000800 */
        /* <DEDUP_REMOVED lines=14> */
[C---:B-1----:R-:W-:Y:S01]  /*3d010*/  IMAD.SHL.U32 R5, R0.reuse, 0x40, RZ ;  /* 0x0000004000057824 */ /* 0x042fe200078e00ff */
[----:B------:R-:W-:Y:S01]  /*3d020*/  ULDC UR46, c[0x0][0x228] ;  /* 0x00008a00002e7ab9 */ /* 0x000fe20000000800 */
[C---:B------:R-:W-:Y:S01]  /*3d030*/  IMAD.SHL.U32 R2, R0.reuse, 0x10, RZ ;  /* 0x0000001000027824 */ /* 0x040fe200078e00ff */
[----:B------:R1:W-:Y:S01]  /*3d040*/  STL [R1+0x1d1c], R79 ;  /* 0x001d1c4f01007387 */ /* 0x0003e20000100800 */
[----:B------:R-:W-:Y:S01]  /*3d050*/  IMAD.SHL.U32 R0, R0, 0x8, RZ ;  /* 0x0000000800007824 */ /* 0x000fe200078e00ff */
[----:B------:R-:W-:Y:S01]  /*3d060*/  LOP3.LUT R5, R5, 0x400, RZ, 0xc0, !PT ;  /* 0x0000040005057812 */ /* 0x000fe200078ec0ff */
[----:B------:R-:W-:Y:S01]  /*3d070*/  ULDC UR48, c[0x0][0x228] ;  /* 0x00008a0000307ab9 */ /* 0x000fe20000000800 */
[----:B------:R1:W-:Y:S01]  /*3d080*/  STL [R1+0x1d18], R78 ;  /* 0x001d184e01007387 */ /* 0x0003e20000100800 */
[----:B------:R-:W-:Y:S01]  /*3d090*/  LOP3.LUT R2, R2, 0xf0, RZ, 0xc0, !PT ;  /* 0x000000f002027812 */ /* 0x000fe200078ec0ff */
[----:B------:R-:W-:Y:S01]  /*3d0a0*/  ULDC UR50, c[0x0][0x228] ;  /* 0x00008a0000327ab9 */ /* 0x000fe20000000800 */
[----:B------:R-:W-:Y:S01]  /*3d0b0*/  LOP3.LUT R4, R0, 0x300, RZ, 0xc0, !PT ;  /* 0x0000030000047812 */ /* 0x000fe200078ec0ff */
[----:B------:R1:W-:Y:S01]  /*3d0c0*/  STL [R1+0x1d14], R77 ;  /* 0x001d144d01007387 */ /* 0x0003e20000100800 */
[----:B------:R-:W-:Y:S01]  /*3d0d0*/  IADD3 R0, R5, UR60, R2 ;  /* 0x0000003c05007c10 */ /* 0x000fe2000fffe002 */
[C---:B------:R-:W-:Y:S01]  /*3d0e0*/  VIADD R2, R7.reuse, 0x103 ;  /* 0x0000010307027836 */ /* 0x040fe20000000000 */
[----:B------:R-:W-:Y:S01]  /*3d0f0*/  ULDC UR52, c[0x0][0x228] ;  /* 0x00008a0000347ab9 */ /* 0x000fe20000000800 */
[----:B------:R1:W-:Y:S01]  /*3d100*/  STL [R1+0x1d10], R76 ;  /* 0x001d104c01007387 */ /* 0x0003e20000100800 */
[----:B------:R-:W-:Y:S01]  /*3d110*/  ULDC UR54, c[0x0][0x228] ;  /* 0x00008a0000367ab9 */ /* 0x000fe20000000800 */
[----:B------:R-:W-:Y:S01]  /*3d120*/  IMAD.IADD R0, R0, 0x1, R4 ;  /* 0x0000000100007824 */ /* 0x000fe200078e0204 */
[----:B------:R-:W-:Y:S01]  /*3d130*/  ISETP.GE.AND P2, PT, R2, UR13, PT ;  /* 0x0000000d02007c0c */ /* 0x000fe2000bf46270 */
[----:B------:R1:W-:Y:S01]  /*3d140*/  STL [R1+0x1d0c], R75 ;  /* 0x001d0c4b01007387 */ /* 0x0003e20000100800 */
[C---:B------:R-:W-:Y:S01]  /*3d150*/  VIADD R2, R7.reuse, 0x101 ;  /* 0x0000010107027836 */ /* 0x040fe20000000000 */
[----:B------:R-:W-:Y:S01]  /*3d160*/  ULDC UR22, c[0x0][0x228] ;  /* 0x00008a0000167ab9 */ /* 0x000fe20000000800 */
[----:B------:R-:W-:Y:S01]  /*3d170*/  ULDC UR42, c[0x0][0x228] ;  /* 0x00008a00002a7ab9 */ /* 0x000fe20000000800 */
[----:B------:R1:W-:Y:S01]  /*3d180*/  STL [R1+0x1d08], R74 ;  /* 0x001d084a01007387 */ /* 0x0003e20000100800 */
[----:B------:R-:W-:Y:S01]  /*3d190*/  ULDC UR20, c[0x0][0x228] ;  /* 0x00008a0000147ab9 */ /* 0x000fe20000000800 */
[----:B------:R-:W-:Y:S01]  /*3d1a0*/  ISETP.GE.AND P0, PT, R2, UR9, PT ;  /* 0x0000000902007c0c */ /* 0x000fe2000bf06270 */
        /* <DEDUP_REMOVED lines=16> */
[----:B------:R-:W1:Y:S01]  /*3d2b0*/  S2R R5, SR_TID.X ;  /* 0x0000000000057919 */ /* 0x000e620000002100 */
[----:B------:R-:W-:Y:S01]  /*3d2c0*/  BAR.SYNC.DEFER_BLOCKING 0x0 ;  /* 0x0000000000007b1d */ /* 0x000fe20000010000 */
[----:B------:R-:W-:-:S05]  /*3d2d0*/  IMAD R2, R7, UR7, RZ ;  /* 0x0000000707027c24 */ /* 0x000fca000f8e02ff */
[----:B------:R-:W-:Y:S01]  /*3d2e0*/  ULDC UR7, c[0x0][0x248] ;  /* 0x0000920000077ab9 */ /* 0x000fe20000000800 */
[----:B------:R-:W-:Y:S01]  /*3d2f0*/  ULDC UR9, c[0x0][0x248] ;  /* 0x0000920000097ab9 */ /* 0x000fe20000000800 */
[----:B------:R1:W-:Y:S01]  /*3d300*/  STL [R1+0x1cf4], R69 ;  /* 0x001cf44501007387 */ /* 0x0003e20000100800 */
[----:B------:R-:W-:Y:S01]  /*3d310*/  ISETP.LT.AND P4, PT, R9, UR12, !P3 ;  /* 0x0000000c09007c0c */ /* 0x000fe2000df81270 */
[----:B------:R-:W-:Y:S01]  /*3d320*/  VIADD R91, R7, 0x100 ;  /* 0x00000100075b7836 */ /* 0x000fe20000000000 */
[----:B------:R-:W-:Y:S01]  /*3d330*/  LOP3.LUT R19, R19, 0x7fffffff, RZ, 0xc0, !PT ;  /* 0x7fffffff13137812 */ /* 0x000fe200078ec0ff */
[----:B------:R1:W-:Y:S01]  /*3d340*/  STL [R1+0x1cf0], R68 ;  /* 0x001cf04401007387 */ /* 0x0003e20000100800 */
[C---:B--2---:R-:W-:Y:S01]  /*3d350*/  VIADD R90, R7.reuse, 0xff ;  /* 0x000000ff075a7836 */ /* 0x044fe20000000000 */
[----:B------:R-:W-:Y:S01]  /*3d360*/  LOP3.LUT R18, R18, 0x7fffffff, RZ, 0xc0, !PT ;  /* 0x7fffffff12127812 */ /* 0x000fe200078ec0ff */
[C---:B---3--:R-:W-:Y:S01]  /*3d370*/  VIADD R89, R7.reuse, 0xfe ;  /* 0x000000fe07597836 */ /* 0x048fe20000000000 */
[----:B------:R2:W-:Y:S01]  /*3d380*/  STL [R1+0x1cec], R67 ;  /* 0x001cec4301007387 */ /* 0x0005e20000100800 */
[----:B----4-:R-:W-:Y:S01]  /*3d390*/  VIADD R88, R7, 0xfd ;  /* 0x000000fd07587836 */ /* 0x010fe20000000000 */
[----:B------:R-:W-:Y:S01]  /*3d3a0*/  ULDC UR13, c[0x0][0x228] ;  /* 0x00008a00000d7ab9 */ /* 0x000fe20000000800 */
[----:B-1----:R-:W-:Y:S01]  /*3d3b0*/  LOP3.LUT R5, R5, 0x7f, RZ, 0xc0, !PT ;  /* 0x0000007f05057812 */ /* 0x002fe200078ec0ff */
[----:B------:R1:W-:Y:S01]  /*3d3c0*/  STL [R1+0x1ce8], R66 ;  /* 0x001ce84201007387 */ /* 0x0003e20000100800 */
[----:B------:R-:W-:-:S02]  /*3d3d0*/  VIADD R87, R7, 0xfc ;  /* 0x000000fc07577836 */ /* 0x000fc40000000000 */
[C---:B------:R-:W-:Y:S01]  /*3d3e0*/  VIADD R86, R7.reuse, 0xfb ;  /* 0x000000fb07567836 */ /* 0x040fe20000000000 */
[----:B------:R3:W-:Y:S01]  /*3d3f0*/  STL [R1+0x1ce4], R65 ;  /* 0x001ce44101007387 */ /* 0x0007e20000100800 */
[C---:B------:R-:W-:Y:S02]  /*3d400*/  VIADD R85, R7.reuse, 0xfa ;  /* 0x000000fa07557836 */ /* 0x040fe40000000000 */
[C---:B------:R-:W-:Y:S01]  /*3d410*/  VIADD R84, R7.reuse, 0xf9 ;  /* 0x000000f907547836 */ /* 0x040fe20000000000 */
[----:B------:R-:W-:Y:S01]  /*3d420*/  STL [R1+0x1ce0], R64 ;  /* 0x001ce04001007387 */ /* 0x000fe20000100800 */
[C---:B------:R-:W-:Y:S02]  /*3d430*/  VIADD R83, R7.reuse, 0xf8 ;  /* 0x000000f807537836 */ /* 0x040fe40000000000 */
[C---:B------:R-:W-:Y:S01]  /*3d440*/  VIADD R82, R7.reuse, 0xf7 ;  /* 0x000000f707527836 */ /* 0x040fe20000000000 */
[----:B------:R-:W-:Y:S01]  /*3d450*/  STL [R1+0x1cdc], R63 ;  /* 0x001cdc3f01007387 */ /* 0x000fe20000100800 */
[----:B------:R-:W-:-:S02]  /*3d460*/  VIADD R81, R7, 0xf6 ;  /* 0x000000f607517836 */ /* 0x000fc40000000000 */
[C---:B------:R-:W-:Y:S01]  /*3d470*/  VIADD R80, R7.reuse, 0xf5 ;  /* 0x000000f507507836 */ /* 0x040fe20000000000 */
[----:B------:R-:W-:Y:S01]  /*3d480*/  STL [R1+0x1cd8], R62 ;  /* 0x001cd83e01007387 */ /* 0x000fe20000100800 */
        /* <DEDUP_REMOVED lines=15> */
[----:B------:R-:W-:Y:S01]  /*3d580*/  IADD3 R69, R7, 0xea, RZ ;  /* 0x000000ea07457810 */ /* 0x000fe20007ffe0ff */
[----:B------:R-:W-:-:S02]  /*3d590*/  ULDC UR12, c[0x0][0x228] ;  /* 0x00008a00000c7ab9 */ /* 0x000fc40000000800 */
[----:B------:R-:W-:Y:S04]  /*3d5a0*/  STL [R1+0x1cc0], R56 ;  /* 0x001cc03801007387 */ /* 0x000fe80000100800 */
        /* <DEDUP_REMOVED lines=32> */
[----:B------:R-:W4:Y:S04]  /*3d7b0*/  LDL.LU R152, [R1+0xc00] ;  /* 0x000c000001987983 */ /* 0x000f280000300800 */
[----:B------:R-:W4:Y:S04]  /*3d7c0*/  LDL.LU R153, [R1+0xc08] ;  /* 0x000c080001997983 */ /* 0x000f280000300800 */
[----:B------:R-:W4:Y:S04]  /*3d7d0*/  LDL.LU R154, [R1+0x800] ;  /* 0x00080000019a7983 */ /* 0x000f280000300800 */
[----:B------:R-:W4:Y:S01]  /*3d7e0*/  LDL.LU R155, [R1+0x808] ;  /* 0x00080800019b7983 */ /* 0x000f220000300800 */
[----:B------:R-:W-:-:S02]  /*3d7f0*/  LEA R21, R5, UR60, 0x4 ;  /* 0x0000003c05157c11 */ /* 0x000fc4000f8e20ff */
[----:B------:R-:W-:Y:S01]  /*3d800*/  @P4 LOP3.LUT R20, R20, 0x100000, RZ, 0xfc, !PT ;  /* 0x0010000014144812 */ /* 0x000fe200078efcff */
[----:B------:R-:W4:Y:S01]  /*3d810*/  LDL.LU R156, [R1+0x400] ;  /* 0x00040000019c7983 */ /* 0x000f220000300800 */
[----:B------:R-:W-:Y:S01]  /*3d820*/  ISETP.LT.AND P3, PT, R8, UR10, !P3 ;  /* 0x0000000a08007c0c */ /* 0x000fe2000df61270 */
[C---:B------:R-:W-:Y:S01]  /*3d830*/  VIADD R68, R7.reuse, 0xe9 ;  /* 0x000000e907447836 */ /* 0x040fe20000000000 */
[----:B------:R-:W4:Y:S01]  /*3d840*/  LDC R5, c[0x0][0x244] ;  /* 0x00009100ff057b82 */ /* 0x000f220000000800 */
[----:B------:R-:W4:Y:S01]  /*3d850*/  LDL.LU R157, [R1+0x408] ;  /* 0x00040800019d7983 */ /* 0x000f220000300800 */
[----:B--2---:R-:W-:Y:S01]  /*3d860*/  VIADD R67, R7, 0xe8 ;  /* 0x000000e807437836 */ /* 0x004fe20000000000 */
[----:B------:R-:W-:Y:S01]  /*3d870*/  LOP3.LUT R17, R17, 0x7fffffff, RZ, 0xc0, !PT ;  /* 0x7fffffff11117812 */ /* 0x000fe200078ec0ff */
[C---:B-1----:R-:W-:Y:S01]  /*3d880*/  VIADD R66, R7.reuse, 0xe7 ;  /* 0x000000e707427836 */ /* 0x042fe20000000000 */
[----:B------:R-:W2:Y:S01]  /*3d890*/  LDL.LU R158, [R1] ;  /* 0x00000000019e7983 */ /* 0x000ea20000300800 */
[----:B---3--:R-:W-:Y:S01]  /*3d8a0*/  VIADD R65, R7, 0xe6 ;  /* 0x000000e607417836 */ /* 0x008fe20000000000 */
[----:B------:R-:W-:-:S02]  /*3d8b0*/  ULDC UR60, c[0x0][0x228] ;  /* 0x00008a00003c7ab9 */ /* 0x000fc40000000800 */
[----:B------:R-:W2:Y:S04]  /*3d8c0*/  LDL.LU R159, [R1+0x8] ;  /* 0x00000800019f7983 */ /* 0x000ea80000300800 */
[----:B----4-:R1:W-:Y:S01]  /*3d8d0*/  STSM.16.M88.4 [R0], R152 ;  /* 0x0000009800007844 */ /* 0x0103e20000000200 */
[----:B------:R-:W-:Y:S06]  /*3d8e0*/  BAR.SYNC.DEFER_BLOCKING 0x0 ;  /* 0x0000000000007b1d */ /* 0x000fec0000010000 */
[----:B-1----:R-:W3:Y:S04]  /*3d8f0*/  LDL.LU R152, [R1+0xc04] ;  /* 0x000c040001987983 */ /* 0x002ee80000300800 */
[----:B------:R-:W3:Y:S04]  /*3d900*/  LDL.LU R153, [R1+0xc0c] ;  /* 0x000c0c0001997983 */ /* 0x000ee80000300800 */
[----:B------:R-:W3:Y:S04]  /*3d910*/  LDL.LU R154, [R1+0x804] ;  /* 0x00080400019a7983 */ /* 0x000ee80000300800 */
[----:B------:R-:W1:Y:S01]  /*3d920*/  LDS.128 R24, [R21] ;  /* 0x0000000015187984 */ /* 0x000e620000000c00 */
[----:B------:R-:W-:Y:S06]  /*3d930*/  BAR.SYNC.DEFER_BLOCKING 0x0 ;  /* 0x0000000000007b1d */ /* 0x000fec0000010000 */
[----:B------:R-:W3:Y:S04]  /*3d940*/  LDL.LU R155, [R1+0x80c] ;  /* 0x00080c00019b7983 */ /* 0x000ee80000300800 */
[----:B--2---:R-:W-:Y:S04]  /*3d950*/  STSM.16.M88.4 [R0], R156 ;  /* 0x0000009c00007844 */ /* 0x004fe80000000200 */
[----:B-1----:R-:W-:Y:S04]  /*3d960*/  STL.64 [R1+0xc00], R24 ;  /* 0x000c001801007387 */ /* 0x002fe80000100a00 */
[----:B------:R-:W-:Y:S01]  /*3d970*/  STL.64 [R1+0xc08], R26 ;  /* 0x000c081a01007387 */ /* 0x000fe20000100a00 */
[----:B------:R-:W-:Y:S06]  /*3d980*/  BAR.SYNC.DEFER_BLOCKING 0x0 ;  /* 0x0000000000007b1d */ /* 0x000fec0000010000 */
[----:B------:R-:W1:Y:S02]  /*3d990*/  LDS.128 R24, [R21] ;  /* 0x0000000015187984 */ /* 0x000e640000000c00 */
[----:B------:R-:W-:Y:S06]  /*3d9a0*/  BAR.SYNC.DEFER_BLOCKING 0x0 ;  /* 0x0000000000007b1d */ /* 0x000fec0000010000 */
[----:B-1----:R-:W-:Y:S04]  /*3d9b0*/  STL.64 [R1+0x800], R24 ;  /* 0x0008001801007387 */ /* 0x002fe80000100a00 */
[----:B------:R-:W-:Y:S04]  /*3d9c0*/  STL.64 [R1+0x808], R26 ;  /* 0x0008081a01007387 */ /* 0x000fe80000100a00 */
[----:B------:R-:W2:Y:S04]  /*3d9d0*/  LDL.LU R156, [R1+0x404] ;  /* 0x00040400019c7983 */ /* 0x000ea80000300800 */
[----:B------:R-:W2:Y:S04]  /*3d9e0*/  LDL.LU R157, [R1+0x40c] ;  /* 0x00040c00019d7983 */ /* 0x000ea80000300800 */
[----:B------:R-:W2:Y:S04]  /*3d9f0*/  LDL.LU R158, [R1+0x4] ;  /* 0x00000400019e7983 */ /* 0x000ea80000300800 */
[----:B------:R-:W2:Y:S04]  /*3da00*/  LDL.LU R159, [R1+0xc] ;  /* 0x00000c00019f7983 */ /* 0x000ea80000300800 */
[----:B---3--:R1:W-:Y:S01]  /*3da10*/  STSM.16.M88.4 [R0], R152 ;  /* 0x0000009800007844 */ /* 0x0083e20000000200 */
[----:B------:R-:W-:Y:S06]  /*3da20*/  BAR.SYNC.DEFER_BLOCKING 0x0 ;  /* 0x0000000000007b1d */ /* 0x000fec0000010000 */
[----:B-1----:R-:W3:Y:S04]  /*3da30*/  LDL.LU R152, [R1+0xc10] ;  /* 0x000c100001987983 */ /* 0x002ee80000300800 */
[----:B------:R-:W3:Y:S04]  /*3da40*/  LDL.LU R153, [R1+0xc18] ;  /* 0x000c180001997983 */ /* 0x000ee80000300800 */
[----:B------:R-:W3:Y:S04]  /*3da50*/  LDL.LU R154, [R1+0x810] ;  /* 0x00081000019a7983 */ /* 0x000ee80000300800 */
[----:B------:R-:W1:Y:S01]  /*3da60*/  LDS.128 R24, [R21] ;  /* 0x0000000015187984 */ /* 0x000e620000000c00 */
[----:B------:R-:W-:Y:S06]  /*3da70*/  BAR.SYNC.DEFER_BLOCKING 0x0 ;  /* 0x0000000000007b1d */ /* 0x000fec0000010000 */
[----:B------:R-:W3:Y:S04]  /*3da80*/  LDL.LU R155, [R1+0x818] ;  /* 0x00081800019b7983 */ /* 0x000ee80000300800 */
[----:B-1----:R-:W-:Y:S04]  /*3da90*/  STL.64 [R1+0x400], R24 ;  /* 0x0004001801007387 */ /* 0x002fe80000100a00 */
[----:B------:R-:W-:Y:S04]  /*3daa0*/  STL.64 [R1+0x408], R26 ;  /* 0x0004081a01007387 */ /* 0x000fe80000100a00 */
[----:B--2---:R-:W-:Y:S01]  /*3dab0*/  STSM.16.M88.4 [R0], R156 ;  /* 0x0000009c00007844 */ /* 0x004fe20000000200 */
[----:B------:R-:W-:Y:S06]  /*3dac0*/  BAR.SYNC.DEFER_BLOCKING 0x0 ;  /* 0x0000000000007b1d */ /* 0x000fec0000010000 */
[----:B------:R-:W1:Y:S02]  /*3dad0*/  LDS.128 R24, [R21] ;  /* 0x0000000015187984 */ /* 0x000e640000000c00 */
[----:B------:R-:W-:Y:S06]  /*3dae0*/  BAR.SYNC.DEFER_BLOCKING 0x0 ;  /* 0x0000000000007b1d */ /* 0x000fec0000010000 */
[----:B-1----:R-:W-:Y:S04]  /*3daf0*/  STL.64 [R1], R24 ;  /* 0x0000001801007387 */ /* 0x002fe80000100a00 */
        /* <DEDUP_REMOVED lines=50> */
[----:B------:R-:W3:Y:S04]  /*3de20*/  LDL.LU R155, [R1+0x82c] ;  /* 0x00082c00019b7983 */ /* 0x000ee80000300800 */
[----:B------:R-:W1:Y:S01]  /*3de30*/  LDS.128 R24, [R21] ;  /* 0x0000000015187984 */ /* 0x000e620000000c00 */
[----:B------:R-:W-:Y:S06]  /*3de40*/  BAR.SYNC.DEFER_BLOCKING 0x0 ;  /* 0x0000000000007b1d */ /* 0x000fec0000010000 */
        /* <DEDUP_REMOVED lines=66> */
[----:B---3--:R2:W-:Y:S04]  /*3e270*/  STSM.16.M88.4 [R0], R152 ;  /* 0x0000009800007844 */ /* 0x0085e80000000200 */
[----:B-1----:R-:W-:Y:S04]  /*3e280*/  STL.64 [R1+0x30], R24 ;  /* 0x0000301801007387 */ /* 0x002fe80000100a00 */
[----:B------:R-:W-:Y:S04]  /*3e290*/  STL.64 [R1+0x38], R26 ;  /* 0x0000381a01007387 */ /* 0x000fe80000100a00 */
[----:B--2---:R-:W2:Y:S04]  /*3e2a0*/  LDL.LU R152, [R1+0x440] ;  /* 0x0004400001987983 */ /* 0x004ea80000300800 */
[----:B------:R-:W2:Y:S04]  /*3e2b0*/  LDL.LU R153, [R1+0x448] ;  /* 0x0004480001997983 */ /* 0x000ea80000300800 */
[----:B------:R-:W2:Y:S04]  /*3e2c0*/  LDL.LU R154, [R1+0x40] ;  /* 0x00004000019a7983 */ /* 0x000ea80000300800 */
[----:B------:R-:W2:Y:S01]  /*3e2d0*/  LDL.LU R155, [R1+0x48] ;  /* 0x00004800019b7983 */ /* 0x000ea20000300800 */
[----:B------:R-:W-:Y:S06]  /*3e2e0*/  BAR.SYNC.DEFER_BLOCKING 0x0 ;  /* 0x0000000000007b1d */ /* 0x000fec0000010000 */
[----:B------:R-:W1:Y:S02]  /*3e2f0*/  LDS.128 R24, [R21] ;  /* 0x0000000015187984 */ /* 0x000e640000000c00 */
[----:B------:R-:W-:Y:S06]  /*3e300*/  BAR.SYNC.DEFER_BLOCKING 0x0 ;  /* 0x0000000000007b1d */ /* 0x000fec0000010000 */
[----:B------:R3:W-:Y:S02]  /*3e310*/  STL [R1+0x173c], R2 ;  /* 0x00173c0201007387 */ /* 0x0007e40000100800 */
[----:B---3--:R-:W-:Y:S01]  /*3e320*/  VIADD R2, R2, UR7 ;  /* 0x0000000702027c36 */ /* 0x008fe20008000000 */
[----:B------:R-:W-:Y:S01]  /*3e330*/  ULDC UR7, c[0x0][0x248] ;  /* 0x0000920000077ab9 */ /* 0x000fe20000000800 */
[----:B-1----:R-:W-:Y:S04]  /*3e340*/  STL.64 [R1+0xe10], R24 ;  /* 0x000e101801007387 */ /* 0x002fe80000100a00 */
[----:B------:R-:W-:Y:S04]  /*3e350*/  STL.64 [R1+0xe18], R26 ;  /* 0x000e181a01007387 */ /* 0x000fe80000100a00 */
[----:B--2---:R1:W-:Y:S01]  /*3e360*/  STSM.16.M88.4 [R0], R152 ;  /* 0x0000009800007844 */ /* 0x0043e20000000200 */
[----:B------:R-:W-:Y:S06]  /*3e370*/  BAR.SYNC.DEFER_BLOCKING 0x0 ;  /* 0x0000000000007b1d */ /* 0x000fec0000010000 */
[----:B-1----:R-:W2:Y:S04]  /*3e380*/  LDL.LU R152, [R1+0xc44] ;  /* 0x000c440001987983 */ /* 0x002ea80000300800 */
[----:B------:R1:W-:Y:S04]  /*3e390*/  STL [R1+0x1438], R2 ;  /* 0x0014380201007387 */ /* 0x0003e80000100800 */
[----:B------:R-:W2:Y:S04]  /*3e3a0*/  LDL.LU R153, [R1+0xc4c] ;  /* 0x000c4c0001997983 */ /* 0x000ea80000300800 */
[----:B------:R-:W2:Y:S04]  /*3e3b0*/  LDL.LU R154, [R1+0x844] ;  /* 0x00084400019a7983 */ /* 0x000ea80000300800 */
[----:B------:R-:W2:Y:S04]  /*3e3c0*/  LDL.LU R155, [R1+0x84c] ;  /* 0x00084c00019b7983 */ /* 0x000ea80000300800 */
[----:B------:R-:W3:Y:S01]  /*3e3d0*/  LDS.128 R24, [R21] ;  /* 0x0000000015187984 */ /* 0x000ee20000000c00 */
[----:B------:R-:W-:Y:S01]  /*3e3e0*/  BAR.SYNC.DEFER_BLOCKING 0x0 ;  /* 0x0000000000007b1d */ /* 0x000fe20000010000 */
[----:B-1----:R-:W-:-:S05]  /*3e3f0*/  VIADD R2, R2, UR9 ;  /* 0x0000000902027c36 */ /* 0x002fca0008000000 */
[----:B------:R-:W-:Y:S01]  /*3e400*/  ULDC UR9, c[0x0][0x248] ;  /* 0x0000920000097ab9 */ /* 0x000fe20000000800 */
[----:B------:R1:W-:Y:S02]  /*3e410*/  STL [R1+0x128c], R2 ;  /* 0x00128c0201007387 */ /* 0x0003e40000100800 */
[----:B-1----:R-:W-:Y:S01]  /*3e420*/  VIADD R2, R2, UR7 ;  /* 0x0000000702027c36 */ /* 0x002fe20008000000 */
[----:B------:R-:W-:-:S04]  /*3e430*/  ULDC UR7, c[0x0][0x248] ;  /* 0x0000920000077ab9 */ /* 0x000fc80000000800 */
[----:B------:R1:W-:Y:S02]  /*3e440*/  STL [R1+0xf50], R2 ;  /* 0x000f500201007387 */ /* 0x0003e40000100800 */
[----:B-1----:R-:W-:Y:S01]  /*3e450*/  VIADD R2, R2, UR11 ;  /* 0x0000000b02027c36 */ /* 0x002fe20008000000 */
[----:B------:R-:W-:Y:S01]  /*3e460*/  ULDC UR11, c[0x0][0x248] ;  /* 0x00009200000b7ab9 */ /* 0x000fe20000000800 */
[----:B---3--:R-:W-:Y:S04]  /*3e470*/  STL.64 [R1+0x840], R24 ;  /* 0x0008401801007387 */ /* 0x008fe80000100a00 */
        /* <DEDUP_REMOVED lines=336> */
[----:B-1----:R-:W-:Y:S01]  /*3f980*/  IADD3 R2, R2, UR7, RZ ;  /* 0x0000000702027c10 */ /* 0x002fe2000fffe0ff */
        /* <DEDUP_REMOVED lines=585> */
[----:B-1----:R-:W-:-:S05]  /*41e20*/  IADD3 R2, R2, UR7, RZ ;  /* 0x0000000702027c10 */ /* 0x002fca000fffe0ff */
        /* <DEDUP_REMOVED lines=289> */
[----:B------:R1:W-:Y:S04]  /*43040*/  STL [R1+0x1254], R2 ;  /* 0x0012540201007387 */ /* 0x0003e80000100800 */
[----:B---3--:R-:W-:Y:S04]  /*43050*/  STL.64 [R1+0x940], R24 ;  /* 0x0009401801007387 */ /* 0x008fe80000100a00 */
[----:B------:R-:W-:Y:S01]  /*43060*/  STL.64 [R1+0x948], R26 ;  /* 0x0009481a01007387 */ /* 0x000fe20000100a00 */
[----:B-1----:R-:W-:Y:S01]  /*43070*/  VIADD R2, R2, UR11 ;  /* 0x0000000b02027c36 */ /* 0x002fe20008000000 */
[----:B------:R-:W-:-:S04]  /*43080*/  ULDC UR11, c[0x0][0x248] ;  /* 0x00009200000b7ab9 */ /* 0x000fc80000000800 */
[----:B------:R1:W-:Y:S02]  /*43090*/  STL [R1+0x1250], R2 ;  /* 0x0012500201007387 */ /* 0x0003e40000100800 */
[----:B-1----:R-:W-:Y:S01]  /*430a0*/  VIADD R2, R2, UR7 ;  /* 0x0000000702027c36 */ /* 0x002fe20008000000 */
[----:B------:R-:W-:Y:S01]  /*430b0*/  ULDC UR7, c[0x0][0x248] ;  /* 0x0000920000077ab9 */ /* 0x000fe20000000800 */
[----:B--2---:R1:W-:Y:S01]  /*430c0*/  STSM.16.M88.4 [R0], R152 ;  /* 0x0000009800007844 */ /* 0x0043e20000000200 */
[----:B------:R-:W-:Y:S06]  /*430d0*/  BAR.SYNC.DEFER_BLOCKING 0x0 ;  /* 0x0000000000007b1d */ /* 0x000fec0000010000 */
[----:B-1----:R-:W2:Y:S04]  /*430e0*/  LDL.LU R152, [R1+0x544] ;  /* 0x0005440001987983 */ /* 0x002ea80000300800 */
[----:B------:R-:W1:Y:S04]  /*430f0*/  LDS.128 R24, [R21] ;  /* 0x0000000015187984 */ /* 0x000e680000000c00 */
[----:B------:R3:W-:Y:S04]  /*43100*/  STL [R1+0x1258], R2 ;  /* 0x0012580201007387 */ /* 0x0007e80000100800 */
[----:B------:R-:W2:Y:S04]  /*43110*/  LDL.LU R153, [R1+0x54c] ;  /* 0x00054c0001997983 */ /* 0x000ea80000300800 */
[----:B------:R-:W2:Y:S01]  /*43120*/  LDL.LU R154, [R1+0x144] ;  /* 0x00014400019a7983 */ /* 0x000ea20000300800 */
[----:B---3--:R-:W-:Y:S01]  /*43130*/  VIADD R2, R2, UR9 ;  /* 0x0000000902027c36 */ /* 0x008fe20008000000 */
[----:B------:R-:W-:-:S02]  /*43140*/  ULDC UR9, c[0x0][0x248] ;  /* 0x0000920000097ab9 */ /* 0x000fc40000000800 */
[----:B------:R-:W2:Y:S04]  /*43150*/  LDL.LU R155, [R1+0x14c] ;  /* 0x00014c00019b7983 */ /* 0x000ea80000300800 */
[----:B------:R3:W-:Y:S01]  /*43160*/  STL [R1+0x125c], R2 ;  /* 0x00125c0201007387 */ /* 0x0007e20000100800 */
[----:B------:R-:W-:Y:S01]  /*43170*/  ISETP.LT.AND P4, PT, R9, UR8, !P2 ;  /* 0x0000000809007c0c */ /* 0x000fe2000d781270 */
[----:B------:R-:W-:Y:S01]  /*43180*/  ULDC UR8, c[0x0][0x248] ;  /* 0x0000920000087ab9 */ /* 0x000fe20000000800 */
[----:B------:R-:W-:Y:S01]  /*43190*/  LOP3.LUT R20, R20, 0xfff7ffff, RZ, 0xc0, !PT ;  /* 0xfff7ffff14147812 */ /* 0x000fe200078ec0ff */
[C---:B------:R-:W-:Y:S01]  /*431a0*/  VIADD R64, R7.reuse, 0xe5 ;  /* 0x000000e507407836 */ /* 0x040fe20000000000 */
[----:B------:R-:W-:Y:S01]  /*431b0*/  LOP3.LUT R16, R16, 0x7fffffff, RZ, 0xc0, !PT ;  /* 0x7fffffff10107812 */ /* 0x000fe200078ec0ff */
[----:B------:R-:W-:-:S02]  /*431c0*/  VIADD R63, R7, 0xe4 ;  /* 0x000000e4073f7836 */ /* 0x000fc40000000000 */
[C---:B------:R-:W-:Y:S02]  /*431d0*/  VIADD R252, R7.reuse, 0xbd ;  /* 0x000000bd07fc7836 */ /* 0x040fe40000000000 */
[C---:B------:R-:W-:Y:S02]  /*431e0*/  VIADD R251, R7.reuse, 0xbc ;  /* 0x000000bc07fb7836 */ /* 0x040fe40000000000 */
[C---:B------:R-:W-:Y:S02]  /*431f0*/  VIADD R250, R7.reuse, 0xbb ;  /* 0x000000bb07fa7836 */ /* 0x040fe40000000000 */
[----:B------:R-:W-:Y:S01]  /*43200*/  VIADD R249, R7, 0xba ;  /* 0x000000ba07f97836 */ /* 0x000fe20000000000 */
[----:B------:R-:W-:Y:S01]  /*43210*/  LOP3.LUT R15, R15, 0x7fffffff, RZ, 0xc0, !PT ;  /* 0x7fffffff0f0f7812 */ /* 0x000fe200078ec0ff */
[----:B---3--:R-:W-:Y:S01]  /*43220*/  VIADD R2, R2, UR7 ;  /* 0x0000000702027c36 */ /* 0x008fe20008000000 */
[----:B------:R-:W-:Y:S01]  /*43230*/  ULDC UR7, c[0x0][0x244] ;  /* 0x0000910000077ab9 */ /* 0x000fe20000000800 */
[----:B------:R-:W-:-:S02]  /*43240*/  VIADD R62, R7, 0xe3 ;  /* 0x000000e3073e7836 */ /* 0x000fc40000000000 */
[C---:B------:R-:W-:Y:S01]  /*43250*/  VIADD R248, R7.reuse, 0xb9 ;  /* 0x000000b907f87836 */ /* 0x040fe20000000000 */
[----:B------:R3:W-:Y:S04]  /*43260*/  STL [R1+0x1264], R2 ;  /* 0x0012640201007387 */ /* 0x0007e80000100800 */
[----:B-1----:R-:W-:Y:S01]  /*43270*/  STL.64 [R1+0x540], R24 ;  /* 0x0005401801007387 */ /* 0x002fe20000100a00 */
[C---:B------:R-:W-:Y:S02]  /*43280*/  VIADD R61, R7.reuse, 0xe2 ;  /* 0x000000e2073d7836 */ /* 0x040fe40000000000 */
[C---:B------:R-:W-:Y:S02]  /*43290*/  VIADD R60, R7.reuse, 0xe1 ;  /* 0x000000e1073c7836 */ /* 0x040fe40000000000 */
[----:B------:R-:W-:-:S02]  /*432a0*/  VIADD R247, R7, 0xb8 ;  /* 0x000000b807f77836 */ /* 0x000fc40000000000 */
[C---:B------:R-:W-:Y:S02]  /*432b0*/  VIADD R246, R7.reuse, 0xb7 ;  /* 0x000000b707f67836 */ /* 0x040fe40000000000 */
[C---:B------:R-:W-:Y:S02]  /*432c0*/  VIADD R245, R7.reuse, 0xb6 ;  /* 0x000000b607f57836 */ /* 0x040fe40000000000 */
[C---:B------:R-:W-:Y:S02]  /*432d0*/  VIADD R244, R7.reuse, 0xb5 ;  /* 0x000000b507f47836 */ /* 0x040fe40000000000 */
[C---:B------:R-:W-:Y:S02]  /*432e0*/  VIADD R243, R7.reuse, 0xb4 ;  /* 0x000000b407f37836 */ /* 0x040fe40000000000 */
[C---:B------:R-:W-:Y:S02]  /*432f0*/  VIADD R242, R7.reuse, 0xb3 ;  /* 0x000000b307f27836 */ /* 0x040fe40000000000 */
[----:B------:R-:W-:-:S02]  /*43300*/  VIADD R241, R7, 0xb2 ;  /* 0x000000b207f17836 */ /* 0x000fc40000000000 */
[C---:B------:R-:W-:Y:S02]  /*43310*/  VIADD R240, R7.reuse, 0xb1 ;  /* 0x000000b107f07836 */ /* 0x040fe40000000000 */
[C---:B------:R-:W-:Y:S02]  /*43320*/  VIADD R239, R7.reuse, 0xb0 ;  /* 0x000000b007ef7836 */ /* 0x040fe40000000000 */
[C---:B------:R-:W-:Y:S02]  /*43330*/  VIADD R238, R7.reuse, 0xaf ;  /* 0x000000af07ee7836 */ /* 0x040fe40000000000 */
[C---:B------:R-:W-:Y:S01]  /*43340*/  VIADD R237, R7.reuse, 0xae ;  /* 0x000000ae07ed7836 */ /* 0x040fe20000000000 */
[C---:B------:R-:W-:Y:S01]  /*43350*/  IADD3 R236, R7.reuse, 0xad, RZ ;  /* 0x000000ad07ec7810 */ /* 0x040fe20007ffe0ff */
[----:B---3--:R-:W-:Y:S01]  /*43360*/  VIADD R2, R2, UR11 ;  /* 0x0000000b02027c36 */ /* 0x008fe20008000000 */
[----:B------:R-:W-:Y:S01]  /*43370*/  STL.64 [R1+0x548], R26 ;  /* 0x0005481a01007387 */ /* 0x000fe20000100a00 */
[----:B------:R-:W-:Y:S01]  /*43380*/  IMAD R3, R8, UR7, RZ ;  /* 0x0000000708037c24 */ /* 0x000fe2000f8e02ff */
[----:B------:R-:W-:Y:S01]  /*43390*/  ULDC UR7, c[0x0][0x248] ;  /* 0x0000920000077ab9 */ /* 0x000fe20000000800 */
[----:B------:R-:W-:Y:S01]  /*433a0*/  @P3 LOP3.LUT R20, R20, 0x80000, RZ, 0xfc, !PT ;  /* 0x0008000014143812 */ /* 0x000fe200078efcff */
[----:B------:R1:W-:Y:S01]  /*433b0*/  STL [R1+0x1260], R2 ;  /* 0x0012600201007387 */ /* 0x0003e20000100800 */
[----:B------:R-:W-:Y:S01]  /*433c0*/  ISETP.LT.AND P2, PT, R8, UR30, !P2 ;  /* 0x0000001e08007c0c */ /* 0x000fe2000d741270 */
[----:B------:R-:W-:Y:S01]  /*433d0*/  ULDC.64 UR10, c[0x0][0x220] ;  /* 0x00008800000a7ab9 */ /* 0x000fe20000000a00 */
[----:B------:R-:W-:-:S02]  /*433e0*/  VIADD R59, R7, 0xe0 ;  /* 0x000000e0073b7836 */ /* 0x000fc40000000000 */
[C---:B------:R-:W-:Y:S02]  /*433f0*/  VIADD R235, R7.reuse, 0xac ;  /* 0x000000ac07eb7836 */ /* 0x040fe40000000000 */
[C---:B------:R-:W-:Y:S02]  /*43400*/  VIADD R234, R7.reuse, 0xab ;  /* 0x000000ab07ea7836 */ /* 0x040fe40000000000 */
[C---:B------:R-:W-:Y:S01]  /*43410*/  VIADD R233, R7.reuse, 0xaa ;  /* 0x000000aa07e97836 */ /* 0x040fe20000000000 */
[----:B------:R-:W-:Y:S01]  /*43420*/  LOP3.LUT R14, R14, 0x7fffffff, RZ, 0xc0, !PT ;  /* 0x7fffffff0e0e7812 */ /* 0x000fe200078ec0ff */
[----:B-1----:R-:W-:Y:S01]  /*43430*/  VIADD R2, R2, UR9 ;  /* 0x0000000902027c36 */ /* 0x002fe20008000000 */
[----:B------:R-:W-:Y:S01]  /*43440*/  ULDC UR9, c[0x0][0x248] ;  /* 0x0000920000097ab9 */ /* 0x000fe20000000800 */
        /* <DEDUP_REMOVED lines=16> */
[----:B------:R-:W-:Y:S01]  /*43550*/  VIADD R217, R7, 0x9a ;  /* 0x0000009a07d97836 */ /* 0x000fe20000000000 */
[----:B------:R-:W-:Y:S01]  /*43560*/  LOP3.LUT R13, R13, 0x7fffffff, RZ, 0xc0, !PT ;  /* 0x7fffffff0d0d7812 */ /* 0x000fe200078ec0ff */
[----:B------:R-:W-:Y:S01]  /*43570*/  VIADD R4, R2, UR9 ;  /* 0x0000000902047c36 */ /* 0x000fe20008000000 */
[----:B------:R-:W-:Y:S01]  /*43580*/  STL [R1+0x1268], R2 ;  /* 0x0012680201007387 */ /* 0x000fe20000100800 */
[----:B------:R-:W-:Y:S01]  /*43590*/  LOP3.LUT R20, R20, 0xfffbffff, RZ, 0xc0, !PT ;  /* 0xfffbffff14147812 */ /* 0x000fe200078ec0ff */
[----:B------:R-:W-:Y:S01]  /*435a0*/  IMAD R5, R5, 0x80, R3 ;  /* 0x0000008005057824 */ /* 0x000fe200078e0203 */
[----:B------:R-:W-:Y:S01]  /*435b0*/  ULDC UR9, c[0x0][0x228] ;  /* 0x00008a0000097ab9 */ /* 0x000fe20000000800 */
[----:B------:R1:W-:Y:S01]  /*435c0*/  STL [R1+0x126c], R4 ;  /* 0x00126c0401007387 */ /* 0x0003e20000100800 */
        /* <DEDUP_REMOVED lines=17> */
[C---:B------:R-:W-:Y:S01]  /*436e0*/  VIADD R201, R7.reuse, 0x8a ;  /* 0x0000008a07c97836 */ /* 0x040fe20000000000 */
[----:B------:R-:W-:Y:S01]  /*436f0*/  LOP3.LUT R12, R12, 0x7fffffff, RZ, 0xc0, !PT ;  /* 0x7fffffff0c0c7812 */ /* 0x000fe200078ec0ff */
[----:B-1----:R-:W-:Y:S01]  /*43700*/  VIADD R4, R4, UR7 ;  /* 0x0000000704047c36 */ /* 0x002fe20008000000 */
[----:B------:R-:W-:Y:S01]  /*43710*/  ULDC UR7, c[0x0][0x248] ;  /* 0x0000920000077ab9 */ /* 0x000fe20000000800 */
        /* <DEDUP_REMOVED lines=16> */
[----:B------:R-:W-:Y:S01]  /*43820*/  VIADD R185, R7, 0x7a ;  /* 0x0000007a07b97836 */ /* 0x000fe20000000000 */
[----:B------:R-:W-:Y:S01]  /*43830*/  LOP3.LUT R11, R11, 0x7fffffff, RZ, 0xc0, !PT ;  /* 0x7fffffff0b0b7812 */ /* 0x000fe200078ec0ff */
[----:B------:R-:W-:Y:S01]  /*43840*/  VIADD R22, R4, UR7 ;  /* 0x0000000704167c36 */ /* 0x000fe20008000000 */
[----:B------:R-:W-:Y:S01]  /*43850*/  STL [R1+0x1270], R4 ;  /* 0x0012700401007387 */ /* 0x000fe20000100800 */
[----:B------:R-:W-:-:S03]  /*43860*/  ULDC UR7, c[0x0][0x248] ;  /* 0x0000920000077ab9 */ /* 0x000fc60000000800 */
[----:B------:R1:W-:Y:S01]  /*43870*/  STL [R1+0x1274], R22 ;  /* 0x0012741601007387 */ /* 0x0003e20000100800 */
        /* <DEDUP_REMOVED lines=21> */
[----:B------:R-:W-:Y:S01]  /*439d0*/  VIADD R52, R7, 0xd9 ;  /* 0x000000d907347836 */ /* 0x000fe20000000000 */
[----:B------:R-:W-:Y:S06]  /*439e0*/  BAR.SYNC.DEFER_BLOCKING 0x0 ;  /* 0x0000000000007b1d */ /* 0x000fec0000010000 */
[----:B------:R1:W-:Y:S02]  /*439f0*/  STL [R1+0x1278], R22 ;  /* 0x0012781601007387 */ /* 0x0003e40000100800 */
[----:B-1----:R-:W-:Y:S01]  /*43a00*/  VIADD R22, R22, UR7 ;  /* 0x0000000716167c36 */ /* 0x002fe20008000000 */
[----:B------:R-:W-:-:S04]  /*43a10*/  ULDC UR7, c[0x0][0x248] ;  /* 0x0000920000077ab9 */ /* 0x000fc80000000800 */
        /* <DEDUP_REMOVED lines=217> */
[----:B-1----:R-:W-:Y:S01]  /*447b0*/  IADD3 R22, R22, UR7, RZ ;  /* 0x0000000716167c10 */ /* 0x002fe2000fffe0ff */
        /* <DEDUP_REMOVED lines=33> */
[----:B------:R-:W-:-:S03]  /*449d0*/  ULDC UR7, c[0x0][0x248] ;  /* 0x0000920000077ab9 */ /* 0x000fc60000000800 */
[----:B------:R-:W-:Y:S01]  /*449e0*/  VIADD R24, R22, UR7 ;  /* 0x0000000716187c36 */ /* 0x000fe20008000000 */
[----:B------:R-:W-:Y:S01]  /*449f0*/  STL [R1+0x13d0], R22 ;  /* 0x0013d01601007387 */ /* 0x000fe20000100800 */
[----:B------:R-:W-:-:S03]  /*44a00*/  ULDC UR7, c[0x0][0x248] ;  /* 0x0000920000077ab9 */ /* 0x000fc60000000800 */
        /* <DEDUP_REMOVED lines=68> */
[----:B------:R-:W-:Y:S01]  /*44e50*/  @P4 LOP3.LUT R20, R20, 0x40000, RZ, 0xfc, !PT ;  /* 0x0004000014144812 */ /* 0x000fe200078efcff */
[----:B------:R-:W-:-:S03]  /*44e60*/  ULDC UR7, c[0x0][0x228] ;  /* 0x00008a0000077ab9 */ /* 0x000fc60000000800 */
[----:B------:R1:W-:Y:S02]  /*44e70*/  STL [R1+0x1430], R24 ;  /* 0x0014301801007387 */ /* 0x0003e40000100800 */
[----:B-1----:R-:W-:Y:S01]  /*44e80*/  VIADD R24, R24, UR8 ;  /* 0x0000000818187c36 */ /* 0x002fe20008000000 */
[----:B------:R-:W-:Y:S01]  /*44e90*/  LOP3.LUT R20, R20, 0xfffdffff, RZ, 0xc0, !PT ;  /* 0xfffdffff14147812 */ /* 0x000fe200078ec0ff */
        /* <DEDUP_REMOVED lines=19> */
[----:B------:R1:W-:Y:S01]  /*44fd0*/  STL [R1+0x1450], R24 ;  /* 0x0014501801007387 */ /* 0x0003e20000100800 */
[----:B------:R-:W-:Y:S02]  /*44fe0*/  @P2 LOP3.LUT R20, R20, 0x20000, RZ, 0xfc, !PT ;  /* 0x0002000014142812 */ /* 0x000fe400078efcff */
[----:B------:R-:W-:Y:S01]  /*44ff0*/  ISETP.LT.AND P2, PT, R9, UR36, !P1 ;  /* 0x0000002409007c0c */ /* 0x000fe2000cf41270 */
[----:B-1----:R-:W-:Y:S01]  /*45000*/  VIADD R24, R24, UR26 ;  /* 0x0000001a18187c36 */ /* 0x002fe20008000000 */
[----:B------:R-:W-:Y:S01]  /*45010*/  LOP3.LUT R20, R20, 0xfffeffff, RZ, 0xc0, !PT ;  /* 0xfffeffff14147812 */ /* 0x000fe200078ec0ff */
[----:B------:R-:W-:-:S03]  /*45020*/  ULDC UR26, c[0x0][0x248] ;  /* 0x00009200001a7ab9 */ /* 0x000fc60000000800 */
[----:B------:R1:W-:Y:S02]  /*45030*/  STL [R1+0x1454], R24 ;  /* 0x0014541801007387 */ /* 0x0003e40000100800 */
[----:B-1----:R-:W-:-:S05]  /*45040*/  VIADD R24, R24, UR27 ;  /* 0x0000001b18187c36 */ /* 0x002fca0008000000 */
[----:B------:R1:W-:Y:S01]  /*45050*/  STL [R1+0x1458], R24 ;  /* 0x0014581801007387 */ /* 0x0003e20000100800 */
[----:B------:R-:W-:Y:S01]  /*45060*/  @P2 LOP3.LUT R20, R20, 0x10000, RZ, 0xfc, !PT ;  /* 0x0001000014142812 */ /* 0x000fe200078efcff */
[----:B-1----:R-:W-:Y:S01]  /*45070*/  VIADD R24, R24, UR28 ;  /* 0x0000001c18187c36 */ /* 0x002fe20008000000 */
[----:B------:R-:W-:Y:S02]  /*45080*/  ULDC.64 UR28, c[0x0][0x228] ;  /* 0x00008a00001c7ab9 */ /* 0x000fe40000000a00 */
[----:B------:R-:W-:Y:S02]  /*45090*/  ISETP.LT.AND P1, PT, R8, UR28, !P1 ;  /* 0x0000001c08007c0c */ /* 0x000fe4000cf21270 */
[----:B------:R-:W-:Y:S01]  /*450a0*/  LOP3.LUT R20, R20, 0xffff7fff, RZ, 0xc0, !PT ;  /* 0xffff7fff14147812 */ /* 0x000fe200078ec0ff */
[----:B------:R1:W-:Y:S02]  /*450b0*/  STL [R1+0x145c], R24 ;  /* 0x00145c1801007387 */ /* 0x0003e40000100800 */
[----:B-1----:R-:W-:Y:S01]  /*450c0*/  VIADD R24, R24, UR26 ;  /* 0x0000001a18187c36 */ /* 0x002fe20008000000 */
[----:B------:R-:W-:-:S07]  /*450d0*/  ULDC.64 UR26, c[0x0][0x228] ;  /* 0x00008a00001a7ab9 */ /* 0x000fce0000000a00 */
[----:B------:R-:W-:Y:S02]  /*450e0*/  @P1 LOP3.LUT R20, R20, 0x8000, RZ, 0xfc, !PT ;  /* 0x0000800014141812 */ /* 0x000fe400078efcff */
[----:B------:R-:W-:Y:S01]  /*450f0*/  ISETP.LT.AND P1, PT, R9, UR26, !P0 ;  /* 0x0000001a09007c0c */ /* 0x000fe2000c721270 */
[----:B------:R1:W-:Y:S01]  /*45100*/  STL [R1+0x1460], R24 ;  /* 0x0014601801007387 */ /* 0x0003e20000100800 */
[----:B------:R-:W-:Y:S01]  /*45110*/  ISETP.LT.AND P0, PT, R8, UR34, !P0 ;  /* 0x0000002208007c0c */ /* 0x000fe2000c701270 */
[----:B------:R-:W-:Y:S01]  /*45120*/  ULDC UR26, c[0x0][0x248] ;  /* 0x00009200001a7ab9 */ /* 0x000fe20000000800 */
[----:B------:R-:W-:-:S09]  /*45130*/  LOP3.LUT R20, R20, 0xffffbfff, RZ, 0xc0, !PT ;  /* 0xffffbfff14147812 */ /* 0x000fd200078ec0ff */
[----:B------:R-:W-:-:S04]  /*45140*/  @P1 LOP3.LUT R20, R20, 0x4000, RZ, 0xfc, !PT ;  /* 0x0000400014141812 */ /* 0x000fc800078efcff */
[----:B------:R-:W-:-:S04]  /*45150*/  LOP3.LUT R20, R20, 0xffffdfff, RZ, 0xc0, !PT ;  /* 0xffffdfff14147812 */ /* 0x000fc800078ec0ff */
[----:B------:R-:W-:Y:S02]  /*45160*/  @P0 LOP3.LUT R20, R20, 0x2000, RZ, 0xfc, !PT ;  /* 0x0000200014140812 */ /* 0x000fe400078efcff */
[----:B------:R-:W-:Y:S01]  /*45170*/  ISETP.GE.AND P0, PT, R91, UR31, PT ;  /* 0x0000001f5b007c0c */ /* 0x000fe2000bf06270 */
[----:B-1----:R-:W-:Y:S01]  /*45180*/  VIADD R24, R24, UR33 ;  /* 0x0000002118187c36 */ /* 0x002fe20008000000 */
[----:B------:R-:W-:Y:S01]  /*45190*/  LOP3.LUT R20, R20, 0xffffefff, RZ, 0xc0, !PT ;  /* 0xffffefff14147812 */ /* 0x000fe200078ec0ff */
[----:B------:R-:W-:Y:S01]  /*451a0*/  ULDC.64 UR30, c[0x0][0x228] ;  /* 0x00008a00001e7ab9 */ /* 0x000fe20000000a00 */
[----:B------:R-:W-:Y:S02]  /*451b0*/  ISETP.LT.AND P1, PT, R9, UR40, !P0 ;  /* 0x0000002809007c0c */ /* 0x000fe4000c721270 */
[----:B------:R-:W-:Y:S01]  /*451c0*/  ISETP.LT.AND P0, PT, R8, UR38, !P0 ;  /* 0x0000002608007c0c */ /* 0x000fe2000c701270 */
[----:B------:R1:W-:Y:S10]  /*451d0*/  STL [R1+0x1464], R24 ;  /* 0x0014641801007387 */ /* 0x0003f40000100800 */
[----:B------:R-:W-:-:S04]  /*451e0*/  @P1 LOP3.LUT R20, R20, 0x1000, RZ, 0xfc, !PT ;  /* 0x0000100014141812 */ /* 0x000fc800078efcff */
[----:B------:R-:W-:Y:S01]  /*451f0*/  LOP3.LUT R20, R20, 0xfffff7ff, RZ, 0xc0, !PT ;  /* 0xfffff7ff14147812 */ /* 0x000fe200078ec0ff */
[----:B-1----:R-:W-:Y:S01]  /*45200*/  VIADD R24, R24, UR32 ;  /* 0x0000002018187c36 */ /* 0x002fe20008000000 */
[----:B------:R-:W-:Y:S02]  /*45210*/  ULDC.64 UR32, c[0x0][0x228] ;  /* 0x00008a0000207ab9 */ /* 0x000fe40000000a00 */
[----:B------:R-:W-:Y:S02]  /*45220*/  @P0 LOP3.LUT R20, R20, 0x800, RZ, 0xfc, !PT ;  /* 0x0000080014140812 */ /* 0x000fe400078efcff */
[----:B------:R-:W-:Y:S01]  /*45230*/  ISETP.GE.AND P0, PT, R90, UR37, PT ;  /* 0x000000255a007c0c */ /* 0x000fe2000bf06270 */
[----:B------:R-:W-:-:S03]  /*45240*/  ULDC.64 UR36, c[0x0][0x228] ;  /* 0x00008a0000247ab9 */ /* 0x000fc60000000a00 */
[----:B------:R-:W-:Y:S02]  /*45250*/  ISETP.LT.AND P1, PT, R9, UR32, !P0 ;  /* 0x0000002009007c0c */ /* 0x000fe4000c721270 */
[----:B------:R-:W-:Y:S02]  /*45260*/  ISETP.LT.AND P0, PT, R8, UR30, !P0 ;  /* 0x0000001e08007c0c */ /* 0x000fe4000c701270 */
[----:B------:R-:W-:-:S09]  /*45270*/  LOP3.LUT R20, R20, 0xfffffbff, RZ, 0xc0, !PT ;  /* 0xfffffbff14147812 */ /* 0x000fd200078ec0ff */
[----:B------:R-:W-:-:S04]  /*45280*/  @P1 LOP3.LUT R20, R20, 0x400, RZ, 0xfc, !PT ;  /* 0x0000040014141812 */ /* 0x000fc800078efcff */
[----:B------:R-:W-:-:S04]  /*45290*/  LOP3.LUT R20, R20, 0xfffffdff, RZ, 0xc0, !PT ;  /* 0xfffffdff14147812 */ /* 0x000fc800078ec0ff */
[----:B------:R-:W-:Y:S02]  /*452a0*/  @P0 LOP3.LUT R20, R20, 0x200, RZ, 0xfc, !PT ;  /* 0x0000020014140812 */ /* 0x000fe400078efcff */
[----:B------:R-:W-:Y:S01]  /*452b0*/  ISETP.GE.AND P0, PT, R89, UR29, PT ;  /* 0x0000001d59007c0c */ /* 0x000fe2000bf06270 */
[----:B------:R-:W-:-:S03]  /*452c0*/  ULDC.64 UR28, c[0x0][0x228] ;  /* 0x00008a00001c7ab9 */ /* 0x000fc60000000a00 */
[----:B------:R-:W-:Y:S01]  /*452d0*/  ISETP.LT.AND P1, PT, R9, UR57, !P0 ;  /* 0x0000003909007c0c */ /* 0x000fe2000c721270 */
[----:B------:R1:W-:Y:S01]  /*452e0*/  STL [R1+0x1468], R24 ;  /* 0x0014681801007387 */ /* 0x0003e20000100800 */
[----:B------:R-:W-:Y:S01]  /*452f0*/  ISETP.LT.AND P0, PT, R8, UR36, !P0 ;  /* 0x0000002408007c0c */ /* 0x000fe2000c701270 */
[----:B------:R-:W-:Y:S01]  /*45300*/  VIADD R51, R7, 0xd8 ;  /* 0x000000d807337836 */ /* 0x000fe20000000000 */
[----:B------:R-:W-:Y:S01]  /*45310*/  LOP3.LUT R20, R20, 0xfffffeff, RZ, 0xc0, !PT ;  /* 0xfffffeff14147812 */ /* 0x000fe200078ec0ff */
[----:B------:R-:W3:Y:S01]  /*45320*/  LDL.LU R91, [R1+0x1d4c] ;  /* 0x001d4c00015b7983 */ /* 0x000ee20000300800 */
[----:B------:R-:W-:Y:S01]  /*45330*/  LEA R2, P3, R3, UR10, 0x2 ;  /* 0x0000000a03027c11 */ /* 0x000fe2000f8610ff */
[----:B------:R-:W-:Y:S01]  /*45340*/  VIADD R50, R7, 0xd7 ;  /* 0x000000d707327836 */ /* 0x000fe20000000000 */
[----:B------:R-:W-:-:S05]  /*45350*/  ULDC UR57, c[0x0][0x228] ;  /* 0x00008a0000397ab9 */ /* 0x000fca0000000800 */
[----:B------:R-:W-:-:S04]  /*45360*/  @P1 LOP3.LUT R20, R20, 0x100, RZ, 0xfc, !PT ;  /* 0x0000010014141812 */ /* 0x000fc800078efcff */
[----:B------:R-:W-:-:S04]  /*45370*/  LOP3.LUT R20, R20, 0xffffff7f, RZ, 0xc0, !PT ;  /* 0xffffff7f14147812 */ /* 0x000fc800078ec0ff */
[----:B------:R-:W-:Y:S02]  /*45380*/  @P0 LOP3.LUT R20, R20, 0x80, RZ, 0xfc, !PT ;  /* 0x0000008014140812 */ /* 0x000fe400078efcff */
[----:B------:R-:W-:-:S04]  /*45390*/  ISETP.GE.AND P0, PT, R88, UR27, PT ;  /* 0x0000001b58007c0c */ /* 0x000fc8000bf06270 */
[----:B------:R-:W-:Y:S01]  /*453a0*/  ISETP.LT.AND P1, PT, R9, UR55, !P0 ;  /* 0x0000003709007c0c */ /* 0x000fe2000c721270 */
[----:B-1----:R-:W-:Y:S01]  /*453b0*/  VIADD R24, R24, UR61 ;  /* 0x0000003d18187c36 */ /* 0x002fe20008000000 */
[----:B------:R-:W-:Y:S01]  /*453c0*/  ISETP.LT.AND P0, PT, R8, UR28, !P0 ;  /* 0x0000001c08007c0c */ /* 0x000fe2000c701270 */
[C---:B------:R-:W-:Y:S01]  /*453d0*/  VIADD R49, R7.reuse, 0xd6 ;  /* 0x000000d607317836 */ /* 0x040fe20000000000 */
[----:B------:R-:W-:Y:S01]  /*453e0*/  LOP3.LUT R20, R20, 0xffffffbf, RZ, 0xc0, !PT ;  /* 0xffffffbf14147812 */ /* 0x000fe200078ec0ff */
[----:B------:R-:W-:Y:S01]  /*453f0*/  VIADD R48, R7, 0xd5 ;  /* 0x000000d507307836 */ /* 0x000fe20000000000 */
[----:B------:R1:W-:Y:S01]  /*45400*/  STL [R1+0x146c], R24 ;  /* 0x00146c1801007387 */ /* 0x0003e20000100800 */
[----:B------:R-:W-:Y:S01]  /*45410*/  LEA.HI.X.SX32 R3, R3, UR11, 0x2, P3 ;  /* 0x0000000b03037c11 */ /* 0x000fe200098f16ff */
[----:B------:R-:W-:Y:S01]  /*45420*/  ULDC.64 UR10, c[0x0][0x220] ;  /* 0x00008800000a7ab9 */ /* 0x000fe20000000a00 */
[C---:B------:R-:W-:Y:S01]  /*45430*/  VIADD R47, R7.reuse, 0xd4 ;  /* 0x000000d4072f7836 */ /* 0x040fe20000000000 */
[----:B------:R-:W4:Y:S01]  /*45440*/  LDL.LU R90, [R1+0x1d48] ;  /* 0x001d4800015a7983 */ /* 0x000f220000300800 */
[C---:B------:R-:W-:Y:S01]  /*45450*/  VIADD R46, R7.reuse, 0xd3 ;  /* 0x000000d3072e7836 */ /* 0x040fe20000000000 */
[----:B------:R-:W-:Y:S01]  /*45460*/  ULDC UR61, c[0x0][0x228] ;  /* 0x00008a00003d7ab9 */ /* 0x000fe20000000800 */
[----:B------:R-:W-:Y:S01]  /*45470*/  @P1 LOP3.LUT R20, R20, 0x40, RZ, 0xfc, !PT ;  /* 0x0000004014141812 */ /* 0x000fe200078efcff */
[----:B------:R-:W-:Y:S01]  /*45480*/  VIADD R45, R7, 0xd2 ;  /* 0x000000d2072d7836 */ /* 0x000fe20000000000 */
[----:B------:R-:W-:-:S02]  /*45490*/  ULDC UR55, c[0x0][0x228] ;  /* 0x00008a0000377ab9 */ /* 0x000fc40000000800 */
[----:B------:R-:W-:Y:S01]  /*454a0*/  LOP3.LUT R20, R20, 0xffffffdf, RZ, 0xc0, !PT ;  /* 0xffffffdf14147812 */ /* 0x000fe200078ec0ff */
[----:B-1----:R-:W-:Y:S01]  /*454b0*/  VIADD R24, R24, UR26 ;  /* 0x0000001a18187c36 */ /* 0x002fe20008000000 */
[----:B------:R-:W-:Y:S02]  /*454c0*/  ULDC UR26, c[0x0][0x248] ;  /* 0x00009200001a7ab9 */ /* 0x000fe40000000800 */
[----:B------:R-:W-:Y:S02]  /*454d0*/  @P0 LOP3.LUT R20, R20, 0x20, RZ, 0xfc, !PT ;  /* 0x0000002014140812 */ /* 0x000fe400078efcff */
[----:B------:R-:W-:Y:S01]  /*454e0*/  ISETP.GE.AND P0, PT, R87, UR35, PT ;  /* 0x0000002357007c0c */ /* 0x000fe2000bf06270 */
[----:B------:R1:W-:Y:S01]  /*454f0*/  STL [R1+0x1470], R24 ;  /* 0x0014701801007387 */ /* 0x0003e20000100800 */
[----:B------:R-:W-:Y:S01]  /*45500*/  LOP3.LUT R20, R20, 0xffffffef, RZ, 0xc0, !PT ;  /* 0xffffffef14147812 */ /* 0x000fe200078ec0ff */
[----:B------:R-:W-:Y:S01]  /*45510*/  ULDC.64 UR34, c[0x0][0x228] ;  /* 0x00008a0000227ab9 */ /* 0x000fe20000000a00 */
[----:B------:R-:W-:Y:S01]  /*45520*/  ISETP.LT.AND P1, PT, R9, UR53, !P0 ;  /* 0x0000003509007c0c */ /* 0x000fe2000c721270 */
[----:B------:R-:W3:Y:S01]  /*45530*/  LDL.LU R89, [R1+0x1d44] ;  /* 0x001d440001597983 */ /* 0x000ee20000300800 */
[----:B------:R-:W-:Y:S01]  /*45540*/  LEA R4, P3, R5, UR10, 0x2 ;  /* 0x0000000a05047c11 */ /* 0x000fe2000f8610ff */
[----:B------:R-:W-:Y:S01]  /*45550*/  ULDC UR10, c[0x0][0x228] ;  /* 0x00008a00000a7ab9 */ /* 0x000fe20000000800 */
[----:B------:R-:W-:Y:S01]  /*45560*/  VIADD R44, R7, 0xd1 ;  /* 0x000000d1072c7836 */ /* 0x000fe20000000000 */
[----:B------:R-:W-:Y:S01]  /*45570*/  ULDC UR53, c[0x0][0x228] ;  /* 0x00008a0000357ab9 */ /* 0x000fe20000000800 */
[----:B-1----:R-:W-:Y:S01]  /*45580*/  VIADD R24, R24, UR26 ;  /* 0x0000001a18187c36 */ /* 0x002fe20008000000 */
[----:B------:R-:W-:-:S04]  /*45590*/  ULDC UR26, c[0x0][0x248] ;  /* 0x00009200001a7ab9 */ /* 0x000fc80000000800 */
[----:B------:R1:W-:Y:S02]  /*455a0*/  STL [R1+0x1474], R24 ;  /* 0x0014741801007387 */ /* 0x0003e40000100800 */
[----:B------:R-:W-:Y:S02]  /*455b0*/  @P1 LOP3.LUT R20, R20, 0x10, RZ, 0xfc, !PT ;  /* 0x0000001014141812 */ /* 0x000fe400078efcff */
[----:B------:R-:W4:Y:S01]  /*455c0*/  LDL.LU R88, [R1+0x1d40] ;  /* 0x001d400001587983 */ /* 0x000f220000300800 */
[----:B-1----:R-:W-:Y:S01]  /*455d0*/  VIADD R24, R24, UR26 ;  /* 0x0000001a18187c36 */ /* 0x002fe20008000000 */
[----:B------:R-:W-:Y:S02]  /*455e0*/  ULDC.64 UR26, c[0x0][0x228] ;  /* 0x00008a00001a7ab9 */ /* 0x000fe40000000a00 */
[----:B------:R-:W-:Y:S01]  /*455f0*/  ISETP.LT.AND P0, PT, R8, UR26, !P0 ;  /* 0x0000001a08007c0c */ /* 0x000fe2000c701270 */
[----:B------:R-:W-:Y:S01]  /*45600*/  ULDC UR26, c[0x0][0x248] ;  /* 0x00009200001a7ab9 */ /* 0x000fe20000000800 */
[----:B------:R-:W-:-:S11]  /*45610*/  LOP3.LUT R20, R20, 0xfffffff7, RZ, 0xc0, !PT ;  /* 0xfffffff714147812 */ /* 0x000fd600078ec0ff */
        /* <DEDUP_REMOVED lines=9> */
[----:B------:R-:W-:Y:S01]  /*456b0*/  LEA.HI.X.SX32 R5, R5, UR11, 0x2, P3 ;  /* 0x0000000b05057c11 */ /* 0x000fe200098f16ff */
[----:B------:R-:W-:Y:S01]  /*456c0*/  ULDC UR11, c[0x0][0x228] ;  /* 0x00008a00000b7ab9 */ /* 0x000fe20000000800 */
[----:B------:R-:W-:Y:S01]  /*456d0*/  VIADD R42, R7, 0xcf ;  /* 0x000000cf072a7836 */ /* 0x000fe20000000000 */
[----:B------:R-:W-:-:S04]  /*456e0*/  ULDC UR51, c[0x0][0x228] ;  /* 0x00008a0000337ab9 */ /* 0x000fc80000000800 */
[----:B------:R-:W-:-:S04]  /*456f0*/  @P1 LOP3.LUT R20, R20, 0x4, RZ, 0xfc, !PT ;  /* 0x0000000414141812 */ /* 0x000fc800078efcff */
[----:B------:R-:W-:-:S04]  /*45700*/  LOP3.LUT R20, R20, 0xfffffffd, RZ, 0xc0, !PT ;  /* 0xfffffffd14147812 */ /* 0x000fc800078ec0ff */
[----:B------:R-:W-:Y:S02]  /*45710*/  @P0 LOP3.LUT R20, R20, 0x2, RZ, 0xfc, !PT ;  /* 0x0000000214140812 */ /* 0x000fe400078efcff */
[----:B------:R-:W-:Y:S01]  /*45720*/  ISETP.GE.AND P0, PT, R85, UR39, PT ;  /* 0x0000002755007c0c */ /* 0x000fe2000bf06270 */
[----:B------:R-:W-:-:S03]  /*45730*/  ULDC.64 UR38, c[0x0][0x228] ;  /* 0x00008a0000267ab9 */ /* 0x000fc60000000a00 */
[----:B------:R-:W-:Y:S01]  /*45740*/  ISETP.LT.AND P1, PT, R9, UR49, !P0 ;  /* 0x0000003109007c0c */ /* 0x000fe2000c721270 */
[----:B-1----:R-:W-:Y:S01]  /*45750*/  VIADD R24, R24, UR26 ;  /* 0x0000001a18187c36 */ /* 0x002fe20008000000 */
[----:B------:R-:W-:Y:S01]  /*45760*/  ISETP.LT.AND P0, PT, R8, UR40, !P0 ;  /* 0x0000002808007c0c */ /* 0x000fe2000c701270 */
[----:B------:R-:W-:Y:S01]  /*45770*/  ULDC UR26, c[0x0][0x248] ;  /* 0x00009200001a7ab9 */ /* 0x000fe20000000800 */
[----:B------:R-:W-:Y:S01]  /*45780*/  LOP3.LUT R20, R20, 0xfffffffe, RZ, 0xc0, !PT ;  /* 0xfffffffe14147812 */ /* 0x000fe200078ec0ff */
[----:B------:R-:W-:Y:S01]  /*45790*/  VIADD R41, R7, 0xce ;  /* 0x000000ce07297836 */ /* 0x000fe20000000000 */
[----:B------:R-:W-:-:S09]  /*457a0*/  ULDC UR49, c[0x0][0x228] ;  /* 0x00008a0000317ab9 */ /* 0x000fd20000000800 */
[----:B------:R-:W-:Y:S02]  /*457b0*/  @P0 LOP3.LUT R19, R19, 0x80000000, RZ, 0xfc, !PT ;  /* 0x8000000013130812 */ /* 0x000fe400078efcff */
[----:B------:R-:W-:Y:S01]  /*457c0*/  ISETP.GE.AND P0, PT, R84, UR33, PT ;  /* 0x0000002154007c0c */ /* 0x000fe2000bf06270 */
[----:B------:R-:W-:Y:S01]  /*457d0*/  ULDC.64 UR32, c[0x0][0x228] ;  /* 0x00008a0000207ab9 */ /* 0x000fe20000000a00 */
[----:B------:R-:W-:Y:S02]  /*457e0*/  @P1 LOP3.LUT R20, R20, 0x1, RZ, 0xfc, !PT ;  /* 0x0000000114141812 */ /* 0x000fe400078efcff */
[----:B------:R-:W-:Y:S01]  /*457f0*/  ISETP.LT.AND P1, PT, R9, UR47, !P0 ;  /* 0x0000002f09007c0c */ /* 0x000fe2000c721270 */
[----:B------:R1:W-:Y:S01]  /*45800*/  STL [R1+0x147c], R24 ;  /* 0x00147c1801007387 */ /* 0x0003e20000100800 */
[----:B------:R-:W-:Y:S01]  /*45810*/  ISETP.LT.AND P0, PT, R8, UR38, !P0 ;  /* 0x0000002608007c0c */ /* 0x000fe2000c701270 */
[----:B------:R-:W-:Y:S01]  /*45820*/  VIADD R40, R7, 0xcd ;  /* 0x000000cd07287836 */ /* 0x000fe20000000000 */
[----:B------:R-:W-:Y:S01]  /*45830*/  LOP3.LUT R19, R19, 0xbfffffff, RZ, 0xc0, !PT ;  /* 0xbfffffff13137812 */ /* 0x000fe200078ec0ff */
[----:B------:R-:W4:Y:S01]  /*45840*/  LDL.LU R86, [R1+0x1d38] ;  /* 0x001d380001567983 */ /* 0x000f220000300800 */
[----:B------:R-:W-:Y:S01]  /*45850*/  VIADD R39, R7, 0xcc ;  /* 0x000000cc07277836 */ /* 0x000fe20000000000 */
[----:B------:R-:W-:-:S06]  /*45860*/  ULDC UR47, c[0x0][0x228] ;  /* 0x00008a00002f7ab9 */ /* 0x000fcc0000000800 */
        /* <DEDUP_REMOVED lines=11> */
[----:B------:R-:W-:-:S07]  /*45920*/  ULDC UR45, c[0x0][0x228] ;  /* 0x00008a00002d7ab9 */ /* 0x000fce0000000800 */
        /* <DEDUP_REMOVED lines=8> */
[----:B------:R-:W-:Y:S01]  /*459b0*/  ULDC UR43, c[0x0][0x228] ;  /* 0x00008a00002b7ab9 */ /* 0x000fe20000000800 */
[----:B------:R-:W-:Y:S01]  /*459c0*/  LOP3.LUT R19, R19, 0xfbffffff, RZ, 0xc0, !PT ;  /* 0xfbffffff13137812 */ /* 0x000fe200078ec0ff */
[----:B------:R-:W3:Y:S08]  /*459d0*/  LDL.LU R85, [R1+0x1d34] ;  /* 0x001d340001557983 */ /* 0x000ef00000300800 */
        /* <DEDUP_REMOVED lines=10> */
[----:B------:R-:W-:-:S08]  /*45a80*/  ULDC UR19, c[0x0][0x248] ;  /* 0x0000920000137ab9 */ /* 0x000fd00000000800 */
[----:B------:R-:W-:-:S04]  /*45a90*/  @P1 LOP3.LUT R19, R19, 0x1000000, RZ, 0xfc, !PT ;  /* 0x0100000013131812 */ /* 0x000fc800078efcff */
[----:B------:R-:W-:-:S04]  /*45aa0*/  LOP3.LUT R19, R19, 0xff7fffff, RZ, 0xc0, !PT ;  /* 0xff7fffff13137812 */ /* 0x000fc800078ec0ff */
[----:B------:R-:W-:Y:S02]  /*45ab0*/  @P0 LOP3.LUT R19, R19, 0x800000, RZ, 0xfc, !PT ;  /* 0x0080000013130812 */ /* 0x000fe400078efcff */
[----:B------:R-:W-:-:S04]  /*45ac0*/  ISETP.GE.AND P0, PT, R80, UR27, PT ;  /* 0x0000001b50007c0c */ /* 0x000fc8000bf06270 */
        /* <DEDUP_REMOVED lines=8> */
[----:B------:R-:W-:Y:S01]  /*45b50*/  @P1 LOP3.LUT R19, R19, 0x400000, RZ, 0xfc, !PT ;  /* 0x0040000013131812 */ /* 0x000fe200078efcff */
[----:B-1----:R-:W-:Y:S01]  /*45b60*/  VIADD R24, R24, UR26 ;  /* 0x0000001a18187c36 */ /* 0x002fe20008000000 */
[----:B------:R-:W-:Y:S02]  /*45b70*/  ULDC UR26, c[0x0][0x248] ;  /* 0x00009200001a7ab9 */ /* 0x000fe40000000800 */
[----:B------:R-:W-:-:S04]  /*45b80*/  LOP3.LUT R19, R19, 0xffdfffff, RZ, 0xc0, !PT ;  /* 0xffdfffff13137812 */ /* 0x000fc800078ec0ff */
[----:B------:R-:W-:Y:S02]  /*45b90*/  @P0 LOP3.LUT R19, R19, 0x200000, RZ, 0xfc, !PT ;  /* 0x0020000013130812 */ /* 0x000fe400078efcff */
[----:B------:R-:W-:Y:S01]  /*45ba0*/  ISETP.GE.AND P0, PT, R79, UR35, PT ;  /* 0x000000234f007c0c */ /* 0x000fe2000bf06270 */
[----:B------:R1:W-:Y:S01]  /*45bb0*/  STL [R1+0x1488], R24 ;  /* 0x0014881801007387 */ /* 0x0003e20000100800 */
[----:B------:R-:W-:Y:S01]  /*45bc0*/  LOP3.LUT R19, R19, 0xffefffff, RZ, 0xc0, !PT ;  /* 0xffefffff13137812 */ /* 0x000fe200078ec0ff */
[----:B------:R-:W-:Y:S01]  /*45bd0*/  ULDC.64 UR34, c[0x0][0x228] ;  /* 0x00008a0000227ab9 */ /* 0x000fe20000000a00 */
[----:B------:R-:W-:Y:S01]  /*45be0*/  ISETP.LT.AND P1, PT, R9, UR46, !P0 ;  /* 0x0000002e09007c0c */ /* 0x000fe2000c721270 */
[----:B------:R-:W3:Y:S01]  /*45bf0*/  LDL.LU R83, [R1+0x1d2c] ;  /* 0x001d2c0001537983 */ /* 0x000ee20000300800 */
[----:B------:R-:W-:Y:S01]  /*45c00*/  VIADD R35, R7, 0xc8 ;  /* 0x000000c807237836 */ /* 0x000fe20000000000 */
[----:B------:R-:W-:Y:S01]  /*45c10*/  ULDC UR46, c[0x0][0x228] ;  /* 0x00008a00002e7ab9 */ /* 0x000fe20000000800 */
[----:B-1----:R-:W-:Y:S01]  /*45c20*/  VIADD R24, R24, UR26 ;  /* 0x0000001a18187c36 */ /* 0x002fe20008000000 */
[----:B------:R-:W-:-:S04]  /*45c30*/  ULDC UR26, c[0x0][0x248] ;  /* 0x00009200001a7ab9 */ /* 0x000fc80000000800 */
[----:B------:R1:W-:Y:S04]  /*45c40*/  STL [R1+0x148c], R24 ;  /* 0x00148c1801007387 */ /* 0x0003e80000100800 */
[----:B------:R-:W-:Y:S01]  /*45c50*/  @P1 LOP3.LUT R19, R19, 0x100000, RZ, 0xfc, !PT ;  /* 0x0010000013131812 */ /* 0x000fe200078efcff */
[----:B------:R-:W4:Y:S01]  /*45c60*/  LDL.LU R82, [R1+0x1d28] ;  /* 0x001d280001527983 */ /* 0x000f220000300800 */
[----:B-1----:R-:W-:Y:S01]  /*45c70*/  VIADD R24, R24, UR26 ;  /* 0x0000001a18187c36 */ /* 0x002fe20008000000 */
[----:B------:R-:W-:Y:S02]  /*45c80*/  ULDC.64 UR26, c[0x0][0x228] ;  /* 0x00008a00001a7ab9 */ /* 0x000fe40000000a00 */
[----:B------:R-:W-:Y:S02]  /*45c90*/  ISETP.LT.AND P0, PT, R8, UR26, !P0 ;  /* 0x0000001a08007c0c */ /* 0x000fe4000c701270 */
        /* <DEDUP_REMOVED lines=96> */
[----:B-1----:R-:W-:Y:S01]  /*462a0*/  VIADD R24, R24, UR19 ;  /* 0x0000001318187c36 */ /* 0x002fe20008000000 */
[----:B------:R-:W-:Y:S01]  /*462b0*/  LOP3.LUT R19, R19, 0xfffffffe, RZ, 0xc0, !PT ;  /* 0xfffffffe13137812 */ /* 0x000fe200078ec0ff */
[----:B------:R-:W-:Y:S01]  /*462c0*/  ULDC UR19, c[0x0][0x248] ;  /* 0x0000920000137ab9 */ /* 0x000fe20000000800 */
[----:B------:R-:W-:Y:S01]  /*462d0*/  ISETP.LT.AND P1, PT, R9, UR24, !P0 ;  /* 0x0000001809007c0c */ /* 0x000fe2000c721270 */
[----:B------:R-:W-:Y:S01]  /*462e0*/  ULDC.64 UR24, c[0x0][0x228] ;  /* 0x00008a0000187ab9 */ /* 0x000fe20000000a00 */
[----:B------:R-:W-:Y:S01]  /*462f0*/  ISETP.LT.AND P0, PT, R8, UR40, !P0 ;  /* 0x0000002808007c0c */ /* 0x000fe2000c701270 */
[----:B------:R-:W-:-:S12]  /*46300*/  ULDC.64 UR38, c[0x0][0x228] ;  /* 0x00008a0000267ab9 */ /* 0x000fd80000000a00 */
[----:B------:R-:W-:Y:S02]  /*46310*/  @P0 LOP3.LUT R18, R18, 0x80000000, RZ, 0xfc, !PT ;  /* 0x8000000012120812 */ /* 0x000fe400078efcff */
[----:B------:R-:W-:Y:S01]  /*46320*/  ISETP.GE.AND P0, PT, R68, UR33, PT ;  /* 0x0000002144007c0c */ /* 0x000fe2000bf06270 */
[----:B------:R-:W-:Y:S01]  /*46330*/  ULDC.64 UR32, c[0x0][0x228] ;  /* 0x00008a0000207ab9 */ /* 0x000fe20000000a00 */
[----:B------:R-:W-:Y:S02]  /*46340*/  @P1 LOP3.LUT R19, R19, 0x1, RZ, 0xfc, !PT ;  /* 0x0000000113131812 */ /* 0x000fe400078efcff */
[----:B------:R-:W-:Y:S01]  /*46350*/  ISETP.LT.AND P1, PT, R9, UR15, !P0 ;  /* 0x0000000f09007c0c */ /* 0x000fe2000c721270 */
[----:B------:R1:W-:Y:S01]  /*46360*/  STL [R1+0x149c], R24 ;  /* 0x00149c1801007387 */ /* 0x0003e20000100800 */
[----:B------:R-:W-:Y:S01]  /*46370*/  ISETP.LT.AND P0, PT, R8, UR24, !P0 ;  /* 0x0000001808007c0c */ /* 0x000fe2000c701270 */
[----:B------:R-:W-:Y:S01]  /*46380*/  ULDC UR15, c[0x0][0x248] ;  /* 0x00009200000f7ab9 */ /* 0x000fe20000000800 */
[----:B------:R-:W-:Y:S01]  /*46390*/  LOP3.LUT R18, R18, 0xbfffffff, RZ, 0xc0, !PT ;  /* 0xbfffffff12127812 */ /* 0x000fe200078ec0ff */
[----:B------:R-:W4:Y:S08]  /*463a0*/  LDL.LU R78, [R1+0x1d18] ;  /* 0x001d1800014e7983 */ /* 0x000f300000300800 */
        /* <DEDUP_REMOVED lines=10> */
[----:B------:R-:W-:-:S10]  /*46450*/  ULDC.64 UR30, c[0x0][0x228] ;  /* 0x00008a00001e7ab9 */ /* 0x000fd40000000a00 */
[----:B------:R-:W-:-:S04]  /*46460*/  @P1 LOP3.LUT R18, R18, 0x10000000, RZ, 0xfc, !PT ;  /* 0x1000000012121812 */ /* 0x000fc800078efcff */
        /* <DEDUP_REMOVED lines=8> */
[----:B------:R-:W-:Y:S01]  /*464f0*/  ISETP.LT.AND P0, PT, R8, UR20, !P0 ;  /* 0x0000001408007c0c */ /* 0x000fe2000c701270 */
[----:B------:R-:W-:Y:S02]  /*46500*/  ULDC UR13, c[0x0][0x248] ;  /* 0x00009200000d7ab9 */ /* 0x000fe40000000800 */
[----:B------:R-:W4:Y:S08]  /*46510*/  LDL.LU R76, [R1+0x1d10] ;  /* 0x001d1000014c7983 */ /* 0x000f300000300800 */
[----:B------:R-:W-:-:S04]  /*46520*/  @P1 LOP3.LUT R18, R18, 0x4000000, RZ, 0xfc, !PT ;  /* 0x0400000012121812 */ /* 0x000fc800078efcff */
        /* <DEDUP_REMOVED lines=10> */
[----:B-1----:R-:W-:Y:S01]  /*465d0*/  VIADD R24, R24, UR19 ;  /* 0x0000001318187c36 */ /* 0x002fe20008000000 */
[----:B------:R-:W-:Y:S01]  /*465e0*/  ULDC UR19, c[0x0][0x248] ;  /* 0x0000920000137ab9 */ /* 0x000fe20000000800 */
[----:B------:R-:W-:-:S03]  /*465f0*/  ISETP.LT.AND P0, PT, R8, UR30, !P0 ;  /* 0x0000001e08007c0c */ /* 0x000fc6000c701270 */
[----:B------:R1:W-:Y:S06]  /*46600*/  STL [R1+0x14a8], R24 ;  /* 0x0014a81801007387 */ /* 0x0003ec0000100800 */
[----:B------:R-:W-:Y:S01]  /*46610*/  @P1 LOP3.LUT R18, R18, 0x1000000, RZ, 0xfc, !PT ;  /* 0x0100000012121812 */ /* 0x000fe200078efcff */
[----:B------:R-:W4:Y:S01]  /*46620*/  LDL.LU R74, [R1+0x1d08] ;  /* 0x001d0800014a7983 */ /* 0x000f220000300800 */
[----:B-1----:R-:W-:Y:S01]  /*46630*/  VIADD R24, R24, UR19 ;  /* 0x0000001318187c36 */ /* 0x002fe20008000000 */
[----:B------:R-:W-:-:S04]  /*46640*/  ULDC UR19, c[0x0][0x248] ;  /* 0x0000920000137ab9 */ /* 0x000fc80000000800 */
[----:B------:R1:W-:Y:S01]  /*46650*/  STL [R1+0x14ac], R24 ;  /* 0x0014ac1801007387 */ /* 0x0003e20000100800 */
[----:B------:R-:W-:-:S03]  /*46660*/  LOP3.LUT R18, R18, 0xff7fffff, RZ, 0xc0, !PT ;  /* 0xff7fffff12127812 */ /* 0x000fc600078ec0ff */
[----:B------:R-:W3:Y:S01]  /*46670*/  LDL.LU R73, [R1+0x1d04] ;  /* 0x001d040001497983 */ /* 0x000ee20000300800 */
[----:B-1----:R-:W-:Y:S01]  /*46680*/  VIADD R24, R24, UR19 ;  /* 0x0000001318187c36 */ /* 0x002fe20008000000 */
[----:B------:R-:W-:Y:S01]  /*46690*/  ULDC UR19, c[0x0][0x248] ;  /* 0x0000920000137ab9 */ /* 0x000fe20000000800 */
[----:B------:R-:W-:-:S03]  /*466a0*/  @P0 LOP3.LUT R18, R18, 0x800000, RZ, 0xfc, !PT ;  /* 0x0080000012120812 */ /* 0x000fc600078efcff */
[----:B------:R1:W-:Y:S01]  /*466b0*/  STL [R1+0x14b0], R24 ;  /* 0x0014b01801007387 */ /* 0x0003e20000100800 */
[----:B------:R-:W-:Y:S01]  /*466c0*/  ISETP.GE.AND P0, PT, R64, UR27, PT ;  /* 0x0000001b40007c0c */ /* 0x000fe2000bf06270 */
[----:B------:R-:W-:Y:S02]  /*466d0*/  ULDC.64 UR26, c[0x0][0x228] ;  /* 0x00008a00001a7ab9 */ /* 0x000fe40000000a00 */
[----:B------:R-:W4:Y:S01]  /*466e0*/  LDL.LU R72, [R1+0x1d00] ;  /* 0x001d000001487983 */ /* 0x000f220000300800 */
[----:B-1----:R-:W-:Y:S01]  /*466f0*/  IADD3 R24, R24, UR19, RZ ;  /* 0x0000001318187c10 */ /* 0x002fe2000fffe0ff */
[----:B------:R-:W-:Y:S01]  /*46700*/  ULDC UR19, c[0x0][0x248] ;  /* 0x0000920000137ab9 */ /* 0x000fe20000000800 */
[----:B------:R-:W-:Y:S01]  /*46710*/  ISETP.LT.AND P1, PT, R9, UR11, !P0 ;  /* 0x0000000b09007c0c */ /* 0x000fe2000c721270 */
[----:B------:R-:W-:Y:S02]  /*46720*/  ULDC UR11, c[0x0][0x248] ;  /* 0x00009200000b7ab9 */ /* 0x000fe40000000800 */
[----:B------:R1:W-:Y:S04]  /*46730*/  STL [R1+0x14b4], R24 ;  /* 0x0014b41801007387 */ /* 0x0003e80000100800 */
[----:B------:R-:W3:Y:S01]  /*46740*/  LDL.LU R71, [R1+0x1cfc] ;  /* 0x001cfc0001477983 */ /* 0x000ee20000300800 */
[----:B-1----:R-:W-:Y:S01]  /*46750*/  VIADD R24, R24, UR19 ;  /* 0x0000001318187c36 */ /* 0x002fe20008000000 */
[----:B------:R-:W-:-:S04]  /*46760*/  ULDC UR19, c[0x0][0x248] ;  /* 0x0000920000137ab9 */ /* 0x000fc80000000800 */
[----:B------:R1:W-:Y:S01]  /*46770*/  STL [R1+0x14b8], R24 ;  /* 0x0014b81801007387 */ /* 0x0003e20000100800 */
[----:B------:R-:W-:-:S03]  /*46780*/  LOP3.LUT R18, R18, 0xffbfffff, RZ, 0xc0, !PT ;  /* 0xffbfffff12127812 */ /* 0x000fc600078ec0ff */
[----:B------:R-:W4:Y:S01]  /*46790*/  LDL.LU R70, [R1+0x1cf8] ;  /* 0x001cf80001467983 */ /* 0x000f220000300800 */
[----:B-1----:R-:W-:Y:S01]  /*467a0*/  VIADD R24, R24, UR19 ;  /* 0x0000001318187c36 */ /* 0x002fe20008000000 */
[----:B------:R-:W-:Y:S02]  /*467b0*/  ULDC.64 UR18, c[0x0][0x228] ;  /* 0x00008a0000127ab9 */ /* 0x000fe40000000a00 */
[----:B------:R-:W-:Y:S02]  /*467c0*/  ISETP.LT.AND P0, PT, R8, UR18, !P0 ;  /* 0x0000001208007c0c */ /* 0x000fe4000c701270 */
[----:B------:R-:W-:-:S04]  /*467d0*/  @P1 LOP3.LUT R18, R18, 0x400000, RZ, 0xfc, !PT ;  /* 0x0040000012121812 */ /* 0x000fc800078efcff */
[----:B------:R-:W-:-:S07]  /*467e0*/  LOP3.LUT R18, R18, 0xffdfffff, RZ, 0xc0, !PT ;  /* 0xffdfffff12127812 */ /* 0x000fce00078ec0ff */
[----:B------:R-:W-:Y:S02]  /*467f0*/  @P0 LOP3.LUT R18, R18, 0x200000, RZ, 0xfc, !PT ;  /* 0x0020000012120812 */ /* 0x000fe400078efcff */
[----:B------:R-:W-:Y:S01]  /*46800*/  ISETP.GE.AND P0, PT, R63, UR35, PT ;  /* 0x000000233f007c0c */ /* 0x000fe2000bf06270 */
[----:B------:R1:W-:Y:S01]  /*46810*/  STL [R1+0x14bc], R24 ;  /* 0x0014bc1801007387 */ /* 0x0003e20000100800 */
[----:B------:R-:W-:Y:S01]  /*46820*/  LOP3.LUT R18, R18, 0xffefffff, RZ, 0xc0, !PT ;  /* 0xffefffff12127812 */ /* 0x000fe200078ec0ff */
[----:B------:R-:W-:Y:S01]  /*46830*/  ULDC.64 UR34, c[0x0][0x228] ;  /* 0x00008a0000227ab9 */ /* 0x000fe20000000a00 */
[----:B------:R-:W-:Y:S01]  /*46840*/  ISETP.LT.AND P1, PT, R9, UR16, !P0 ;  /* 0x0000001009007c0c */ /* 0x000fe2000c721270 */
[----:B------:R-:W3:Y:S01]  /*46850*/  LDL.LU R69, [R1+0x1cf4] ;  /* 0x001cf40001457983 */ /* 0x000ee20000300800 */
[----:B------:R-:W-:-:S11]  /*46860*/  ISETP.LT.AND P0, PT, R8, UR26, !P0 ;  /* 0x0000001a08007c0c */ /* 0x000fd6000c701270 */
[----:B------:R-:W-:-:S04]  /*46870*/  @P1 LOP3.LUT R18, R18, 0x100000, RZ, 0xfc, !PT ;  /* 0x0010000012121812 */ /* 0x000fc800078efcff */
[----:B------:R-:W-:-:S04]  /*46880*/  LOP3.LUT R18, R18, 0xfff7ffff, RZ, 0xc0, !PT ;  /* 0xfff7ffff12127812 */ /* 0x000fc800078ec0ff */
[----:B------:R-:W-:Y:S02]  /*46890*/  @P0 LOP3.LUT R18, R18, 0x80000, RZ, 0xfc, !PT ;  /* 0x0008000012120812 */ /* 0x000fe400078efcff */
[----:B------:R-:W-:Y:S01]  /*468a0*/  ISETP.GE.AND P0, PT, R62, UR41, PT ;  /* 0x000000293e007c0c */ /* 0x000fe2000bf06270 */
[----:B-1----:R-:W-:Y:S01]  /*468b0*/  VIADD R24, R24, UR17 ;  /* 0x0000001118187c36 */ /* 0x002fe20008000000 */
[----:B------:R-:W-:Y:S01]  /*468c0*/  ULDC UR17, c[0x0][0x248] ;  /* 0x0000920000117ab9 */ /* 0x000fe20000000800 */
[----:B------:R-:W-:Y:S01]  /*468d0*/  LOP3.LUT R18, R18, 0xfffbffff, RZ, 0xc0, !PT ;  /* 0xfffbffff12127812 */ /* 0x000fe200078ec0ff */
[----:B------:R-:W-:Y:S01]  /*468e0*/  ULDC.64 UR40, c[0x0][0x228] ;  /* 0x00008a0000287ab9 */ /* 0x000fe20000000a00 */
[----:B------:R-:W-:Y:S01]  /*468f0*/  ISETP.LT.AND P1, PT, R9, UR9, !P0 ;  /* 0x0000000909007c0c */ /* 0x000fe2000c721270 */
[----:B------:R1:W-:Y:S01]  /*46900*/  STL [R1+0x14c0], R24 ;  /* 0x0014c01801007387 */ /* 0x0003e20000100800 */
[----:B------:R-:W-:Y:S01]  /*46910*/  VIADD R28, R7, 0xc1 ;  /* 0x000000c1071c7836 */ /* 0x000fe20000000000 */
[----:B------:R-:W-:-:S02]  /*46920*/  ULDC UR9, c[0x0][0x228] ;  /* 0x00008a0000097ab9 */ /* 0x000fc40000000800 */
[----:B------:R-:W4:Y:S01]  /*46930*/  LDL.LU R68, [R1+0x1cf0] ;  /* 0x001cf00001447983 */ /* 0x000f220000300800 */
[----:B-1----:R-:W-:Y:S01]  /*46940*/  VIADD R24, R24, UR17 ;  /* 0x0000001118187c36 */ /* 0x002fe20008000000 */
[----:B------:R-:W-:Y:S02]  /*46950*/  ULDC.64 UR16, c[0x0][0x228] ;  /* 0x00008a0000107ab9 */ /* 0x000fe40000000a00 */
[----:B------:R-:W-:Y:S01]  /*46960*/  ISETP.LT.AND P0, PT, R8, UR16, !P0 ;  /* 0x0000001008007c0c */ /* 0x000fe2000c701270 */
[----:B------:R-:W-:-:S03]  /*46970*/  ULDC UR16, c[0x0][0x248] ;  /* 0x0000920000107ab9 */ /* 0x000fc60000000800 */
[----:B------:R-:W-:-:S04]  /*46980*/  @P1 LOP3.LUT R18, R18, 0x40000, RZ, 0xfc, !PT ;  /* 0x0004000012121812 */ /* 0x000fc800078efcff */
[----:B------:R-:W-:-:S05]  /*46990*/  LOP3.LUT R18, R18, 0xfffdffff, RZ, 0xc0, !PT ;  /* 0xfffdffff12127812 */ /* 0x000fca00078ec0ff */
        /* <DEDUP_REMOVED lines=8> */
[----:B------:R-:W-:Y:S01]  /*46a20*/  VIADD R27, R7, 0xc0 ;  /* 0x000000c0071b7836 */ /* 0x000fe20000000000 */
[----:B------:R-:W-:Y:S01]  /*46a30*/  ULDC UR10, c[0x0][0x228] ;  /* 0x00008a00000a7ab9 */ /* 0x000fe20000000800 */
[----:B-1----:R-:W-:Y:S01]  /*46a40*/  VIADD R24, R24, UR15 ;  /* 0x0000000f18187c36 */ /* 0x002fe20008000000 */
[----:B------:R-:W-:-:S04]  /*46a50*/  ULDC UR15, c[0x0][0x248] ;  /* 0x00009200000f7ab9 */ /* 0x000fc80000000800 */
[----:B------:R1:W-:Y:S03]  /*46a60*/  STL [R1+0x14c8], R24 ;  /* 0x0014c81801007387 */ /* 0x0003e60000100800 */
[----:B------:R-:W-:Y:S01]  /*46a70*/  @P1 LOP3.LUT R18, R18, 0x10000, RZ, 0xfc, !PT ;  /* 0x0001000012121812 */ /* 0x000fe200078efcff */
[----:B------:R-:W4:Y:S03]  /*46a80*/  LDL.LU R66, [R1+0x1ce8] ;  /* 0x001ce80001427983 */ /* 0x000f260000300800 */
[----:B------:R-:W-:Y:S01]  /*46a90*/  LOP3.LUT R18, R18, 0xffff7fff, RZ, 0xc0, !PT ;  /* 0xffff7fff12127812 */ /* 0x000fe200078ec0ff */
[----:B-1----:R-:W-:-:S03]  /*46aa0*/  VIADD R24, R24, UR15 ;  /* 0x0000000f18187c36 */ /* 0x002fc60008000000 */
[----:B------:R-:W-:Y:S02]  /*46ab0*/  @P0 LOP3.LUT R18, R18, 0x8000, RZ, 0xfc, !PT ;  /* 0x0000800012120812 */ /* 0x000fe400078efcff */
[----:B------:R-:W-:Y:S01]  /*46ac0*/  ISETP.GE.AND P0, PT, R60, UR33, PT ;  /* 0x000000213c007c0c */ /* 0x000fe2000bf06270 */
[----:B------:R-:W-:Y:S01]  /*46ad0*/  ULDC.64 UR32, c[0x0][0x228] ;  /* 0x00008a0000207ab9 */ /* 0x000fe20000000a00 */
[----:B------:R1:W-:Y:S02]  /*46ae0*/  STL [R1+0x14cc], R24 ;  /* 0x0014cc1801007387 */ /* 0x0003e40000100800 */
[----:B------:R-:W-:Y:S01]  /*46af0*/  ISETP.LT.AND P1, PT, R9, UR14, !P0 ;  /* 0x0000000e09007c0c */ /* 0x000fe2000c721270 */
[----:B------:R-:W-:Y:S01]  /*46b00*/  ULDC UR14, c[0x0][0x248] ;  /* 0x00009200000e7ab9 */ /* 0x000fe20000000800 */
[----:B------:R-:W3:Y:S01]  /*46b10*/  LDL.LU R65, [R1+0x1ce4] ;  /* 0x001ce40001417983 */ /* 0x000ee20000300800 */
[----:B-1----:R-:W-:Y:S01]  /*46b20*/  VIADD R24, R24, UR13 ;  /* 0x0000000d18187c36 */ /* 0x002fe20008000000 */
[----:B------:R-:W-:-:S04]  /*46b30*/  ULDC UR13, c[0x0][0x248] ;  /* 0x00009200000d7ab9 */ /* 0x000fc80000000800 */
[----:B------:R1:W-:Y:S01]  /*46b40*/  STL [R1+0x14d0], R24 ;  /* 0x0014d01801007387 */ /* 0x0003e20000100800 */
[----:B------:R-:W-:-:S03]  /*46b50*/  ISETP.LT.AND P0, PT, R8, UR24, !P0 ;  /* 0x0000001808007c0c */ /* 0x000fc6000c701270 */
[----:B------:R-:W4:Y:S01]  /*46b60*/  LDL.LU R64, [R1+0x1ce0] ;  /* 0x001ce00001407983 */ /* 0x000f220000300800 */
[----:B-1----:R-:W-:Y:S01]  /*46b70*/  VIADD R24, R24, UR13 ;  /* 0x0000000d18187c36 */ /* 0x002fe20008000000 */
[----:B------:R-:W-:Y:S01]  /*46b80*/  LOP3.LUT R18, R18, 0xffffbfff, RZ, 0xc0, !PT ;  /* 0xffffbfff12127812 */ /* 0x000fe200078ec0ff */
[----:B------:R-:W-:-:S03]  /*46b90*/  ULDC UR13, c[0x0][0x248] ;  /* 0x00009200000d7ab9 */ /* 0x000fc60000000800 */
[----:B------:R1:W-:Y:S01]  /*46ba0*/  STL [R1+0x14d4], R24 ;  /* 0x0014d41801007387 */ /* 0x0003e20000100800 */
[----:B------:R-:W-:-:S03]  /*46bb0*/  @P1 LOP3.LUT R18, R18, 0x4000, RZ, 0xfc, !PT ;  /* 0x0000400012121812 */ /* 0x000fc600078efcff */
[----:B------:R-:W3:Y:S01]  /*46bc0*/  LDL.LU R63, [R1+0x1cdc] ;  /* 0x001cdc00013f7983 */ /* 0x000ee20000300800 */
[----:B-1----:R-:W-:Y:S01]  /*46bd0*/  VIADD R24, R24, UR11 ;  /* 0x0000000b18187c36 */ /* 0x002fe20008000000 */
[----:B------:R-:W-:Y:S01]  /*46be0*/  LOP3.LUT R18, R18, 0xffffdfff, RZ, 0xc0, !PT ;  /* 0xffffdfff12127812 */ /* 0x000fe200078ec0ff */
[----:B------:R-:W-:Y:S01]  /*46bf0*/  VIADD R26, R7, 0xbf ;  /* 0x000000bf071a7836 */ /* 0x000fe20000000000 */
[----:B------:R-:W-:Y:S02]  /*46c00*/  ULDC UR11, c[0x0][0x228] ;  /* 0x00008a00000b7ab9 */ /* 0x000fe40000000800 */
[----:B------:R1:W-:Y:S04]  /*46c10*/  STL [R1+0x14d8], R24 ;  /* 0x0014d81801007387 */ /* 0x0003e80000100800 */
[----:B------:R-:W4:Y:S01]  /*46c20*/  LDL.LU R62, [R1+0x1cd8] ;  /* 0x001cd800013e7983 */ /* 0x000f220000300800 */
[----:B-1----:R-:W-:Y:S01]  /*46c30*/  VIADD R24, R24, UR13 ;  /* 0x0000000d18187c36 */ /* 0x002fe20008000000 */
[----:B------:R-:W-:Y:S01]  /*46c40*/  ULDC UR13, c[0x0][0x248] ;  /* 0x00009200000d7ab9 */ /* 0x000fe20000000800 */
[----:B------:R-:W-:-:S03]  /*46c50*/  @P0 LOP3.LUT R18, R18, 0x2000, RZ, 0xfc, !PT ;  /* 0x0000200012120812 */ /* 0x000fc600078efcff */
[----:B------:R1:W-:Y:S01]  /*46c60*/  STL [R1+0x14dc], R24 ;  /* 0x0014dc1801007387 */ /* 0x0003e20000100800 */
[----:B------:R-:W-:Y:S01]  /*46c70*/  ISETP.GE.AND P0, PT, R59, UR21, PT ;  /* 0x000000153b007c0c */ /* 0x000fe2000bf06270 */
[----:B------:R-:W-:Y:S02]  /*46c80*/  ULDC.64 UR20, c[0x0][0x228] ;  /* 0x00008a0000147ab9 */ /* 0x000fe40000000a00 */
[----:B------:R-:W3:Y:S01]  /*46c90*/  LDL.LU R61, [R1+0x1cd4] ;  /* 0x001cd400013d7983 */ /* 0x000ee20000300800 */
[----:B-1----:R-:W-:Y:S01]  /*46ca0*/  VIADD R24, R24, UR13 ;  /* 0x0000000d18187c36 */ /* 0x002fe20008000000 */
[----:B------:R-:W-:Y:S01]  /*46cb0*/  ULDC UR13, c[0x0][0x248] ;  /* 0x00009200000d7ab9 */ /* 0x000fe20000000800 */
[----:B------:R-:W-:Y:S01]  /*46cc0*/  ISETP.LT.AND P1, PT, R9, UR23, !P0 ;  /* 0x0000001709007c0c */ /* 0x000fe2000c721270 */
[----:B------:R-:W-:Y:S02]  /*46cd0*/  ULDC.64 UR22, c[0x0][0x228] ;  /* 0x00008a0000167ab9 */ /* 0x000fe40000000a00 */
[----:B------:R1:W-:Y:S04]  /*46ce0*/  STL [R1+0x14e0], R24 ;  /* 0x0014e01801007387 */ /* 0x0003e80000100800 */
[----:B------:R-:W4:Y:S01]  /*46cf0*/  LDL.LU R60, [R1+0x1cd0] ;  /* 0x001cd000013c7983 */ /* 0x000f220000300800 */
[----:B-1----:R-:W-:Y:S01]  /*46d00*/  VIADD R24, R24, UR13 ;  /* 0x0000000d18187c36 */ /* 0x002fe20008000000 */
[----:B------:R-:W-:Y:S01]  /*46d10*/  LOP3.LUT R18, R18, 0xffffefff, RZ, 0xc0, !PT ;  /* 0xffffefff12127812 */ /* 0x000fe200078ec0ff */
[----:B------:R-:W-:Y:S01]  /*46d20*/  VIADD R25, R7, 0xbe ;  /* 0x000000be07197836 */ /* 0x000fe20000000000 */
[----:B------:R-:W-:-:S02]  /*46d30*/  ULDC UR13, c[0x0][0x228] ;  /* 0x00008a00000d7ab9 */ /* 0x000fc40000000800 */
[----:B------:R1:W-:Y:S01]  /*46d40*/  STL [R1+0x14e4], R24 ;  /* 0x0014e41801007387 */ /* 0x0003e20000100800 */
[----:B------:R-:W-:-:S03]  /*46d50*/  @P1 LOP3.LUT R18, R18, 0x1000, RZ, 0xfc, !PT ;  /* 0x0000100012121812 */ /* 0x000fc600078efcff */
[----:B------:R-:W3:Y:S01]  /*46d60*/  LDL.LU R59, [R1+0x1ccc] ;  /* 0x001ccc00013b7983 */ /* 0x000ee20000300800 */
        /* <DEDUP_REMOVED lines=13> */
[----:B------:R-:W4:Y:S01]  /*46e40*/  LDL.LU R58, [R1+0x1cc8] ;  /* 0x001cc800013a7983 */ /* 0x000f220000300800 */
[----:B------:R-:W-:-:S07]  /*46e50*/  ULDC UR7, c[0x0][0x228] ;  /* 0x00008a0000077ab9 */ /* 0x000fce0000000800 */
        /* <DEDUP_REMOVED lines=10> */
[----:B------:R-:W-:Y:S01]  /*46f00*/  ULDC UR22, c[0x0][0x248] ;  /* 0x0000920000167ab9 */ /* 0x000fe20000000800 */
        /* <DEDUP_REMOVED lines=11> */
[----:B------:R-:W3:Y:S01]  /*46fc0*/  LDL.LU R57, [R1+0x1cc4] ;  /* 0x001cc40001397983 */ /* 0x000ee20000300800 */
[----:B------:R-:W-:-:S07]  /*46fd0*/  ULDC UR8, c[0x0][0x228] ;  /* 0x00008a0000087ab9 */ /* 0x000fce0000000800 */
        /* <DEDUP_REMOVED lines=8> */
[----:B------:R-:W-:Y:S01]  /*47060*/  ULDC UR17, c[0x0][0x248] ;  /* 0x0000920000117ab9 */ /* 0x000fe20000000800 */
[----:B------:R-:W-:Y:S01]  /*47070*/  ISETP.LT.AND P0, PT, R8, UR26, !P0 ;  /* 0x0000001a08007c0c */ /* 0x000fe2000c701270 */
[----:B------:R1:W-:Y:S01]  /*47080*/  STL [R1+0x14f0], R24 ;  /* 0x0014f01801007387 */ /* 0x0003e20000100800 */
[----:B------:R-:W-:-:S03]  /*47090*/  ULDC UR56, c[0x0][0x228] ;  /* 0x00008a0000387ab9 */ /* 0x000fc60000000800 */
[----:B------:R-:W4:Y:S06]  /*470a0*/  LDL.LU R56, [R1+0x1cc0] ;  /* 0x001cc00001387983 */ /* 0x000f2c0000300800 */
        /* <DEDUP_REMOVED lines=22> */
[----:B------:R-:W-:-:S09]  /*47210*/  ULDC UR59, c[0x0][0x228] ;  /* 0x00008a00003b7ab9 */ /* 0x000fd20000000800 */
[----:B------:R-:W-:Y:S02]  /*47220*/  @P0 LOP3.LUT R17, R17, 0x80000000, RZ, 0xfc, !PT ;  /* 0x8000000011110812 */ /* 0x000fe400078efcff */
[----:B------:R-:W-:Y:S01]  /*47230*/  ISETP.GE.AND P0, PT, R52, UR15, PT ;  /* 0x0000000f34007c0c */ /* 0x000fe2000bf06270 */
[----:B-1----:R-:W-:Y:S01]  /*47240*/  VIADD R24, R24, UR16 ;  /* 0x0000001018187c36 */ /* 0x002fe20008000000 */
[----:B------:R-:W-:Y:S01]  /*47250*/  @P1 LOP3.LUT R18, R18, 0x1, RZ, 0xfc, !PT ;  /* 0x0000000112121812 */ /* 0x000fe200078efcff */
[----:B------:R-:W-:Y:S01]  /*47260*/  ULDC UR16, c[0x0][0x228] ;  /* 0x00008a0000107ab9 */ /* 0x000fe20000000800 */
[----:B------:R-:W-:Y:S01]  /*47270*/  ISETP.LT.AND P1, PT, R9, UR60, !P0 ;  /* 0x0000003c09007c0c */ /* 0x000fe2000c721270 */
[----:B------:R-:W-:Y:S01]  /*47280*/  ULDC UR15, c[0x0][0x228] ;  /* 0x00008a00000f7ab9 */ /* 0x000fe20000000800 */
[----:B------:R-:W-:Y:S02]  /*47290*/  ISETP.LT.AND P0, PT, R8, UR24, !P0 ;  /* 0x0000001808007c0c */ /* 0x000fe4000c701270 */
[----:B------:R-:W-:Y:S01]  /*472a0*/  LOP3.LUT R17, R17, 0xbfffffff, RZ, 0xc0, !PT ;  /* 0xbfffffff11117812 */ /* 0x000fe200078ec0ff */
[----:B------:R1:W-:Y:S01]  /*472b0*/  STL [R1+0x14f8], R24 ;  /* 0x0014f81801007387 */ /* 0x0003e20000100800 */
[----:B------:R-:W-:Y:S01]  /*472c0*/  ULDC UR24, c[0x0][0x248] ;  /* 0x0000920000187ab9 */ /* 0x000fe20000000800 */
[----:B------:R-:W-:-:S02]  /*472d0*/  ULDC UR60, c[0x0][0x228] ;  /* 0x00008a00003c7ab9 */ /* 0x000fc40000000800 */
[----:B------:R-:W4:Y:S04]  /*472e0*/  LDL.LU R54, [R1+0x1cb8] ;  /* 0x001cb80001367983 */ /* 0x000f280000300800 */
        /* <DEDUP_REMOVED lines=10> */
[----:B------:R-:W-:-:S10]  /*47390*/  ULDC UR17, c[0x0][0x228] ;  /* 0x00008a0000117ab9 */ /* 0x000fd40000000800 */
[----:B------:R-:W-:-:S04]  /*473a0*/  @P1 LOP3.LUT R17, R17, 0x10000000, RZ, 0xfc, !PT ;  /* 0x1000000011111812 */ /* 0x000fc800078efcff */
[----:B------:R-:W-:-:S04]  /*473b0*/  LOP3.LUT R17, R17, 0xf7ffffff, RZ, 0xc0, !PT ;  /* 0xf7ffffff11117812 */ /* 0x000fc800078ec0ff */
[----:B------:R-:W-:Y:S02]  /*473c0*/  @P0 LOP3.LUT R17, R17, 0x8000000, RZ, 0xfc, !PT ;  /* 0x0800000011110812 */ /* 0x000fe400078efcff */
[----:B------:R-:W-:-:S04]  /*473d0*/  ISETP.GE.AND P0, PT, R50, UR23, PT ;  /* 0x0000001732007c0c */ /* 0x000fc8000bf06270 */
[----:B------:R-:W-:Y:S01]  /*473e0*/  ISETP.LT.AND P1, PT, R9, UR43, !P0 ;  /* 0x0000002b09007c0c */ /* 0x000fe2000c721270 */
[----:B------:R1:W-:Y:S01]  /*473f0*/  STL [R1+0x14fc], R24 ;  /* 0x0014fc1801007387 */ /* 0x0003e20000100800 */
[----:B------:R-:W-:Y:S01]  /*47400*/  ISETP.LT.AND P0, PT, R8, UR34, !P0 ;  /* 0x0000002208007c0c */ /* 0x000fe2000c701270 */
[----:B------:R-:W-:Y:S01]  /*47410*/  ULDC UR43, c[0x0][0x228] ;  /* 0x00008a00002b7ab9 */ /* 0x000fe20000000800 */
[----:B------:R-:W-:Y:S01]  /*47420*/  LOP3.LUT R17, R17, 0xfbffffff, RZ, 0xc0, !PT ;  /* 0xfbffffff11117812 */ /* 0x000fe200078ec0ff */
[----:B------:R-:W3:Y:S01]  /*47430*/  LDL.LU R53, [R1+0x1cb4] ;  /* 0x001cb40001357983 */ /* 0x000ee20000300800 */
[----:B-1----:R-:W-:Y:S01]  /*47440*/  VIADD R24, R24, UR18 ;  /* 0x0000001218187c36 */ /* 0x002fe20008000000 */
[----:B------:R-:W-:-:S06]  /*47450*/  ULDC UR18, c[0x0][0x228] ;  /* 0x00008a0000127ab9 */ /* 0x000fcc0000000800 */
[----:B------:R-:W-:Y:S01]  /*47460*/  @P1 LOP3.LUT R17, R17, 0x4000000, RZ, 0xfc, !PT ;  /* 0x0400000011111812 */ /* 0x000fe200078efcff */
[----:B------:R1:W-:Y:S03]  /*47470*/  STL [R1+0x1500], R24 ;  /* 0x0015001801007387 */ /* 0x0003e60000100800 */
[----:B------:R-:W-:Y:S01]  /*47480*/  LOP3.LUT R17, R17, 0xfdffffff, RZ, 0xc0, !PT ;  /* 0xfdffffff11117812 */ /* 0x000fe200078ec0ff */
[----:B------:R-:W4:Y:S01]  /*47490*/  LDL.LU R52, [R1+0x1cb0] ;  /* 0x001cb00001347983 */ /* 0x000f220000300800 */
[----:B-1----:R-:W-:Y:S01]  /*474a0*/  VIADD R24, R24, UR20 ;  /* 0x0000001418187c36 */ /* 0x002fe20008000000 */
[----:B------:R-:W-:Y:S01]  /*474b0*/  ULDC UR20, c[0x0][0x248] ;  /* 0x0000920000147ab9 */ /* 0x000fe20000000800 */
[----:B------:R-:W-:-:S03]  /*474c0*/  @P0 LOP3.LUT R17, R17, 0x2000000, RZ, 0xfc, !PT ;  /* 0x0200000011110812 */ /* 0x000fc600078efcff */
[----:B------:R1:W-:Y:S01]  /*474d0*/  STL [R1+0x1504], R24 ;  /* 0x0015041801007387 */ /* 0x0003e20000100800 */
[----:B------:R-:W-:Y:S01]  /*474e0*/  ISETP.GE.AND P0, PT, R49, UR19, PT ;  /* 0x0000001331007c0c */ /* 0x000fe2000bf06270 */
[----:B------:R-:W-:Y:S02]  /*474f0*/  ULDC UR19, c[0x0][0x228] ;  /* 0x00008a0000137ab9 */ /* 0x000fe40000000800 */
[----:B------:R-:W3:Y:S01]  /*47500*/  LDL.LU R51, [R1+0x1cac] ;  /* 0x001cac0001337983 */ /* 0x000ee20000300800 */
[----:B-1----:R-:W-:Y:S01]  /*47510*/  VIADD R24, R24, UR20 ;  /* 0x0000001418187c36 */ /* 0x002fe20008000000 */
[----:B------:R-:W-:Y:S01]  /*47520*/  ISETP.LT.AND P1, PT, R9, UR43, !P0 ;  /* 0x0000002b09007c0c */ /* 0x000fe2000c721270 */
[----:B------:R-:W-:Y:S01]  /*47530*/  ULDC UR43, c[0x0][0x228] ;  /* 0x00008a00002b7ab9 */ /* 0x000fe20000000800 */
[----:B------:R-:W-:Y:S01]  /*47540*/  LOP3.LUT R17, R17, 0xfeffffff, RZ, 0xc0, !PT ;  /* 0xfeffffff11117812 */ /* 0x000fe200078ec0ff */
[----:B------:R-:W-:Y:S01]  /*47550*/  ULDC UR20, c[0x0][0x228] ;  /* 0x00008a0000147ab9 */ /* 0x000fe20000000800 */
[----:B------:R1:W-:Y:S04]  /*47560*/  STL [R1+0x1508], R24 ;  /* 0x0015081801007387 */ /* 0x0003e80000100800 */
[----:B------:R-:W4:Y:S01]  /*47570*/  LDL.LU R50, [R1+0x1ca8] ;  /* 0x001ca80001327983 */ /* 0x000f220000300800 */
[----:B-1----:R-:W-:-:S04]  /*47580*/  VIADD R24, R24, UR21 ;  /* 0x0000001518187c36 */ /* 0x002fc80008000000 */
[----:B------:R-:W-:Y:S01]  /*47590*/  @P1 LOP3.LUT R17, R17, 0x1000000, RZ, 0xfc, !PT ;  /* 0x0100000011111812 */ /* 0x000fe200078efcff */
[----:B------:R-:W-:Y:S01]  /*475a0*/  ULDC UR21, c[0x0][0x228] ;  /* 0x00008a0000157ab9 */ /* 0x000fe20000000800 */
[----:B------:R1:W-:Y:S02]  /*475b0*/  STL [R1+0x1510], R24 ;  /* 0x0015101801007387 */ /* 0x0003e40000100800 */
[----:B------:R-:W-:Y:S02]  /*475c0*/  LOP3.LUT R17, R17, 0xff7fffff, RZ, 0xc0, !PT ;  /* 0xff7fffff11117812 */ /* 0x000fe400078ec0ff */
[----:B------:R-:W3:Y:S01]  /*475d0*/  LDL.LU R49, [R1+0x1ca4] ;  /* 0x001ca40001317983 */ /* 0x000ee20000300800 */
[----:B-1----:R-:W-:Y:S01]  /*475e0*/  VIADD R24, R24, UR22 ;  /* 0x0000001618187c36 */ /* 0x002fe20008000000 */
[----:B------:R-:W-:Y:S02]  /*475f0*/  ULDC.64 UR22, c[0x0][0x228] ;  /* 0x00008a0000167ab9 */ /* 0x000fe40000000a00 */
[----:B------:R-:W-:Y:S01]  /*47600*/  ISETP.LT.AND P0, PT, R8, UR22, !P0 ;  /* 0x0000001608007c0c */ /* 0x000fe2000c701270 */
[----:B------:R-:W-:-:S12]  /*47610*/  ULDC UR22, c[0x0][0x248] ;  /* 0x0000920000167ab9 */ /* 0x000fd80000000800 */
[----:B------:R-:W-:Y:S02]  /*47620*/  @P0 LOP3.LUT R17, R17, 0x800000, RZ, 0xfc, !PT ;  /* 0x0080000011110812 */ /* 0x000fe400078efcff */
[----:B------:R-:W-:Y:S01]  /*47630*/  ISETP.GE.AND P0, PT, R48, UR27, PT ;  /* 0x0000001b30007c0c */ /* 0x000fe2000bf06270 */
[----:B------:R-:W-:-:S03]  /*47640*/  ULDC.64 UR26, c[0x0][0x228] ;  /* 0x00008a00001a7ab9 */ /* 0x000fc60000000a00 */
[----:B------:R-:W-:Y:S01]  /*47650*/  ISETP.LT.AND P1, PT, R9, UR43, !P0 ;  /* 0x0000002b09007c0c */ /* 0x000fe2000c721270 */
[----:B------:R-:W-:Y:S01]  /*47660*/  ULDC UR43, c[0x0][0x228] ;  /* 0x00008a00002b7ab9 */ /* 0x000fe20000000800 */
        /* <DEDUP_REMOVED lines=8> */
[----:B------:R-:W-:Y:S01]  /*476f0*/  ULDC UR43, c[0x0][0x228] ;  /* 0x00008a00002b7ab9 */ /* 0x000fe20000000800 */
[----:B------:R-:W-:Y:S01]  /*47700*/  ISETP.LT.AND P0, PT, R8, UR26, !P0 ;  /* 0x0000001a08007c0c */ /* 0x000fe2000c701270 */
[----:B------:R1:W-:Y:S01]  /*47710*/  STL [R1+0x1514], R24 ;  /* 0x0015141801007387 */ /* 0x0003e20000100800 */
[----:B------:R-:W-:Y:S01]  /*47720*/  LOP3.LUT R17, R17, 0xffefffff, RZ, 0xc0, !PT ;  /* 0xffefffff11117812 */ /* 0x000fe200078ec0ff */
[----:B------:R-:W-:Y:S02]  /*47730*/  ULDC UR26, c[0x0][0x248] ;  /* 0x00009200001a7ab9 */ /* 0x000fe40000000800 */
[----:B------:R-:W4:Y:S06]  /*47740*/  LDL.LU R48, [R1+0x1ca0] ;  /* 0x001ca00001307983 */ /* 0x000f2c0000300800 */
[----:B------:R-:W-:-:S04]  /*47750*/  @P1 LOP3.LUT R17, R17, 0x100000, RZ, 0xfc, !PT ;  /* 0x0010000011111812 */ /* 0x000fc800078efcff */
[----:B------:R-:W-:-:S04]  /*47760*/  LOP3.LUT R17, R17, 0xfff7ffff, RZ, 0xc0, !PT ;  /* 0xfff7ffff11117812 */ /* 0x000fc800078ec0ff */
[----:B------:R-:W-:Y:S02]  /*47770*/  @P0 LOP3.LUT R17, R17, 0x80000, RZ, 0xfc, !PT ;  /* 0x0008000011110812 */ /* 0x000fe400078efcff */
[----:B------:R-:W-:-:S04]  /*47780*/  ISETP.GE.AND P0, PT, R46, UR29, PT ;  /* 0x0000001d2e007c0c */ /* 0x000fc8000bf06270 */
[----:B------:R-:W-:Y:S01]  /*47790*/  ISETP.LT.AND P1, PT, R9, UR43, !P0 ;  /* 0x0000002b09007c0c */ /* 0x000fe2000c721270 */
[----:B-1----:R-:W-:Y:S01]  /*477a0*/  VIADD R24, R24, UR22 ;  /* 0x0000001618187c36 */ /* 0x002fe20008000000 */
[----:B------:R-:W-:Y:S01]  /*477b0*/  ISETP.LT.AND P0, PT, R8, UR30, !P0 ;  /* 0x0000001e08007c0c */ /* 0x000fe2000c701270 */
[----:B------:R-:W-:Y:S01]  /*477c0*/  ULDC UR43, c[0x0][0x228] ;  /* 0x00008a00002b7ab9 */ /* 0x000fe20000000800 */
[----:B------:R-:W-:Y:S01]  /*477d0*/  LOP3.LUT R17, R17, 0xfffbffff, RZ, 0xc0, !PT ;  /* 0xfffbffff11117812 */ /* 0x000fe200078ec0ff */
[----:B------:R-:W-:Y:S01]  /*477e0*/  ULDC UR22, c[0x0][0x228] ;  /* 0x00008a0000167ab9 */ /* 0x000fe20000000800 */
[----:B------:R1:W-:Y:S04]  /*477f0*/  STL [R1+0x1520], R24 ;  /* 0x0015201801007387 */ /* 0x0003e80000100800 */
[----:B------:R-:W3:Y:S03]  /*47800*/  LDL.LU R47, [R1+0x1c9c] ;  /* 0x001c9c00012f7983 */ /* 0x000ee60000300800 */
        /* <DEDUP_REMOVED lines=8> */
[----:B------:R-:W-:Y:S01]  /*47890*/  ULDC UR25, c[0x0][0x228] ;  /* 0x00008a0000197ab9 */ /* 0x000fe20000000800 */
[----:B------:R-:W-:Y:S01]  /*478a0*/  ISETP.LT.AND P1, PT, R9, UR43, !P0 ;  /* 0x0000002b09007c0c */ /* 0x000fe2000c721270 */
[----:B------:R-:W4:Y:S01]  /*478b0*/  LDL.LU R46, [R1+0x1c98] ;  /* 0x001c9800012e7983 */ /* 0x000f220000300800 */
[----:B------:R-:W-:Y:S01]  /*478c0*/  ULDC UR43, c[0x0][0x228] ;  /* 0x00008a00002b7ab9 */ /* 0x000fe20000000800 */
[----:B-1----:R-:W-:Y:S01]  /*478d0*/  VIADD R24, R24, UR26 ;  /* 0x0000001a18187c36 */ /* 0x002fe20008000000 */
[----:B------:R-:W-:-:S04]  /*478e0*/  ULDC UR26, c[0x0][0x228] ;  /* 0x00008a00001a7ab9 */ /* 0x000fc80000000800 */
[----:B------:R1:W-:Y:S05]  /*478f0*/  STL [R1+0x152c], R24 ;  /* 0x00152c1801007387 */ /* 0x0003ea0000100800 */
[----:B------:R-:W-:Y:S01]  /*47900*/  @P1 LOP3.LUT R17, R17, 0x10000, RZ, 0xfc, !PT ;  /* 0x0001000011111812 */ /* 0x000fe200078efcff */
        /* <DEDUP_REMOVED lines=26> */
[----:B------:R1:W-:Y:S01]  /*47ab0*/  STL [R1+0x1530], R24 ;  /* 0x0015301801007387 */ /* 0x0003e20000100800 */
[----:B------:R-:W-:Y:S01]  /*47ac0*/  LOP3.LUT R17, R17, 0xfffffbff, RZ, 0xc0, !PT ;  /* 0xfffffbff11117812 */ /* 0x000fe200078ec0ff */
[----:B------:R-:W-:Y:S01]  /*47ad0*/  ULDC UR23, c[0x0][0x248] ;  /* 0x0000920000177ab9 */ /* 0x000fe20000000800 */
[----:B------:R-:W-:Y:S01]  /*47ae0*/  ISETP.LT.AND P1, PT, R9, UR43, !P0 ;  /* 0x0000002b09007c0c */ /* 0x000fe2000c721270 */
[----:B------:R-:W-:Y:S01]  /*47af0*/  ULDC UR43, c[0x0][0x228] ;  /* 0x00008a00002b7ab9 */ /* 0x000fe20000000800 */
[----:B------:R-:W-:Y:S01]  /*47b00*/  ISETP.LT.AND P0, PT, R8, UR34, !P0 ;  /* 0x0000002208007c0c */ /* 0x000fe2000c701270 */
[----:B------:R-:W4:Y:S10]  /*47b10*/  LDL.LU R44, [R1+0x1c90] ;  /* 0x001c9000012c7983 */ /* 0x000f340000300800 */
        /* <DEDUP_REMOVED lines=19> */
[----:B------:R-:W-:-:S10]  /*47c50*/  ULDC UR27, c[0x0][0x248] ;  /* 0x00009200001b7ab9 */ /* 0x000fd40000000800 */
        /* <DEDUP_REMOVED lines=8> */
[----:B------:R-:W-:Y:S01]  /*47ce0*/  ULDC UR56, c[0x0][0x228] ;  /* 0x00008a0000387ab9 */ /* 0x000fe20000000800 */
[----:B------:R-:W-:Y:S01]  /*47cf0*/  ISETP.LT.AND P0, PT, R8, UR42, !P0 ;  /* 0x0000002a08007c0c */ /* 0x000fe2000c701270 */
[----:B------:R-:W3:Y:S10]  /*47d00*/  LDL.LU R43, [R1+0x1c8c] ;  /* 0x001c8c00012b7983 */ /* 0x000ef40000300800 */
        /* <DEDUP_REMOVED lines=11> */
[----:B------:R-:W4:Y:S03]  /*47dc0*/  LDL.LU R42, [R1+0x1c88] ;  /* 0x001c8800012a7983 */ /* 0x000f260000300800 */
[----:B------:R-:W-:Y:S01]  /*47dd0*/  @P1 LOP3.LUT R17, R17, 0x4, RZ, 0xfc, !PT ;  /* 0x0000000411111812 */ /* 0x000fe200078efcff */
[----:B-1----:R-:W-:-:S03]  /*47de0*/  VIADD R24, R24, UR28 ;  /* 0x0000001c18187c36 */ /* 0x002fc60008000000 */
[----:B------:R-:W-:Y:S01]  /*47df0*/  LOP3.LUT R17, R17, 0xfffffffd, RZ, 0xc0, !PT ;  /* 0xfffffffd11117812 */ /* 0x000fe200078ec0ff */
[----:B------:R-:W-:Y:S01]  /*47e00*/  ULDC UR28, c[0x0][0x248] ;  /* 0x00009200001c7ab9 */ /* 0x000fe20000000800 */
[----:B------:R1:W-:Y:S02]  /*47e10*/  STL [R1+0x1548], R24 ;  /* 0x0015481801007387 */ /* 0x0003e40000100800 */
[----:B------:R-:W-:Y:S02]  /*47e20*/  @P0 LOP3.LUT R17, R17, 0x2, RZ, 0xfc, !PT ;  /* 0x0000000211110812 */ /* 0x000fe400078efcff */
[----:B------:R-:W-:Y:S01]  /*47e30*/  ISETP.GE.AND P0, PT, R37, UR39, PT ;  /* 0x0000002725007c0c */ /* 0x000fe2000bf06270 */
[----:B------:R-:W3:Y:S01]  /*47e40*/  LDL.LU R41, [R1+0x1c84] ;  /* 0x001c840001297983 */ /* 0x000ee20000300800 */
[----:B-1----:R-:W-:Y:S02]  /*47e50*/  VIADD R24, R24, UR23 ;  /* 0x0000001718187c36 */ /* 0x002fe40008000000 */
[----:B------:R-:W-:Y:S01]  /*47e60*/  ISETP.LT.AND P1, PT, R9, UR56, !P0 ;  /* 0x0000003809007c0c */ /* 0x000fe2000c721270 */
[----:B------:R-:W-:Y:S01]  /*47e70*/  ULDC UR56, c[0x0][0x228] ;  /* 0x00008a0000387ab9 */ /* 0x000fe20000000800 */
[----:B------:R-:W-:Y:S01]  /*47e80*/  LOP3.LUT R17, R17, 0xfffffffe, RZ, 0xc0, !PT ;  /* 0xfffffffe11117812 */ /* 0x000fe200078ec0ff */
[----:B------:R-:W-:Y:S01]  /*47e90*/  ULDC.64 UR38, c[0x0][0x228] ;  /* 0x00008a0000267ab9 */ /* 0x000fe20000000a00 */
[----:B------:R1:W-:Y:S01]  /*47ea0*/  STL [R1+0x1550], R24 ;  /* 0x0015501801007387 */ /* 0x0003e20000100800 */
[----:B------:R-:W-:-:S03]  /*47eb0*/  ULDC UR23, c[0x0][0x228] ;  /* 0x00008a0000177ab9 */ /* 0x000fc60000000800 */
[----:B------:R-:W4:Y:S01]  /*47ec0*/  LDL.LU R40, [R1+0x1c80] ;  /* 0x001c800001287983 */ /* 0x000f220000300800 */
[----:B-1----:R-:W-:Y:S01]  /*47ed0*/  VIADD R24, R24, UR28 ;  /* 0x0000001c18187c36 */ /* 0x002fe20008000000 */
[----:B------:R-:W-:Y:S02]  /*47ee0*/  ULDC.64 UR28, c[0x0][0x228] ;  /* 0x00008a00001c7ab9 */ /* 0x000fe40000000a00 */
[----:B------:R-:W-:Y:S02]  /*47ef0*/  ISETP.LT.AND P0, PT, R8, UR28, !P0 ;  /* 0x0000001c08007c0c */ /* 0x000fe4000c701270 */
[----:B------:R-:W-:-:S11]  /*47f00*/  @P1 LOP3.LUT R17, R17, 0x1, RZ, 0xfc, !PT ;  /* 0x0000000111111812 */ /* 0x000fd600078efcff */
        /* <DEDUP_REMOVED lines=163> */
[----:B------:R-:W4:Y:S10]  /*48940*/  LDL.LU R34, [R1+0x1c68] ;  /* 0x001c680001227983 */ /* 0x000f340000300800 */
[----:B------:R-:W-:-:S02]  /*48950*/  @P0 LOP3.LUT R15, R15, 0x80000000, RZ, 0xfc, !PT ;  /* 0x800000000f0f0812 */ /* 0x000fc400078efcff */
[----:B------:R-:W-:Y:S01]  /*48960*/  ISETP.GE.AND P0, PT, R248, UR33, PT ;  /* 0x00000021f8007c0c */ /* 0x000fe2000bf06270 */
[----:B------:R-:W-:Y:S01]  /*48970*/  ULDC.64 UR32, c[0x0][0x228] ;  /* 0x00008a0000207ab9 */ /* 0x000fe20000000a00 */
[----:B------:R-:W-:Y:S02]  /*48980*/  @P1 LOP3.LUT R16, R16, 0x1, RZ, 0xfc, !PT ;  /* 0x0000000110101812 */ /* 0x000fe400078efcff */
        /* <DEDUP_REMOVED lines=37> */
[----:B------:R-:W4:Y:S01]  /*48be0*/  LDL.LU R32, [R1+0x1c60] ;  /* 0x001c600001207983 */ /* 0x000f220000300800 */
[----:B------:R-:W-:Y:S01]  /*48bf0*/  ISETP.LT.AND P0, PT, R8, UR40, !P0 ;  /* 0x0000002808007c0c */ /* 0x000fe2000c701270 */
[----:B------:R-:W-:-:S10]  /*48c00*/  ULDC UR44, c[0x0][0x228] ;  /* 0x00008a00002c7ab9 */ /* 0x000fd40000000800 */
        /* <DEDUP_REMOVED lines=12> */
[----:B------:R-:W-:Y:S01]  /*48cd0*/  ULDC UR11, c[0x0][0x248] ;  /* 0x00009200000b7ab9 */ /* 0x000fe20000000800 */
[----:B-1----:R-:W-:Y:S01]  /*48ce0*/  VIADD R24, R24, UR27 ;  /* 0x0000001b18187c36 */ /* 0x002fe20008000000 */
[----:B------:R-:W-:-:S04]  /*48cf0*/  ULDC UR27, c[0x0][0x248] ;  /* 0x00009200001b7ab9 */ /* 0x000fc80000000800 */
[----:B------:R1:W-:Y:S04]  /*48d00*/  STL [R1+0x1590], R24 ;  /* 0x0015901801007387 */ /* 0x0003e80000100800 */
[----:B------:R-:W-:Y:S01]  /*48d10*/  @P1 LOP3.LUT R15, R15, 0x400000, RZ, 0xfc, !PT ;  /* 0x004000000f0f1812 */ /* 0x000fe200078efcff */
[----:B-1----:R-:W-:Y:S01]  /*48d20*/  VIADD R24, R24, UR27 ;  /* 0x0000001b18187c36 */ /* 0x002fe20008000000 */
[----:B------:R-:W-:Y:S02]  /*48d30*/  ULDC UR27, c[0x0][0x248] ;  /* 0x00009200001b7ab9 */ /* 0x000fe40000000800 */
[----:B------:R-:W-:Y:S02]  /*48d40*/  LOP3.LUT R15, R15, 0xffdfffff, RZ, 0xc0, !PT ;  /* 0xffdfffff0f0f7812 */ /* 0x000fe400078ec0ff */
[----:B------:R1:W-:Y:S02]  /*48d50*/  STL [R1+0x1598], R24 ;  /* 0x0015981801007387 */ /* 0x0003e40000100800 */
[----:B------:R-:W-:-:S02]  /*48d60*/  @P0 LOP3.LUT R15, R15, 0x200000, RZ, 0xfc, !PT ;  /* 0x002000000f0f0812 */ /* 0x000fc400078efcff */
[----:B------:R-:W4:Y:S01]  /*48d70*/  LDL.LU R30, [R1+0x1c58] ;  /* 0x001c5800011e7983 */ /* 0x000f220000300800 */
[----:B-1----:R-:W-:Y:S01]  /*48d80*/  VIADD R24, R24, UR27 ;  /* 0x0000001b18187c36 */ /* 0x002fe20008000000 */
[----:B------:R-:W-:Y:S01]  /*48d90*/  ULDC UR27, c[0x0][0x248] ;  /* 0x00009200001b7ab9 */ /* 0x000fe20000000800 */
[----:B------:R-:W-:Y:S01]  /*48da0*/  ISETP.GE.AND P0, PT, R243, UR31, PT ;  /* 0x0000001ff3007c0c */ /* 0x000fe2000bf06270 */
[----:B------:R-:W-:Y:S02]  /*48db0*/  ULDC.64 UR30, c[0x0][0x228] ;  /* 0x00008a00001e7ab9 */ /* 0x000fe40000000a00 */
[----:B------:R1:W-:Y:S01]  /*48dc0*/  STL [R1+0x15a0], R24 ;  /* 0x0015a01801007387 */ /* 0x0003e20000100800 */
[----:B------:R-:W-:Y:S01]  /*48dd0*/  ISETP.LT.AND P1, PT, R9, UR9, !P0 ;  /* 0x0000000909007c0c */ /* 0x000fe2000c721270 */
[----:B------:R-:W-:Y:S02]  /*48de0*/  ULDC UR9, c[0x0][0x248] ;  /* 0x0000920000097ab9 */ /* 0x000fe40000000800 */
[----:B------:R-:W3:Y:S01]  /*48df0*/  LDL.LU R29, [R1+0x1c54] ;  /* 0x001c5400011d7983 */ /* 0x000ee20000300800 */
[----:B-1----:R-:W-:Y:S01]  /*48e00*/  VIADD R24, R24, UR27 ;  /* 0x0000001b18187c36 */ /* 0x002fe20008000000 */
[----:B------:R-:W-:-:S04]  /*48e10*/  ULDC UR27, c[0x0][0x248] ;  /* 0x00009200001b7ab9 */ /* 0x000fc80000000800 */
[----:B------:R1:W-:Y:S01]  /*48e20*/  STL [R1+0x15a4], R24 ;  /* 0x0015a41801007387 */ /* 0x0003e20000100800 */
[----:B------:R-:W-:Y:S01]  /*48e30*/  ISETP.LT.AND P0, PT, R8, UR42, !P0 ;  /* 0x0000002a08007c0c */ /* 0x000fe2000c701270 */
[----:B------:R-:W-:Y:S02]  /*48e40*/  ULDC UR42, c[0x0][0x228] ;  /* 0x00008a00002a7ab9 */ /* 0x000fe40000000800 */
[----:B------:R-:W4:Y:S01]  /*48e50*/  LDL.LU R28, [R1+0x1c50] ;  /* 0x001c5000011c7983 */ /* 0x000f220000300800 */
[----:B-1----:R-:W-:Y:S01]  /*48e60*/  VIADD R24, R24, UR27 ;  /* 0x0000001b18187c36 */ /* 0x002fe20008000000 */
[----:B------:R-:W-:Y:S01]  /*48e70*/  ULDC UR27, c[0x0][0x248] ;  /* 0x00009200001b7ab9 */ /* 0x000fe20000000800 */
[----:B------:R-:W-:-:S03]  /*48e80*/  LOP3.LUT R15, R15, 0xffefffff, RZ, 0xc0, !PT ;  /* 0xffefffff0f0f7812 */ /* 0x000fc600078ec0ff */
[----:B------:R1:W-:Y:S01]  /*48e90*/  STL [R1+0x15ac], R24 ;  /* 0x0015ac1801007387 */ /* 0x0003e20000100800 */
[----:B------:R-:W-:-:S03]  /*48ea0*/  @P1 LOP3.LUT R15, R15, 0x100000, RZ, 0xfc, !PT ;  /* 0x001000000f0f1812 */ /* 0x000fc600078efcff */
[----:B------:R-:W3:Y:S01]  /*48eb0*/  LDL.LU R27, [R1+0x1c4c] ;  /* 0x001c4c00011b7983 */ /* 0x000ee20000300800 */
[----:B-1----:R-:W-:Y:S01]  /*48ec0*/  VIADD R24, R24, UR27 ;  /* 0x0000001b18187c36 */ /* 0x002fe20008000000 */
[----:B------:R-:W-:-:S04]  /*48ed0*/  ULDC UR27, c[0x0][0x248] ;  /* 0x00009200001b7ab9 */ /* 0x000fc80000000800 */
[----:B------:R1:W-:Y:S01]  /*48ee0*/  STL [R1+0x15b0], R24 ;  /* 0x0015b01801007387 */ /* 0x0003e20000100800 */
[----:B------:R-:W-:-:S03]  /*48ef0*/  LOP3.LUT R15, R15, 0xfff7ffff, RZ, 0xc0, !PT ;  /* 0xfff7ffff0f0f7812 */ /* 0x000fc600078ec0ff */
        /* <DEDUP_REMOVED lines=9> */
[----:B------:R-:W-:-:S03]  /*48f90*/  ULDC UR27, c[0x0][0x248] ;  /* 0x00009200001b7ab9 */ /* 0x000fc60000000800 */
[----:B------:R-:W-:Y:S01]  /*48fa0*/  VIADD R252, R24, UR27 ;  /* 0x0000001b18fc7c36 */ /* 0x000fe20008000000 */
[----:B------:R1:W-:Y:S01]  /*48fb0*/  STL [R1+0x15c0], R24 ;  /* 0x0015c01801007387 */ /* 0x0003e20000100800 */
[----:B------:R-:W-:Y:S01]  /*48fc0*/  ISETP.LT.AND P1, PT, R9, UR10, !P0 ;  /* 0x0000000a09007c0c */ /* 0x000fe2000c721270 */
[----:B------:R-:W-:Y:S01]  /*48fd0*/  ULDC UR27, c[0x0][0x248] ;  /* 0x00009200001b7ab9 */ /* 0x000fe20000000800 */
[----:B------:R-:W-:Y:S01]  /*48fe0*/  ISETP.LT.AND P0, PT, R8, UR30, !P0 ;  /* 0x0000001e08007c0c */ /* 0x000fe2000c701270 */
[----:B-1----:R-:W4:Y:S04]  /*48ff0*/  LDL.LU R24, [R1+0x1c40] ;  /* 0x001c400001187983 */ /* 0x002f280000300800 */
[----:B------:R1:W-:Y:S01]  /*49000*/  STL [R1+0x15c8], R252 ;  /* 0x0015c8fc01007387 */ /* 0x0003e20000100800 */
[----:B------:R-:W-:Y:S01]  /*49010*/  LOP3.LUT R15, R15, 0xfffbffff, RZ, 0xc0, !PT ;  /* 0xfffbffff0f0f7812 */ /* 0x000fe200078ec0ff */
[----:B-1----:R-:W-:Y:S01]  /*49020*/  VIADD R252, R252, UR27 ;  /* 0x0000001bfcfc7c36 */ /* 0x002fe20008000000 */
[----:B------:R-:W-:-:S03]  /*49030*/  ULDC UR27, c[0x0][0x248] ;  /* 0x00009200001b7ab9 */ /* 0x000fc60000000800 */
[----:B------:R-:W-:Y:S01]  /*49040*/  VIADD R251, R252, UR27 ;  /* 0x0000001bfcfb7c36 */ /* 0x000fe20008000000 */
[----:B------:R-:W-:Y:S01]  /*49050*/  ULDC UR27, c[0x0][0x248] ;  /* 0x00009200001b7ab9 */ /* 0x000fe20000000800 */
[----:B------:R-:W-:Y:S02]  /*49060*/  @P1 LOP3.LUT R15, R15, 0x40000, RZ, 0xfc, !PT ;  /* 0x000400000f0f1812 */ /* 0x000fe400078efcff */
[----:B------:R-:W-:Y:S01]  /*49070*/  VIADD R250, R251, UR27 ;  /* 0x0000001bfbfa7c36 */ /* 0x000fe20008000000 */
[----:B------:R-:W-:Y:S01]  /*49080*/  ULDC UR27, c[0x0][0x248] ;  /* 0x00009200001b7ab9 */ /* 0x000fe20000000800 */
[----:B------:R-:W-:Y:S02]  /*49090*/  LOP3.LUT R15, R15, 0xfffdffff, RZ, 0xc0, !PT ;  /* 0xfffdffff0f0f7812 */ /* 0x000fe400078ec0ff */
[----:B------:R-:W-:Y:S01]  /*490a0*/  VIADD R249, R250, UR27 ;  /* 0x0000001bfaf97c36 */ /* 0x000fe20008000000 */
[----:B------:R-:W-:Y:S01]  /*490b0*/  ULDC UR27, c[0x0][0x248] ;  /* 0x00009200001b7ab9 */ /* 0x000fe20000000800 */
[----:B------:R-:W-:-:S02]  /*490c0*/  @P0 LOP3.LUT R15, R15, 0x20000, RZ, 0xfc, !PT ;  /* 0x000200000f0f0812 */ /* 0x000fc400078efcff */
[----:B------:R-:W-:Y:S01]  /*490d0*/  VIADD R248, R249, UR27 ;  /* 0x0000001bf9f87c36 */ /* 0x000fe20008000000 */
[----:B------:R-:W-:Y:S01]  /*490e0*/  ULDC UR27, c[0x0][0x248] ;  /* 0x00009200001b7ab9 */ /* 0x000fe20000000800 */
[----:B------:R-:W-:Y:S02]  /*490f0*/  ISETP.GE.AND P0, PT, R241, UR39, PT ;  /* 0x00000027f1007c0c */ /* 0x000fe4000bf06270 */
[----:B------:R-:W-:Y:S01]  /*49100*/  VIADD R247, R248, UR27 ;  /* 0x0000001bf8f77c36 */ /* 0x000fe20008000000 */
[----:B------:R-:W-:Y:S01]  /*49110*/  ULDC UR27, c[0x0][0x248] ;  /* 0x00009200001b7ab9 */ /* 0x000fe20000000800 */
[----:B------:R-:W-:Y:S02]  /*49120*/  ISETP.LT.AND P1, PT, R9, UR13, !P0 ;  /* 0x0000000d09007c0c */ /* 0x000fe4000c721270 */
[----:B------:R-:W-:-:S04]  /*49130*/  VIADD R246, R247, UR27 ;  /* 0x0000001bf7f67c36 */ /* 0x000fc80008000000 */
[----:B------:R-:W-:Y:S01]  /*49140*/  VIADD R245, R246, UR11 ;  /* 0x0000000bf6f57c36 */ /* 0x000fe20008000000 */
[----:B------:R-:W-:Y:S01]  /*49150*/  ULDC.64 UR10, c[0x0][0x228] ;  /* 0x00008a00000a7ab9 */ /* 0x000fe20000000a00 */
[----:B------:R-:W-:Y:S02]  /*49160*/  LOP3.LUT R15, R15, 0xfffeffff, RZ, 0xc0, !PT ;  /* 0xfffeffff0f0f7812 */ /* 0x000fe400078ec0ff */
[----:B------:R-:W-:-:S03]  /*49170*/  ISETP.LT.AND P0, PT, R8, UR10, !P0 ;  /* 0x0000000a08007c0c */ /* 0x000fc6000c701270 */
[----:B------:R-:W-:-:S04]  /*49180*/  @P1 LOP3.LUT R15, R15, 0x10000, RZ, 0xfc, !PT ;  /* 0x000100000f0f1812 */ /* 0x000fc800078efcff */
[----:B------:R-:W-:-:S06]  /*49190*/  LOP3.LUT R15, R15, 0xffff7fff, RZ, 0xc0, !PT ;  /* 0xffff7fff0f0f7812 */ /* 0x000fcc00078ec0ff */
        /* <DEDUP_REMOVED lines=12> */
[----:B------:R-:W-:Y:S01]  /*49260*/  VIADD R244, R245, UR9 ;  /* 0x00000009f5f47c36 */ /* 0x000fe20008000000 */
        /* <DEDUP_REMOVED lines=8> */
[----:B------:R-:W-:Y:S01]  /*492f0*/  VIADD R243, R244, UR9 ;  /* 0x00000009f4f37c36 */ /* 0x000fe20008000000 */
        /* <DEDUP_REMOVED lines=16> */
[----:B------:R-:W-:Y:S01]  /*49400*/  VIADD R241, R242, UR9 ;  /* 0x00000009f2f17c36 */ /* 0x000fe20008000000 */
[----:B------:R-:W-:Y:S01]  /*49410*/  ULDC.64 UR8, c[0x0][0x228] ;  /* 0x00008a0000087ab9 */ /* 0x000fe20000000a00 */
        /* <DEDUP_REMOVED lines=9> */
[----:B------:R-:W-:Y:S01]  /*494b0*/  VIADD R239, R240, UR7 ;  /* 0x00000007f0ef7c36 */ /* 0x000fe20008000000 */
[----:B------:R-:W-:Y:S01]  /*494c0*/  ISETP.LT.AND P0, PT, R8, UR8, !P0 ;  /* 0x0000000808007c0c */ /* 0x000fe2000c701270 */
[----:B------:R-:W-:Y:S01]  /*494d0*/  ULDC UR7, c[0x0][0x248] ;  /* 0x0000920000077ab9 */ /* 0x000fe20000000800 */
[----:B------:R-:W-:Y:S01]  /*494e0*/  ULDC UR16, c[0x0][0x248] ;  /* 0x0000920000107ab9 */ /* 0x000fe20000000800 */
[----:B------:R-:W-:-:S08]  /*494f0*/  ULDC UR43, c[0x0][0x22c] ;  /* 0x00008b00002b7ab9 */ /* 0x000fd00000000800 */
        /* <DEDUP_REMOVED lines=25> */
[----:B------:R-:W-:Y:S01]  /*49690*/  ULDC.64 UR14, c[0x0][0x228] ;  /* 0x00008a00000e7ab9 */ /* 0x000fe20000000a00 */
[----:B------:R-:W-:Y:S01]  /*496a0*/  ISETP.LT.AND P0, PT, R8, UR10, !P0 ;  /* 0x0000000a08007c0c */ /* 0x000fe2000c701270 */
[----:B------:R-:W-:Y:S01]  /*496b0*/  VIADD R237, R238, UR7 ;  /* 0x00000007eeed7c36 */ /* 0x000fe20008000000 */
[----:B------:R-:W-:Y:S01]  /*496c0*/  LOP3.LUT R15, R15, 0xfffffffe, RZ, 0xc0, !PT ;  /* 0xfffffffe0f0f7812 */ /* 0x000fe200078ec0ff */
[----:B------:R-:W-:Y:S01]  /*496d0*/  ULDC UR7, c[0x0][0x248] ;  /* 0x0000920000077ab9 */ /* 0x000fe20000000800 */
[----:B------:R-:W-:-:S09]  /*496e0*/  ULDC UR10, c[0x0][0x22c] ;  /* 0x00008b00000a7ab9 */ /* 0x000fd20000000800 */
[----:B------:R-:W-:Y:S02]  /*496f0*/  @P0 LOP3.LUT R14, R14, 0x80000000, RZ, 0xfc, !PT ;  /* 0x800000000e0e0812 */ /* 0x000fe400078efcff */
[----:B------:R-:W-:Y:S01]  /*49700*/  ISETP.GE.AND P0, PT, R232, UR33, PT ;  /* 0x00000021e8007c0c */ /* 0x000fe2000bf06270 */
[----:B------:R-:W-:Y:S01]  /*49710*/  ULDC.64 UR32, c[0x0][0x228] ;  /* 0x00008a0000207ab9 */ /* 0x000fe20000000a00 */
[----:B------:R-:W-:Y:S02]  /*49720*/  @P1 LOP3.LUT R15, R15, 0x1, RZ, 0xfc, !PT ;  /* 0x000000010f0f1812 */ /* 0x000fe400078efcff */
        /* <DEDUP_REMOVED lines=14> */
[----:B------:R-:W-:-:S07]  /*49810*/  ULDC UR14, c[0x0][0x228] ;  /* 0x00008a00000e7ab9 */ /* 0x000fce0000000800 */
        /* <DEDUP_REMOVED lines=15> */
[----:B------:R-:W-:-:S03]  /*49910*/  ULDC.64 UR8, c[0x0][0x228] ;  /* 0x00008a0000087ab9 */ /* 0x000fc60000000a00 */
[----:B------:R-:W-:Y:S02]  /*49920*/  ISETP.LT.AND P1, PT, R9, UR22, !P0 ;  /* 0x0000001609007c0c */ /* 0x000fe4000c721270 */
        /* <DEDUP_REMOVED lines=22> */
[----:B------:R-:W-:Y:S01]  /*49a90*/  ULDC.64 UR26, c[0x0][0x228] ;  /* 0x00008a00001a7ab9 */ /* 0x000fe20000000a00 */
[----:B------:R-:W-:Y:S02]  /*49aa0*/  ISETP.LT.AND P0, PT, R8, UR34, !P0 ;  /* 0x0000002208007c0c */ /* 0x000fe4000c701270 */
[----:B------:R-:W-:-:S09]  /*49ab0*/  LOP3.LUT R14, R14, 0xffefffff, RZ, 0xc0, !PT ;  /* 0xffefffff0e0e7812 */ /* 0x000fd200078ec0ff */
        /* <DEDUP_REMOVED lines=65> */
[----:B------:R-:W-:Y:S01]  /*49ed0*/  ULDC UR9, c[0x0][0x248] ;  /* 0x0000920000097ab9 */ /* 0x000fe20000000800 */
        /* <DEDUP_REMOVED lines=40> */
[----:B------:R-:W-:-:S11]  /*4a160*/  LOP3.LUT R14, R14, 0xfffffffe, RZ, 0xc0, !PT ;  /* 0xfffffffe0e0e7812 */ /* 0x000fd600078ec0ff */
[----:B------:R-:W-:Y:S02]  /*4a170*/  @P0 LOP3.LUT R13, R13, 0x80000000, RZ, 0xfc, !PT ;  /* 0x800000000d0d0812 */ /* 0x000fe400078efcff */
[----:B------:R-:W-:Y:S01]  /*4a180*/  ISETP.GE.AND P0, PT, R216, UR21, PT ;  /* 0x00000015d8007c0c */ /* 0x000fe2000bf06270 */
[----:B------:R-:W-:Y:S01]  /*4a190*/  VIADD R225, R226, UR11 ;  /* 0x0000000be2e17c36 */ /* 0x000fe20008000000 */
[----:B------:R-:W-:Y:S01]  /*4a1a0*/  @P1 LOP3.LUT R14, R14, 0x1, RZ, 0xfc, !PT ;  /* 0x000000010e0e1812 */ /* 0x000fe200078efcff */
[----:B------:R-:W-:Y:S01]  /*4a1b0*/  ULDC UR11, c[0x0][0x228] ;  /* 0x00008a00000b7ab9 */ /* 0x000fe20000000800 */
[----:B------:R-:W-:Y:S01]  /*4a1c0*/  ISETP.LT.AND P1, PT, R9, UR46, !P0 ;  /* 0x0000002e09007c0c */ /* 0x000fe2000c721270 */
[----:B------:R-:W-:Y:S01]  /*4a1d0*/  ULDC UR46, c[0x0][0x228] ;  /* 0x00008a00002e7ab9 */ /* 0x000fe20000000800 */
[----:B------:R-:W-:Y:S02]  /*4a1e0*/  ISETP.LT.AND P0, PT, R8, UR36, !P0 ;  /* 0x0000002408007c0c */ /* 0x000fe4000c701270 */
        /* <DEDUP_REMOVED lines=106> */
[----:B------:R-:W-:Y:S01]  /*4a890*/  ULDC.64 UR28, c[0x0][0x228] ;  /* 0x00008a00001c7ab9 */ /* 0x000fe20000000a00 */
[----:B------:R-:W-:Y:S01]  /*4a8a0*/  ULDC UR30, c[0x0][0x248] ;  /* 0x00009200001e7ab9 */ /* 0x000fe20000000800 */
[----:B------:R-:W-:-:S08]  /*4a8b0*/  ULDC UR46, c[0x0][0x22c] ;  /* 0x00008b00002e7ab9 */ /* 0x000fd00000000800 */
[----:B------:R-:W-:Y:S01]  /*4a8c0*/  @P1 LOP3.LUT R13, R13, 0x1000, RZ, 0xfc, !PT ;  /* 0x000010000d0d1812 */ /* 0x000fe200078efcff */
[----:B------:R-:W-:-:S03]  /*4a8d0*/  ULDC UR24, c[0x0][0x22c] ;  /* 0x00008b0000187ab9 */ /* 0x000fc60000000800 */
[----:B------:R-:W-:-:S04]  /*4a8e0*/  LOP3.LUT R13, R13, 0xfffff7ff, RZ, 0xc0, !PT ;  /* 0xfffff7ff0d0d7812 */ /* 0x000fc800078ec0ff */
[----:B------:R-:W-:Y:S02]  /*4a8f0*/  @P0 LOP3.LUT R13, R13, 0x800, RZ, 0xfc, !PT ;  /* 0x000008000d0d0812 */ /* 0x000fe400078efcff */
[----:B------:R-:W-:Y:S01]  /*4a900*/  ISETP.GE.AND P0, PT, R206, UR27, PT ;  /* 0x0000001bce007c0c */ /* 0x000fe2000bf06270 */
[----:B------:R-:W-:Y:S01]  /*4a910*/  VIADD R214, R215, UR26 ;  /* 0x0000001ad7d67c36 */ /* 0x000fe20008000000 */
[----:B------:R-:W-:Y:S02]  /*4a920*/  ULDC UR26, c[0x0][0x248] ;  /* 0x00009200001a7ab9 */ /* 0x000fe40000000800 */
[----:B------:R-:W-:Y:S01]  /*4a930*/  ISETP.LT.AND P1, PT, R9, UR40, !P0 ;  /* 0x0000002809007c0c */ /* 0x000fe2000c721270 */
[----:B------:R-:W-:Y:S01]  /*4a940*/  VIADD R213, R214, UR26 ;  /* 0x0000001ad6d57c36 */ /* 0x000fe20008000000 */
[----:B------:R-:W-:Y:S01]  /*4a950*/  ULDC UR26, c[0x0][0x248] ;  /* 0x00009200001a7ab9 */ /* 0x000fe20000000800 */
[----:B------:R-:W-:Y:S01]  /*4a960*/  ISETP.LT.AND P0, PT, R8, UR28, !P0 ;  /* 0x0000001c08007c0c */ /* 0x000fe2000c701270 */
[----:B------:R-:W-:Y:S01]  /*4a970*/  ULDC UR40, c[0x0][0x228] ;  /* 0x00008a0000287ab9 */ /* 0x000fe20000000800 */
[----:B------:R-:W-:Y:S01]  /*4a980*/  VIADD R212, R213, UR26 ;  /* 0x0000001ad5d47c36 */ /* 0x000fe20008000000 */
[----:B------:R-:W-:Y:S01]  /*4a990*/  LOP3.LUT R13, R13, 0xfffffbff, RZ, 0xc0, !PT ;  /* 0xfffffbff0d0d7812 */ /* 0x000fe200078ec0ff */
[----:B------:R-:W-:Y:S01]  /*4a9a0*/  ULDC UR26, c[0x0][0x248] ;  /* 0x00009200001a7ab9 */ /* 0x000fe20000000800 */
[----:B------:R-:W-:Y:S01]  /*4a9b0*/  ULDC UR28, c[0x0][0x228] ;  /* 0x00008a00001c7ab9 */ /* 0x000fe20000000800 */
[----:B------:R-:W-:Y:S01]  /*4a9c0*/  VIADD R211, R212, UR26 ;  /* 0x0000001ad4d37c36 */ /* 0x000fe20008000000 */
[----:B------:R-:W-:-:S03]  /*4a9d0*/  ULDC UR26, c[0x0][0x248] ;  /* 0x00009200001a7ab9 */ /* 0x000fc60000000800 */
[----:B------:R-:W-:Y:S02]  /*4a9e0*/  @P1 LOP3.LUT R13, R13, 0x400, RZ, 0xfc, !PT ;  /* 0x000004000d0d1812 */ /* 0x000fe400078efcff */
[----:B------:R-:W-:Y:S01]  /*4a9f0*/  IADD3 R210, R211, UR26, RZ ;  /* 0x0000001ad3d27c10 */ /* 0x000fe2000fffe0ff */
[----:B------:R-:W-:Y:S01]  /*4aa00*/  ULDC UR26, c[0x0][0x248] ;  /* 0x00009200001a7ab9 */ /* 0x000fe20000000800 */
[----:B------:R-:W-:-:S04]  /*4aa10*/  LOP3.LUT R13, R13, 0xfffffdff, RZ, 0xc0, !PT ;  /* 0xfffffdff0d0d7812 */ /* 0x000fc800078ec0ff */
[----:B------:R-:W-:Y:S01]  /*4aa20*/  @P0 LOP3.LUT R13, R13, 0x200, RZ, 0xfc, !PT ;  /* 0x000002000d0d0812 */ /* 0x000fe200078efcff */
[----:B------:R-:W-:Y:S01]  /*4aa30*/  VIADD R209, R210, UR26 ;  /* 0x0000001ad2d17c36 */ /* 0x000fe20008000000 */
[----:B------:R-:W-:Y:S01]  /*4aa40*/  ISETP.GE.AND P0, PT, R205, UR41, PT ;  /* 0x00000029cd007c0c */ /* 0x000fe2000bf06270 */
[----:B------:R-:W-:Y:S02]  /*4aa50*/  ULDC UR26, c[0x0][0x248] ;  /* 0x00009200001a7ab9 */ /* 0x000fe40000000800 */
[----:B------:R-:W-:Y:S01]  /*4aa60*/  VIADD R208, R209, UR26 ;  /* 0x0000001ad1d07c36 */ /* 0x000fe20008000000 */
[----:B------:R-:W-:Y:S01]  /*4aa70*/  ISETP.LT.AND P1, PT, R9, UR40, !P0 ;  /* 0x0000002809007c0c */ /* 0x000fe2000c721270 */
[----:B------:R-:W-:Y:S01]  /*4aa80*/  ULDC UR26, c[0x0][0x248] ;  /* 0x00009200001a7ab9 */ /* 0x000fe20000000800 */
[----:B------:R-:W-:Y:S01]  /*4aa90*/  LOP3.LUT R13, R13, 0xfffffeff, RZ, 0xc0, !PT ;  /* 0xfffffeff0d0d7812 */ /* 0x000fe200078ec0ff */
[----:B------:R-:W-:Y:S01]  /*4aaa0*/  VIADD R207, R208, UR26 ;  /* 0x0000001ad0cf7c36 */ /* 0x000fe20008000000 */
[----:B------:R-:W-:Y:S01]  /*4aab0*/  ULDC.64 UR26, c[0x0][0x228] ;  /* 0x00008a00001a7ab9 */ /* 0x000fe20000000a00 */
[----:B------:R-:W-:Y:S01]  /*4aac0*/  ULDC.64 UR40, c[0x0][0x228] ;  /* 0x00008a0000287ab9 */ /* 0x000fe20000000a00 */
[----:B------:R-:W-:-:S07]  /*4aad0*/  ISETP.LT.AND P0, PT, R8, UR26, !P0 ;  /* 0x0000001a08007c0c */ /* 0x000fce000c701270 */
[----:B------:R-:W-:Y:S01]  /*4aae0*/  @P1 LOP3.LUT R13, R13, 0x100, RZ, 0xfc, !PT ;  /* 0x000001000d0d1812 */ /* 0x000fe200078efcff */
[----:B------:R-:W-:Y:S01]  /*4aaf0*/  VIADD R206, R207, UR30 ;  /* 0x0000001ecfce7c36 */ /* 0x000fe20008000000 */
[----:B------:R-:W-:Y:S01]  /*4ab00*/  ULDC UR30, c[0x0][0x248] ;  /* 0x00009200001e7ab9 */ /* 0x000fe20000000800 */
[----:B------:R-:W-:Y:S01]  /*4ab10*/  ULDC UR26, c[0x0][0x228] ;  /* 0x00008a00001a7ab9 */ /* 0x000fe20000000800 */
[----:B------:R-:W-:-:S04]  /*4ab20*/  LOP3.LUT R13, R13, 0xffffff7f, RZ, 0xc0, !PT ;  /* 0xffffff7f0d0d7812 */ /* 0x000fc800078ec0ff */
[----:B------:R-:W-:Y:S02]  /*4ab30*/  @P0 LOP3.LUT R13, R13, 0x80, RZ, 0xfc, !PT ;  /* 0x000000800d0d0812 */ /* 0x000fe400078efcff */
[----:B------:R-:W-:-:S04]  /*4ab40*/  ISETP.GE.AND P0, PT, R204, UR39, PT ;  /* 0x00000027cc007c0c */ /* 0x000fc8000bf06270 */
        /* <DEDUP_REMOVED lines=34> */
[----:B------:R-:W-:Y:S01]  /*4ad70*/  VIADD R202, R203, UR30 ;  /* 0x0000001ecbca7c36 */ /* 0x000fe20008000000 */
[----:B------:R-:W-:Y:S01]  /*4ad80*/  ISETP.LT.AND P0, PT, R8, UR32, !P0 ;  /* 0x0000002008007c0c */ /* 0x000fe2000c701270 */
[----:B------:R-:W-:Y:S01]  /*4ad90*/  ULDC UR30, c[0x0][0x228] ;  /* 0x00008a00001e7ab9 */ /* 0x000fe20000000800 */
[----:B------:R-:W-:Y:S01]  /*4ada0*/  LOP3.LUT R13, R13, 0xfffffffe, RZ, 0xc0, !PT ;  /* 0xfffffffe0d0d7812 */ /* 0x000fe200078ec0ff */
[----:B------:R-:W-:Y:S01]  /*4adb0*/  ULDC.64 UR36, c[0x0][0x228] ;  /* 0x00008a0000247ab9 */ /* 0x000fe20000000a00 */
[----:B------:R-:W-:-:S09]  /*4adc0*/  ULDC UR32, c[0x0][0x22c] ;  /* 0x00008b0000207ab9 */ /* 0x000fd20000000800 */
[----:B------:R-:W-:Y:S02]  /*4add0*/  @P0 LOP3.LUT R12, R12, 0x80000000, RZ, 0xfc, !PT ;  /* 0x800000000c0c0812 */ /* 0x000fe400078efcff */
[----:B------:R-:W-:Y:S02]  /*4ade0*/  ISETP.GE.AND P0, PT, R200, UR31, PT ;  /* 0x0000001fc8007c0c */ /* 0x000fe4000bf06270 */
[----:B------:R-:W-:Y:S02]  /*4adf0*/  @P1 LOP3.LUT R13, R13, 0x1, RZ, 0xfc, !PT ;  /* 0x000000010d0d1812 */ /* 0x000fe400078efcff */
[----:B------:R-:W-:Y:S01]  /*4ae00*/  ISETP.LT.AND P1, PT, R9, UR30, !P0 ;  /* 0x0000001e09007c0c */ /* 0x000fe2000c721270 */
[----:B------:R-:W-:Y:S01]  /*4ae10*/  ULDC UR30, c[0x0][0x248] ;  /* 0x00009200001e7ab9 */ /* 0x000fe20000000800 */
[----:B------:R-:W-:Y:S02]  /*4ae20*/  ISETP.LT.AND P0, PT, R8, UR36, !P0 ;  /* 0x0000002408007c0c */ /* 0x000fe4000c701270 */
[----:B------:R-:W-:Y:S01]  /*4ae30*/  LOP3.LUT R12, R12, 0xbfffffff, RZ, 0xc0, !PT ;  /* 0xbfffffff0c0c7812 */ /* 0x000fe200078ec0ff */
[----:B------:R-:W-:Y:S01]  /*4ae40*/  VIADD R201, R202, UR30 ;  /* 0x0000001ecac97c36 */ /* 0x000fe20008000000 */
[----:B------:R-:W-:Y:S01]  /*4ae50*/  ULDC.64 UR30, c[0x0][0x228] ;  /* 0x00008a00001e7ab9 */ /* 0x000fe20000000a00 */
[----:B------:R-:W-:-:S06]  /*4ae60*/  ULDC UR36, c[0x0][0x228] ;  /* 0x00008a0000247ab9 */ /* 0x000fcc0000000800 */
[----:B------:R-:W-:-:S04]  /*4ae70*/  @P1 LOP3.LUT R12, R12, 0x40000000, RZ, 0xfc, !PT ;  /* 0x400000000c0c1812 */ /* 0x000fc800078efcff */
[----:B------:R-:W-:-:S04]  /*4ae80*/  LOP3.LUT R12, R12, 0xdfffffff, RZ, 0xc0, !PT ;  /* 0xdfffffff0c0c7812 */ /* 0x000fc800078ec0ff */
[----:B------:R-:W-:Y:S02]  /*4ae90*/  @P0 LOP3.LUT R12, R12, 0x20000000, RZ, 0xfc, !PT ;  /* 0x200000000c0c0812 */ /* 0x000fe400078efcff */
[----:B------:R-:W-:Y:S01]  /*4aea0*/  ISETP.GE.AND P0, PT, R199, UR29, PT ;  /* 0x0000001dc7007c0c */ /* 0x000fe2000bf06270 */
[----:B------:R-:W-:-:S03]  /*4aeb0*/  ULDC UR29, c[0x0][0x248] ;  /* 0x00009200001d7ab9 */ /* 0x000fc60000000800 */
[----:B------:R-:W-:Y:S01]  /*4aec0*/  ISETP.LT.AND P1, PT, R9, UR47, !P0 ;  /* 0x0000002f09007c0c */ /* 0x000fe2000c721270 */
[----:B------:R-:W-:Y:S01]  /*4aed0*/  ULDC UR47, c[0x0][0x228] ;  /* 0x00008a00002f7ab9 */ /* 0x000fe20000000800 */
[----:B------:R-:W-:Y:S01]  /*4aee0*/  ISETP.LT.AND P0, PT, R8, UR30, !P0 ;  /* 0x0000001e08007c0c */ /* 0x000fe2000c701270 */
[----:B------:R-:W-:Y:S01]  /*4aef0*/  ULDC UR30, c[0x0][0x22c] ;  /* 0x00008b00001e7ab9 */ /* 0x000fe20000000800 */
        /* <DEDUP_REMOVED lines=11> */
[----:B------:R-:W-:Y:S01]  /*4afb0*/  ULDC UR48, c[0x0][0x22c] ;  /* 0x00008b0000307ab9 */ /* 0x000fe20000000800 */
[----:B------:R-:W-:-:S09]  /*4afc0*/  ULDC UR27, c[0x0][0x248] ;  /* 0x00009200001b7ab9 */ /* 0x000fd20000000800 */
        /* <DEDUP_REMOVED lines=76> */
[----:B------:R-:W-:-:S03]  /*4b490*/  ULDC UR10, c[0x0][0x228] ;  /* 0x00008a00000a7ab9 */ /* 0x000fc60000000800 */
[----:B------:R-:W-:Y:S01]  /*4b4a0*/  ISETP.LT.AND P1, PT, R9, UR10, !P0 ;  /* 0x0000000a09007c0c */ /* 0x000fe2000c721270 */
[----:B------:R-:W-:Y:S01]  /*4b4b0*/  VIADD R193, R194, UR31 ;  /* 0x0000001fc2c17c36 */ /* 0x000fe20008000000 */
        /* <DEDUP_REMOVED lines=16> */
[----:B------:R-:W-:Y:S01]  /*4b5c0*/  VIADD R168, R7, 0x69 ;  /* 0x0000006907a87836 */ /* 0x000fe20000000000 */
[----:B------:R-:W-:-:S08]  /*4b5d0*/  ULDC UR17, c[0x0][0x228] ;  /* 0x00008a0000117ab9 */ /* 0x000fd00000000800 */
        /* <DEDUP_REMOVED lines=20> */
[C---:B------:R-:W-:Y:S01]  /*4b720*/  VIADD R167, R7.reuse, 0x68 ;  /* 0x0000006807a77836 */ /* 0x040fe20000000000 */
[----:B------:R-:W-:Y:S01]  /*4b730*/  ISETP.LT.AND P0, PT, R8, UR9, !P0 ;  /* 0x0000000908007c0c */ /* 0x000fe2000c701270 */
[----:B------:R-:W-:Y:S01]  /*4b740*/  ULDC UR9, c[0x0][0x248] ;  /* 0x0000920000097ab9 */ /* 0x000fe20000000800 */
[----:B------:R-:W-:Y:S01]  /*4b750*/  ULDC UR18, c[0x0][0x228] ;  /* 0x00008a0000127ab9 */ /* 0x000fe20000000800 */
[----:B------:R-:W-:Y:S01]  /*4b760*/  VIADD R166, R7, 0x67 ;  /* 0x0000006707a67836 */ /* 0x000fe20000000000 */
        /* <DEDUP_REMOVED lines=27> */
[----:B------:R-:W-:Y:S01]  /*4b920*/  VIADD R165, R7, 0x66 ;  /* 0x0000006607a57836 */ /* 0x000fe20000000000 */
[----:B------:R-:W-:Y:S01]  /*4b930*/  ULDC UR21, c[0x0][0x248] ;  /* 0x0000920000157ab9 */ /* 0x000fe20000000800 */
[----:B------:R-:W-:-:S06]  /*4b940*/  ULDC UR22, c[0x0][0x228] ;  /* 0x00008a0000167ab9 */ /* 0x000fcc0000000800 */
[----:B------:R-:W-:-:S04]  /*4b950*/  @P1 LOP3.LUT R12, R12, 0x4, RZ, 0xfc, !PT ;  /* 0x000000040c0c1812 */ /* 0x000fc800078efcff */
[----:B------:R-:W-:-:S04]  /*4b960*/  LOP3.LUT R12, R12, 0xfffffffd, RZ, 0xc0, !PT ;  /* 0xfffffffd0c0c7812 */ /* 0x000fc800078ec0ff */
[----:B------:R-:W-:Y:S02]  /*4b970*/  @P0 LOP3.LUT R12, R12, 0x2, RZ, 0xfc, !PT ;  /* 0x000000020c0c0812 */ /* 0x000fe400078efcff */
[----:B------:R-:W-:Y:S02]  /*4b980*/  ISETP.GE.AND P0, PT, R185, UR24, PT ;  /* 0x00000018b9007c0c */ /* 0x000fe4000bf06270 */
[----:B------:R-:W-:Y:S01]  /*4b990*/  LOP3.LUT R12, R12, 0xfffffffe, RZ, 0xc0, !PT ;  /* 0xfffffffe0c0c7812 */ /* 0x000fe200078ec0ff */
[----:B------:R-:W-:Y:S01]  /*4b9a0*/  VIADD R185, R186, UR21 ;  /* 0x00000015bab97c36 */ /* 0x000fe20008000000 */
[----:B------:R-:W-:Y:S01]  /*4b9b0*/  ISETP.LT.AND P1, PT, R9, UR25, !P0 ;  /* 0x0000001909007c0c */ /* 0x000fe2000c721270 */
[----:B------:R-:W-:Y:S01]  /*4b9c0*/  ULDC UR21, c[0x0][0x22c] ;  /* 0x00008b0000157ab9 */ /* 0x000fe20000000800 */
[----:B------:R-:W-:Y:S01]  /*4b9d0*/  ISETP.LT.AND P0, PT, R8, UR42, !P0 ;  /* 0x0000002a08007c0c */ /* 0x000fe2000c701270 */
[C---:B------:R-:W-:Y:S01]  /*4b9e0*/  VIADD R164, R7.reuse, 0x65 ;  /* 0x0000006507a47836 */ /* 0x040fe20000000000 */
[----:B------:R-:W-:Y:S01]  /*4b9f0*/  ULDC UR24, c[0x0][0x248] ;  /* 0x0000920000187ab9 */ /* 0x000fe20000000800 */
[----:B------:R-:W-:Y:S01]  /*4ba00*/  ULDC UR25, c[0x0][0x228] ;  /* 0x00008a0000197ab9 */ /* 0x000fe20000000800 */
[----:B------:R-:W-:Y:S01]  /*4ba10*/  VIADD R163, R7, 0x64 ;  /* 0x0000006407a37836 */ /* 0x000fe20000000000 */
[----:B------:R-:W-:-:S08]  /*4ba20*/  ULDC UR42, c[0x0][0x228] ;  /* 0x00008a00002a7ab9 */ /* 0x000fd00000000800 */
[----:B------:R-:W-:Y:S02]  /*4ba30*/  @P0 LOP3.LUT R11, R11, 0x80000000, RZ, 0xfc, !PT ;  /* 0x800000000b0b0812 */ /* 0x000fe400078efcff */
[----:B------:R-:W-:Y:S02]  /*4ba40*/  ISETP.GE.AND P0, PT, R184, UR43, PT ;  /* 0x0000002bb8007c0c */ /* 0x000fe4000bf06270 */
[----:B------:R-:W-:Y:S02]  /*4ba50*/  @P1 LOP3.LUT R12, R12, 0x1, RZ, 0xfc, !PT ;  /* 0x000000010c0c1812 */ /* 0x000fe400078efcff */
[----:B------:R-:W-:Y:S01]  /*4ba60*/  LOP3.LUT R11, R11, 0xbfffffff, RZ, 0xc0, !PT ;  /* 0xbfffffff0b0b7812 */ /* 0x000fe200078ec0ff */
[----:B------:R-:W-:Y:S01]  /*4ba70*/  VIADD R184, R185, UR24 ;  /* 0x00000018b9b87c36 */ /* 0x000fe20008000000 */
[----:B------:R-:W-:Y:S01]  /*4ba80*/  ISETP.LT.AND P1, PT, R9, UR44, !P0 ;  /* 0x0000002c09007c0c */ /* 0x000fe2000c721270 */
[----:B------:R-:W-:Y:S01]  /*4ba90*/  ULDC UR24, c[0x0][0x22c] ;  /* 0x00008b0000187ab9 */ /* 0x000fe20000000800 */
[----:B------:R-:W-:Y:S01]  /*4baa0*/  ISETP.LT.AND P0, PT, R8, UR45, !P0 ;  /* 0x0000002d08007c0c */ /* 0x000fe2000c701270 */
[C---:B------:R-:W-:Y:S01]  /*4bab0*/  VIADD R162, R7.reuse, 0x63 ;  /* 0x0000006307a27836 */ /* 0x040fe20000000000 */
[----:B------:R-:W-:Y:S01]  /*4bac0*/  ULDC UR44, c[0x0][0x228] ;  /* 0x00008a00002c7ab9 */ /* 0x000fe20000000800 */
[C---:B------:R-:W-:Y:S01]  /*4bad0*/  VIADD R161, R7.reuse, 0x62 ;  /* 0x0000006207a17836 */ /* 0x040fe20000000000 */
[----:B------:R-:W-:Y:S01]  /*4bae0*/  ULDC UR43, c[0x0][0x228] ;  /* 0x00008a00002b7ab9 */ /* 0x000fe20000000800 */
[----:B------:R-:W-:Y:S01]  /*4baf0*/  VIADD R160, R7, 0x61 ;  /* 0x0000006107a07836 */ /* 0x000fe20000000000 */
[----:B------:R-:W-:-:S05]  /*4bb00*/  ULDC UR45, c[0x0][0x228] ;  /* 0x00008a00002d7ab9 */ /* 0x000fca0000000800 */
        /* <DEDUP_REMOVED lines=27> */
[----:B------:R-:W-:Y:S02]  /*4bcc0*/  ISETP.LT.AND P1, PT, R9, UR36, !P0 ;  /* 0x0000002409007c0c */ /* 0x000fe4000c721270 */
[----:B------:R-:W-:Y:S01]  /*4bcd0*/  LOP3.LUT R11, R11, 0xfeffffff, RZ, 0xc0, !PT ;  /* 0xfeffffff0b0b7812 */ /* 0x000fe200078ec0ff */
[----:B------:R-:W-:Y:S01]  /*4bce0*/  VIADD R182, R183, UR32 ;  /* 0x00000020b7b67c36 */ /* 0x000fe20008000000 */
[----:B------:R-:W-:Y:S01]  /*4bcf0*/  ISETP.LT.AND P0, PT, R8, UR47, !P0 ;  /* 0x0000002f08007c0c */ /* 0x000fe2000c701270 */
[----:B------:R-:W-:Y:S01]  /*4bd00*/  ULDC UR32, c[0x0][0x22c] ;  /* 0x00008b0000207ab9 */ /* 0x000fe20000000800 */
        /* <DEDUP_REMOVED lines=10> */
[----:B------:R-:W-:Y:S02]  /*4bdb0*/  ISETP.LT.AND P0, PT, R8, UR49, !P0 ;  /* 0x0000003108007c0c */ /* 0x000fe4000c701270 */
[----:B------:R-:W-:Y:S01]  /*4bdc0*/  LOP3.LUT R11, R11, 0xffbfffff, RZ, 0xc0, !PT ;  /* 0xffbfffff0b0b7812 */ /* 0x000fe200078ec0ff */
[----:B------:R-:W-:Y:S01]  /*4bdd0*/  VIADD R181, R182, UR29 ;  /* 0x0000001db6b57c36 */ /* 0x000fe20008000000 */
        /* <DEDUP_REMOVED lines=28> */
[----:B--2---:R1:W-:Y:S01]  /*4bfa0*/  STSM.16.M88.4 [R0], R152 ;  /* 0x0000009800007844 */ /* 0x0043e20000000200 */
[----:B------:R-:W-:-:S04]  /*4bfb0*/  ULDC UR53, c[0x0][0x228] ;  /* 0x00008a0000357ab9 */ /* 0x000fc80000000800 */
        /* <DEDUP_REMOVED lines=11> */
[C---:B-1----:R-:W-:Y:S01]  /*4c070*/  VIADD R155, R7.reuse, 0x5c ;  /* 0x0000005c079b7836 */ /* 0x042fe20000000000 */
[----:B------:R1:W-:Y:S01]  /*4c080*/  STL [R1+0x15cc], R252 ;  /* 0x0015ccfc01007387 */ /* 0x0003e20000100800 */
[----:B------:R-:W-:Y:S01]  /*4c090*/  VIADD R154, R7, 0x5b ;  /* 0x0000005b079a7836 */ /* 0x000fe20000000000 */
[----:B------:R-:W-:-:S03]  /*4c0a0*/  ULDC UR55, c[0x0][0x22c] ;  /* 0x00008b0000377ab9 */ /* 0x000fc60000000800 */
        /* <DEDUP_REMOVED lines=44> */
[----:B------:R2:W-:Y:S01]  /*4c370*/  STL [R1+0x15d4], R251 ;  /* 0x0015d4fb01007387 */ /* 0x0005e20000100800 */
[----:B------:R-:W-:Y:S01]  /*4c380*/  ULDC UR10, c[0x0][0x248] ;  /* 0x00009200000a7ab9 */ /* 0x000fe20000000800 */
[----:B------:R-:W-:-:S06]  /*4c390*/  ULDC UR31, c[0x0][0x228] ;  /* 0x00008a00001f7ab9 */ /* 0x000fcc0000000800 */
[----:B------:R-:W-:-:S04]  /*4c3a0*/  @P1 LOP3.LUT R11, R11, 0x100, RZ, 0xfc, !PT ;  /* 0x000001000b0b1812 */ /* 0x000fc800078efcff */
[----:B------:R-:W-:-:S04]  /*4c3b0*/  LOP3.LUT R11, R11, 0xffffff7f, RZ, 0xc0, !PT ;  /* 0xffffff7f0b0b7812 */ /* 0x000fc800078ec0ff */
[----:B------:R-:W-:Y:S02]  /*4c3c0*/  @P0 LOP3.LUT R11, R11, 0x80, RZ, 0xfc, !PT ;  /* 0x000000800b0b0812 */ /* 0x000fe400078efcff */
[----:B------:R-:W-:Y:S01]  /*4c3d0*/  ISETP.GE.AND P0, PT, R172, UR56, PT ;  /* 0x00000038ac007c0c */ /* 0x000fe2000bf06270 */
[----:B------:R3:W-:Y:S01]  /*4c3e0*/  STL [R1+0x15dc], R250 ;  /* 0x0015dcfa01007387 */ /* 0x0007e20000100800 */
[----:B------:R-:W-:Y:S01]  /*4c3f0*/  LOP3.LUT R11, R11, 0xffffffbf, RZ, 0xc0, !PT ;  /* 0xffffffbf0b0b7812 */ /* 0x000fe200078ec0ff */
[----:B------:R-:W-:Y:S01]  /*4c400*/  VIADD R174, R175, UR10 ;  /* 0x0000000aafae7c36 */ /* 0x000fe20008000000 */
[----:B------:R-:W-:Y:S01]  /*4c410*/  ISETP.LT.AND P1, PT, R9, UR57, !P0 ;  /* 0x0000003909007c0c */ /* 0x000fe2000c721270 */
[----:B------:R-:W-:Y:S01]  /*4c420*/  STL [R1+0x15e4], R249 ;  /* 0x0015e4f901007387 */ /* 0x000fe20000100800 */
[----:B------:R-:W-:Y:S01]  /*4c430*/  ISETP.LT.AND P0, PT, R8, UR7, !P0 ;  /* 0x0000000708007c0c */ /* 0x000fe2000c701270 */
[----:B------:R-:W-:Y:S01]  /*4c440*/  ULDC UR7, c[0x0][0x248] ;  /* 0x0000920000077ab9 */ /* 0x000fe20000000800 */
[----:B------:R-:W-:Y:S01]  /*4c450*/  ULDC UR10, c[0x0][0x228] ;  /* 0x00008a00000a7ab9 */ /* 0x000fe20000000800 */
[----:B------:R-:W-:Y:S01]  /*4c460*/  ULDC UR56, c[0x0][0x228] ;  /* 0x00008a0000387ab9 */ /* 0x000fe20000000800 */
[----:B------:R-:W-:Y:S01]  /*4c470*/  VIADD R153, R7, 0x5a ;  /* 0x0000005a07997836 */ /* 0x000fe20000000000 */
[----:B------:R-:W-:-:S06]  /*4c480*/  ULDC UR57, c[0x0][0x228] ;  /* 0x00008a0000397ab9 */ /* 0x000fcc0000000800 */
[----:B------:R-:W-:-:S04]  /*4c490*/  @P1 LOP3.LUT R11, R11, 0x40, RZ, 0xfc, !PT ;  /* 0x000000400b0b1812 */ /* 0x000fc800078efcff */
[----:B------:R-:W-:-:S04]  /*4c4a0*/  LOP3.LUT R11, R11, 0xffffffdf, RZ, 0xc0, !PT ;  /* 0xffffffdf0b0b7812 */ /* 0x000fc800078ec0ff */
[----:B------:R-:W-:Y:S02]  /*4c4b0*/  @P0 LOP3.LUT R11, R11, 0x20, RZ, 0xfc, !PT ;  /* 0x000000200b0b0812 */ /* 0x000fe400078efcff */
[----:B------:R-:W-:Y:S01]  /*4c4c0*/  ISETP.GE.AND P0, PT, R171, UR58, PT ;  /* 0x0000003aab007c0c */ /* 0x000fe2000bf06270 */
[----:B------:R-:W-:Y:S01]  /*4c4d0*/  STL [R1+0x15ec], R248 ;  /* 0x0015ecf801007387 */ /* 0x000fe20000100800 */
        /* <DEDUP_REMOVED lines=9> */
[----:B------:R-:W-:Y:S01]  /*4c570*/  LOP3.LUT R6, R6, 0x7fffffff, RZ, 0xc0, !PT ;  /* 0x7fffffff06067812 */ /* 0x000fe200078ec0ff */
[----:B------:R-:W-:-:S05]  /*4c580*/  ULDC UR58, c[0x0][0x228] ;  /* 0x00008a00003a7ab9 */ /* 0x000fca0000000800 */
        /* <DEDUP_REMOVED lines=12> */
[----:B------:R-:W-:Y:S01]  /*4c650*/  VIADD R23, R7, 0x58 ;  /* 0x0000005807177836 */ /* 0x000fe20000000000 */
[----:B------:R-:W-:-:S07]  /*4c660*/  ULDC UR61, c[0x0][0x228] ;  /* 0x00008a00003d7ab9 */ /* 0x000fce0000000800 */
[----:B------:R-:W-:Y:S01]  /*4c670*/  @P1 LOP3.LUT R11, R11, 0x4, RZ, 0xfc, !PT ;  /* 0x000000040b0b1812 */ /* 0x000fe200078efcff */
[----:B------:R-:W-:Y:S01]  /*4c680*/  STL [R1+0x1608], R244 ;  /* 0x001608f401007387 */ /* 0x000fe20000100800 */
[----:B------:R-:W-:Y:S02]  /*4c690*/  ULDC UR11, c[0x0][0x228] ;  /* 0x00008a00000b7ab9 */ /* 0x000fe40000000800 */
[----:B------:R-:W-:-:S04]  /*4c6a0*/  LOP3.LUT R11, R11, 0xfffffffd, RZ, 0xc0, !PT ;  /* 0xfffffffd0b0b7812 */ /* 0x000fc800078ec0ff */
[----:B------:R-:W-:Y:S02]  /*4c6b0*/  @P0 LOP3.LUT R11, R11, 0x2, RZ, 0xfc, !PT ;  /* 0x000000020b0b0812 */ /* 0x000fe400078efcff */
[----:B------:R-:W-:Y:S01]  /*4c6c0*/  ISETP.GE.AND P0, PT, R169, UR9, PT ;  /* 0x00000009a9007c0c */ /* 0x000fe2000bf06270 */
[----:B------:R-:W-:-:S03]  /*4c6d0*/  ULDC UR9, c[0x0][0x228] ;  /* 0x00008a0000097ab9 */ /* 0x000fc60000000800 */
[----:B------:R-:W-:Y:S01]  /*4c6e0*/  ISETP.LT.AND P1, PT, R9, UR9, !P0 ;  /* 0x0000000909007c0c */ /* 0x000fe2000c721270 */
[----:B------:R-:W-:Y:S01]  /*4c6f0*/  STL [R1+0x160c], R243 ;  /* 0x00160cf301007387 */ /* 0x000fe20000100800 */
[----:B------:R-:W-:Y:S01]  /*4c700*/  ISETP.LT.AND P0, PT, R8, UR14, !P0 ;  /* 0x0000000e08007c0c */ /* 0x000fe2000c701270 */
[----:B------:R-:W-:Y:S01]  /*4c710*/  VIADD R171, R172, UR60 ;  /* 0x0000003cacab7c36 */ /* 0x000fe20008000000 */
[----:B------:R-:W-:Y:S01]  /*4c720*/  LOP3.LUT R11, R11, 0xfffffffe, RZ, 0xc0, !PT ;  /* 0xfffffffe0b0b7812 */ /* 0x000fe200078ec0ff */
[----:B------:R-:W-:Y:S01]  /*4c730*/  STL [R1+0x1614], R242 ;  /* 0x001614f201007387 */ /* 0x000fe20000100800 */
[----:B------:R-:W-:Y:S01]  /*4c740*/  ULDC UR9, c[0x0][0x248] ;  /* 0x0000920000097ab9 */ /* 0x000fe20000000800 */
[----:B------:R-:W-:Y:S01]  /*4c750*/  ULDC UR60, c[0x0][0x22c] ;  /* 0x00008b00003c7ab9 */ /* 0x000fe20000000800 */
[----:B------:R-:W-:-:S07]  /*4c760*/  ULDC UR14, c[0x0][0x228] ;  /* 0x00008a00000e7ab9 */ /* 0x000fce0000000800 */
[----:B------:R-:W-:Y:S02]  /*4c770*/  @P0 LOP3.LUT R10, R10, 0x80000000, RZ, 0xfc, !PT ;  /* 0x800000000a0a0812 */ /* 0x000fe400078efcff */
[----:B------:R-:W-:Y:S02]  /*4c780*/  ISETP.GE.AND P0, PT, R168, UR13, PT ;  /* 0x0000000da8007c0c */ /* 0x000fe4000bf06270 */
[----:B------:R-:W-:Y:S01]  /*4c790*/  @P1 LOP3.LUT R11, R11, 0x1, RZ, 0xfc, !PT ;  /* 0x000000010b0b1812 */ /* 0x000fe200078efcff */
[----:B------:R-:W-:Y:S01]  /*4c7a0*/  STL [R1+0x1618], R241 ;  /* 0x001618f101007387 */ /* 0x000fe20000100800 */
[----:B------:R-:W-:Y:S01]  /*4c7b0*/  ISETP.LT.AND P1, PT, R9, UR12, !P0 ;  /* 0x0000000c09007c0c */ /* 0x000fe2000c721270 */
[----:B------:R-:W-:Y:S01]  /*4c7c0*/  VIADD R170, R171, UR9 ;  /* 0x00000009abaa7c36 */ /* 0x000fe20008000000 */
[----:B------:R-:W-:Y:S02]  /*4c7d0*/  ISETP.LT.AND P0, PT, R8, UR17, !P0 ;  /* 0x0000001108007c0c */ /* 0x000fe4000c701270 */
[----:B------:R-:W-:Y:S01]  /*4c7e0*/  LOP3.LUT R10, R10, 0xbfffffff, RZ, 0xc0, !PT ;  /* 0xbfffffff0a0a7812 */ /* 0x000fe200078ec0ff */
[----:B------:R-:W-:Y:S01]  /*4c7f0*/  STL [R1+0x161c], R240 ;  /* 0x00161cf001007387 */ /* 0x000fe20000100800 */
[----:B------:R-:W-:Y:S01]  /*4c800*/  ULDC UR12, c[0x0][0x248] ;  /* 0x00009200000c7ab9 */ /* 0x000fe20000000800 */
[C---:B------:R-:W-:Y:S01]  /*4c810*/  VIADD R22, R7.reuse, 0x57 ;  /* 0x0000005707167836 */ /* 0x040fe20000000000 */
[----:B------:R-:W-:Y:S01]  /*4c820*/  ULDC UR9, c[0x0][0x22c] ;  /* 0x00008b0000097ab9 */ /* 0x000fe20000000800 */
[----:B------:R-:W-:Y:S01]  /*4c830*/  ULDC UR17, c[0x0][0x228] ;  /* 0x00008a0000117ab9 */ /* 0x000fe20000000800 */
[----:B-1----:R-:W-:Y:S01]  /*4c840*/  VIADD R252, R7, 0x56 ;  /* 0x0000005607fc7836 */ /* 0x002fe20000000000 */
[----:B------:R-:W-:-:S02]  /*4c850*/  ULDC UR13, c[0x0][0x228] ;  /* 0x00008a00000d7ab9 */ /* 0x000fc40000000800 */
[----:B------:R-:W-:-:S04]  /*4c860*/  @P1 LOP3.LUT R10, R10, 0x40000000, RZ, 0xfc, !PT ;  /* 0x400000000a0a1812 */ /* 0x000fc800078efcff */
[----:B------:R-:W-:-:S04]  /*4c870*/  LOP3.LUT R10, R10, 0xdfffffff, RZ, 0xc0, !PT ;  /* 0xdfffffff0a0a7812 */ /* 0x000fc800078ec0ff */
[----:B------:R-:W-:Y:S01]  /*4c880*/  @P0 LOP3.LUT R10, R10, 0x20000000, RZ, 0xfc, !PT ;  /* 0x200000000a0a0812 */ /* 0x000fe200078efcff */
[----:B------:R-:W-:Y:S01]  /*4c890*/  BAR.SYNC.DEFER_BLOCKING 0x0 ;  /* 0x0000000000007b1d */ /* 0x000fe20000010000 */
[----:B------:R-:W-:-:S04]  /*4c8a0*/  ISETP.GE.AND P0, PT, R167, UR16, PT ;  /* 0x00000010a7007c0c */ /* 0x000fc8000bf06270 */
        /* <DEDUP_REMOVED lines=8> */
[----:B------:R-:W-:Y:S01]  /*4c930*/  ULDC UR18, c[0x0][0x228] ;  /* 0x00008a0000127ab9 */ /* 0x000fe20000000800 */
[----:B------:R-:W-:-:S04]  /*4c940*/  ULDC UR16, c[0x0][0x22c] ;  /* 0x00008b0000107ab9 */ /* 0x000fc80000000800 */
        /* <DEDUP_REMOVED lines=12> */
[----:B------:R-:W-:-:S08]  /*4ca10*/  ULDC UR20, c[0x0][0x22c] ;  /* 0x00008b0000147ab9 */ /* 0x000fd00000000800 */
[----:B------:R-:W-:Y:S01]  /*4ca20*/  @P1 LOP3.LUT R10, R10, 0x4000000, RZ, 0xfc, !PT ;  /* 0x040000000a0a1812 */ /* 0x000fe200078efcff */
[----:B------:R-:W-:Y:S01]  /*4ca30*/  STL [R1+0x1640], R235 ;  /* 0x001640eb01007387 */ /* 0x000fe20000100800 */
[----:B------:R-:W-:Y:S02]  /*4ca40*/  ULDC UR23, c[0x0][0x228] ;  /* 0x00008a0000177ab9 */ /* 0x000fe40000000800 */
        /* <DEDUP_REMOVED lines=131> */
[----:B--2---:R-:W-:Y:S01]  /*4d280*/  VIADD R251, R7, 0x4b ;  /* 0x0000004b07fb7836 */ /* 0x004fe20000000000 */
[----:B------:R-:W-:-:S07]  /*4d290*/  ULDC UR49, c[0x0][0x22c] ;  /* 0x00008b0000317ab9 */ /* 0x000fce0000000800 */
        /* <DEDUP_REMOVED lines=14> */
[----:B---3--:R-:W-:Y:S01]  /*4d380*/  VIADD R250, R7, 0x105 ;  /* 0x0000010507fa7836 */ /* 0x008fe20000000000 */
        /* <DEDUP_REMOVED lines=27> */
[----:B------:R-:W-:Y:S01]  /*4d540*/  VIADD R155, R156, UR53 ;  /* 0x000000359c9b7c36 */ /* 0x000fe20008000000 */
[----:B------:R-:W-:Y:S01]  /*4d550*/  ULDC UR55, c[0x0][0x248] ;  /* 0x0000920000377ab9 */ /* 0x000fe20000000800 */
[----:B------:R-:W-:Y:S01]  /*4d560*/  ULDC UR10, c[0x0][0x248] ;  /* 0x00009200000a7ab9 */ /* 0x000fe20000000800 */
[----:B------:R-:W-:-:S07]  /*4d570*/  ULDC UR31, c[0x0][0x22c] ;  /* 0x00008b00001f7ab9 */ /* 0x000fce0000000800 */
[----:B------:R-:W-:Y:S01]  /*4d580*/  @P1 LOP3.LUT R10, R10, 0x4, RZ, 0xfc, !PT ;  /* 0x000000040a0a1812 */ /* 0x000fe200078efcff */
[----:B------:R-:W-:Y:S01]  /*4d590*/  STL [R1+0x171c], R200 ;  /* 0x00171cc801007387 */ /* 0x000fe20000100800 */
[----:B------:R-:W-:Y:S01]  /*4d5a0*/  ULDC UR56, c[0x0][0x248] ;  /* 0x0000920000387ab9 */ /* 0x000fe20000000800 */
[----:B------:R-:W-:Y:S01]  /*4d5b0*/  ULDC UR53, c[0x0][0x248] ;  /* 0x0000920000357ab9 */ /* 0x000fe20000000800 */
[----:B------:R-:W-:Y:S01]  /*4d5c0*/  LOP3.LUT R10, R10, 0xfffffffd, RZ, 0xc0, !PT ;  /* 0xfffffffd0a0a7812 */ /* 0x000fe200078ec0ff */
[----:B------:R-:W-:Y:S03]  /*4d5d0*/  STL [R1+0x1724], R199 ;  /* 0x001724c701007387 */ /* 0x000fe60000100800 */
        /* <DEDUP_REMOVED lines=10> */
[----:B------:R-:W-:Y:S01]  /*4d680*/  STL [R1+0x1738], R196 ;  /* 0x001738c401007387 */ /* 0x000fe20000100800 */
[----:B------:R-:W-:Y:S01]  /*4d690*/  ULDC UR7, c[0x0][0x248] ;  /* 0x0000920000077ab9 */ /* 0x000fe20000000800 */
[----:B------:R-:W-:Y:S01]  /*4d6a0*/  ULDC UR59, c[0x0][0x248] ;  /* 0x00009200003b7ab9 */ /* 0x000fe20000000800 */
[----:B------:R-:W-:Y:S01]  /*4d6b0*/  ULDC UR55, c[0x0][0x248] ;  /* 0x0000920000377ab9 */ /* 0x000fe20000000800 */
[----:B------:R-:W-:Y:S01]  /*4d6c0*/  STL [R1+0x1730], R195 ;  /* 0x001730c301007387 */ /* 0x000fe20000100800 */
[----:B------:R-:W-:-:S03]  /*4d6d0*/  ULDC UR10, c[0x0][0x248] ;  /* 0x00009200000a7ab9 */ /* 0x000fc60000000800 */
        /* <DEDUP_REMOVED lines=8> */
[----:B------:R-:W-:Y:S01]  /*4d760*/  STL [R1+0x16d4], R186 ;  /* 0x0016d4ba01007387 */ /* 0x000fe20000100800 */
[----:B------:R-:W-:-:S03]  /*4d770*/  @P0 LOP3.LUT R6, R6, 0x80000000, RZ, 0xfc, !PT ;  /* 0x8000000006060812 */ /* 0x000fc600078efcff */
[----:B------:R-:W-:Y:S01]  /*4d780*/  STL [R1+0x16c8], R185 ;  /* 0x0016c8b901007387 */ /* 0x000fe20000100800 */
[----:B------:R-:W-:-:S03]  /*4d790*/  ISETP.GE.AND P0, PT, R152, UR8, PT ;  /* 0x0000000898007c0c */ /* 0x000fc6000bf06270 */
[----:B------:R-:W-:Y:S01]  /*4d7a0*/  STL [R1+0x16b8], R184 ;  /* 0x0016b8b801007387 */ /* 0x000fe20000100800 */
[----:B------:R-:W-:Y:S02]  /*4d7b0*/  @P1 LOP3.LUT R10, R10, 0x1, RZ, 0xfc, !PT ;  /* 0x000000010a0a1812 */ /* 0x000fe400078efcff */
[----:B------:R-:W-:Y:S01]  /*4d7c0*/  LOP3.LUT R6, R6, 0xbfffffff, RZ, 0xc0, !PT ;  /* 0xbfffffff06067812 */ /* 0x000fe200078ec0ff */
[----:B------:R-:W-:Y:S01]  /*4d7d0*/  STL [R1+0x16b0], R183 ;  /* 0x0016b0b701007387 */ /* 0x000fe20000100800 */
[----:B------:R-:W-:Y:S01]  /*4d7e0*/  VIADD R152, R153, UR56 ;  /* 0x0000003899987c36 */ /* 0x000fe20008000000 */
[----:B------:R-:W-:Y:S01]  /*4d7f0*/  ISETP.LT.AND P1, PT, R9, UR58, !P0 ;  /* 0x0000003a09007c0c */ /* 0x000fe2000c721270 */
[----:B------:R-:W-:Y:S01]  /*4d800*/  ULDC UR8, c[0x0][0x248] ;  /* 0x0000920000087ab9 */ /* 0x000fe20000000800 */
[----:B------:R-:W-:Y:S01]  /*4d810*/  STL [R1+0x16a8], R182 ;  /* 0x0016a8b601007387 */ /* 0x000fe20000100800 */
[----:B------:R-:W-:Y:S01]  /*4d820*/  ULDC UR58, c[0x0][0x248] ;  /* 0x00009200003a7ab9 */ /* 0x000fe20000000800 */
        /* <DEDUP_REMOVED lines=10> */
[----:B------:R-:W-:Y:S01]  /*4d8d0*/  ISETP.LT.AND P0, PT, R8, UR11, !P0 ;  /* 0x0000000b08007c0c */ /* 0x000fe2000c701270 */
[----:B------:R-:W-:-:S02]  /*4d8e0*/  ULDC UR11, c[0x0][0x248] ;  /* 0x00009200000b7ab9 */ /* 0x000fc40000000800 */
[----:B------:R-:W-:Y:S04]  /*4d8f0*/  STL [R1+0x1638], R172 ;  /* 0x001638ac01007387 */ /* 0x000fe80000100800 */
[----:B------:R-:W-:Y:S04]  /*4d900*/  STL [R1+0x1630], R171 ;  /* 0x001630ab01007387 */ /* 0x000fe80000100800 */
[----:B------:R-:W-:Y:S04]  /*4d910*/  STL [R1+0x1628], R170 ;  /* 0x001628aa01007387 */ /* 0x000fe80000100800 */
[----:B------:R-:W-:Y:S04]  /*4d920*/  STL [R1+0x1620], R169 ;  /* 0x001620a901007387 */ /* 0x000fe80000100800 */
[----:B------:R-:W-:Y:S01]  /*4d930*/  STL [R1+0x1610], R168 ;  /* 0x001610a801007387 */ /* 0x000fe20000100800 */
[----:B------:R-:W-:-:S03]  /*4d940*/  @P1 LOP3.LUT R6, R6, 0x40000000, RZ, 0xfc, !PT ;  /* 0x4000000006061812 */ /* 0x000fc600078efcff */
[----:B------:R-:W-:Y:S04]  /*4d950*/  STL [R1+0x1604], R167 ;  /* 0x001604a701007387 */ /* 0x000fe80000100800 */
[----:B------:R-:W-:Y:S04]  /*4d960*/  STL [R1+0x1600], R166 ;  /* 0x001600a601007387 */ /* 0x000fe80000100800 */
[----:B------:R-:W-:Y:S04]  /*4d970*/  STL [R1+0x15f4], R165 ;  /* 0x0015f4a501007387 */ /* 0x000fe80000100800 */
[----:B------:R-:W-:Y:S01]  /*4d980*/  STL [R1+0x15e8], R164 ;  /* 0x0015e8a401007387 */ /* 0x000fe20000100800 */
[----:B------:R-:W-:-:S03]  /*4d990*/  LOP3.LUT R6, R6, 0xdfffffff, RZ, 0xc0, !PT ;  /* 0xdfffffff06067812 */ /* 0x000fc600078ec0ff */
        /* <DEDUP_REMOVED lines=8> */
[----:B------:R-:W-:Y:S01]  /*4da20*/  VIADD R23, R152, UR53 ;  /* 0x0000003598177c36 */ /* 0x000fe20008000000 */
[----:B------:R-:W-:Y:S01]  /*4da30*/  ULDC UR60, c[0x0][0x248] ;  /* 0x00009200003c7ab9 */ /* 0x000fe20000000800 */
[----:B------:R-:W-:Y:S01]  /*4da40*/  ISETP.LT.AND P1, PT, R9, UR61, !P0 ;  /* 0x0000003d09007c0c */ /* 0x000fe2000c721270 */
[----:B------:R-:W-:Y:S01]  /*4da50*/  STL [R1+0x15a8], R157 ;  /* 0x0015a89d01007387 */ /* 0x000fe20000100800 */
[----:B------:R-:W-:Y:S01]  /*4da60*/  LOP3.LUT R6, R6, 0xefffffff, RZ, 0xc0, !PT ;  /* 0xefffffff06067812 */ /* 0x000fe200078ec0ff */
[----:B------:R-:W-:Y:S01]  /*4da70*/  ULDC UR61, c[0x0][0x248] ;  /* 0x00009200003d7ab9 */ /* 0x000fe20000000800 */
[----:B------:R-:W-:Y:S01]  /*4da80*/  ULDC UR53, c[0x0][0x228] ;  /* 0x00008a0000357ab9 */ /* 0x000fe20000000800 */
[----:B------:R-:W-:Y:S04]  /*4da90*/  STL [R1+0x159c], R156 ;  /* 0x00159c9c01007387 */ /* 0x000fe80000100800 */
[----:B------:R-:W-:Y:S04]  /*4daa0*/  STL [R1+0x1594], R155 ;  /* 0x0015949b01007387 */ /* 0x000fe80000100800 */
[----:B------:R-:W-:Y:S04]  /*4dab0*/  STL [R1+0x158c], R154 ;  /* 0x00158c9a01007387 */ /* 0x000fe80000100800 */
[----:B------:R-:W-:Y:S04]  /*4dac0*/  STL [R1+0x1584], R153 ;  /* 0x0015849901007387 */ /* 0x000fe80000100800 */
[----:B------:R1:W-:Y:S04]  /*4dad0*/  STL [R1+0x1578], R152 ;  /* 0x0015789801007387 */ /* 0x0003e80000100800 */
[----:B-1----:R-:W2:Y:S04]  /*4dae0*/  LDL.LU R152, [R1+0xd50] ;  /* 0x000d500001987983 */ /* 0x002ea80000300800 */
[----:B------:R-:W2:Y:S04]  /*4daf0*/  LDL.LU R153, [R1+0xd58] ;  /* 0x000d580001997983 */ /* 0x000ea80000300800 */
[----:B------:R1:W-:Y:S04]  /*4db00*/  STL [R1+0x156c], R23 ;  /* 0x00156c1701007387 */ /* 0x0003e80000100800 */
[----:B------:R-:W2:Y:S04]  /*4db10*/  LDL.LU R154, [R1+0x950] ;  /* 0x00095000019a7983 */ /* 0x000ea80000300800 */
[----:B------:R-:W2:Y:S01]  /*4db20*/  LDL.LU R155, [R1+0x958] ;  /* 0x00095800019b7983 */ /* 0x000ea20000300800 */
[----:B-1----:R-:W-:-:S05]  /*4db30*/  VIADD R23, R23, UR57 ;  /* 0x0000003917177c36 */ /* 0x002fca0008000000 */
[----:B------:R1:W-:Y:S02]  /*4db40*/  STL [R1+0x1564], R23 ;  /* 0x0015641701007387 */ /* 0x0003e40000100800 */
        /* <DEDUP_REMOVED lines=12> */
[----:B-1----:R-:W-:-:S04]  /*4dc10*/  VIADD R23, R23, UR10 ;  /* 0x0000000a17177c36 */ /* 0x002fc80008000000 */
[----:B------:R-:W-:Y:S01]  /*4dc20*/  VIADD R156, R23, UR60 ;  /* 0x0000003c179c7c36 */ /* 0x000fe20008000000 */
[----:B------:R1:W-:Y:S04]  /*4dc30*/  STL [R1+0x151c], R23 ;  /* 0x00151c1701007387 */ /* 0x0003e80000100800 */
[----:B------:R3:W-:Y:S04]  /*4dc40*/  STL [R1+0x1518], R156 ;  /* 0x0015189c01007387 */ /* 0x0007e80000100800 */
[----:B-1----:R-:W4:Y:S01]  /*4dc50*/  LDL.LU R23, [R1+0x18ec] ;  /* 0x0018ec0001177983 */ /* 0x002f220000300800 */
[----:B------:R-:W-:Y:S01]  /*4dc60*/  ISETP.LT.AND P0, PT, R8, UR14, !P0 ;  /* 0x0000000e08007c0c */ /* 0x000fe2000c701270 */
[----:B------:R-:W-:Y:S01]  /*4dc70*/  ULDC UR14, c[0x0][0x248] ;  /* 0x00009200000e7ab9 */ /* 0x000fe20000000800 */
[----:B------:R-:W-:-:S04]  /*4dc80*/  @P1 LOP3.LUT R6, R6, 0x10000000, RZ, 0xfc, !PT ;  /* 0x1000000006061812 */ /* 0x000fc800078efcff */
[----:B------:R-:W-:-:S07]  /*4dc90*/  LOP3.LUT R6, R6, 0xf7ffffff, RZ, 0xc0, !PT ;  /* 0xf7ffffff06067812 */ /* 0x000fce00078ec0ff */
[----:B------:R-:W-:Y:S02]  /*4dca0*/  @P0 LOP3.LUT R6, R6, 0x8000000, RZ, 0xfc, !PT ;  /* 0x0800000006060812 */ /* 0x000fe400078efcff */
[----:B------:R-:W-:Y:S01]  /*4dcb0*/  ISETP.GE.AND P0, PT, R22, UR9, PT ;  /* 0x0000000916007c0c */ /* 0x000fe2000bf06270 */
[----:B------:R-:W-:-:S03]  /*4dcc0*/  ULDC UR9, c[0x0][0x228] ;  /* 0x00008a0000097ab9 */ /* 0x000fc60000000800 */
[----:B------:R-:W-:Y:S01]  /*4dcd0*/  ISETP.LT.AND P1, PT, R9, UR9, !P0 ;  /* 0x0000000909007c0c */ /* 0x000fe2000c721270 */
[----:B---3--:R-:W-:Y:S01]  /*4dce0*/  VIADD R156, R156, UR14 ;  /* 0x0000000e9c9c7c36 */ /* 0x008fe20008000000 */
        /* <DEDUP_REMOVED lines=9> */
[----:B------:R-:W-:Y:S01]  /*4dd80*/  VIADD R252, R7, 0x55 ;  /* 0x0000005507fc7836 */ /* 0x000fe20000000000 */
[----:B------:R-:W-:Y:S02]  /*4dd90*/  ISETP.LT.AND P1, PT, R8, UR18, !P0 ;  /* 0x0000001208007c0c */ /* 0x000fe4000c721270 */
[----:B------:R-:W-:Y:S02]  /*4dda0*/  LOP3.LUT R6, R6, 0xfeffffff, RZ, 0xc0, !PT ;  /* 0xfeffffff06067812 */ /* 0x000fe400078ec0ff */
[----:B------:R-:W-:-:S07]  /*4ddb0*/  ISETP.GE.AND P0, PT, R252, UR16, PT ;  /* 0x00000010fc007c0c */ /* 0x000fce000bf06270 */
[----:B------:R-:W-:Y:S02]  /*4ddc0*/  @P2 LOP3.LUT R6, R6, 0x1000000, RZ, 0xfc, !PT ;  /* 0x0100000006062812 */ /* 0x000fe400078efcff */
[----:B------:R-:W-:Y:S02]  /*4ddd0*/  ISETP.LT.AND P2, PT, R9, UR15, !P0 ;  /* 0x0000000f09007c0c */ /* 0x000fe4000c741270 */
[----:B------:R-:W-:Y:S01]  /*4dde0*/  LOP3.LUT R6, R6, 0xff7fffff, RZ, 0xc0, !PT ;  /* 0xff7fffff06067812 */ /* 0x000fe200078ec0ff */
[----:B------:R-:W-:-:S03]  /*4ddf0*/  VIADD R252, R7, 0x54 ;  /* 0x0000005407fc7836 */ /* 0x000fc60000000000 */
[----:B------:R-:W-:Y:S02]  /*4de00*/  @P1 LOP3.LUT R6, R6, 0x800000, RZ, 0xfc, !PT ;  /* 0x0080000006061812 */ /* 0x000fe400078efcff */
[----:B------:R-:W-:Y:S02]  /*4de10*/  ISETP.LT.AND P1, PT, R8, UR23, !P0 ;  /* 0x0000001708007c0c */ /* 0x000fe4000c721270 */
[----:B------:R-:W-:Y:S02]  /*4de20*/  LOP3.LUT R6, R6, 0xffbfffff, RZ, 0xc0, !PT ;  /* 0xffbfffff06067812 */ /* 0x000fe400078ec0ff */
[----:B------:R-:W-:Y:S02]  /*4de30*/  ISETP.GE.AND P0, PT, R252, UR20, PT ;  /* 0x00000014fc007c0c */ /* 0x000fe4000bf06270 */
[----:B------:R-:W-:Y:S02]  /*4de40*/  @P2 LOP3.LUT R6, R6, 0x400000, RZ, 0xfc, !PT ;  /* 0x0040000006062812 */ /* 0x000fe400078efcff */
[----:B------:R-:W-:-:S02]  /*4de50*/  ISETP.LT.AND P2, PT, R9, UR19, !P0 ;  /* 0x0000001309007c0c */ /* 0x000fc4000c741270 */
        /* <DEDUP_REMOVED lines=59> */
[----:B------:R-:W-:Y:S01]  /*4e210*/  ISETP.LT.AND P1, PT, R8, UR50, !P0 ;  /* 0x0000003208007c0c */ /* 0x000fe2000c721270 */
[----:B------:R-:W-:Y:S01]  /*4e220*/  STL [R1+0x150c], R156 ;  /* 0x00150c9c01007387 */ /* 0x000fe20000100800 */
[----:B------:R-:W-:Y:S02]  /*4e230*/  LOP3.LUT R6, R6, 0xffffffbf, RZ, 0xc0, !PT ;  /* 0xffffffbf06067812 */ /* 0x000fe400078ec0ff */
[----:B------:R-:W-:Y:S01]  /*4e240*/  ISETP.GE.AND P0, PT, R252, UR47, PT ;  /* 0x0000002ffc007c0c */ /* 0x000fe2000bf06270 */
[----:B------:R-:W-:Y:S02]  /*4e250*/  VIADD R252, R156, UR56 ;  /* 0x000000389cfc7c36 */ /* 0x000fe40008000000 */
[----:B------:R-:W1:Y:S01]  /*4e260*/  LDS.128 R156, [R21] ;  /* 0x00000000159c7984 */ /* 0x000e620000000c00 */
[----:B------:R-:W-:Y:S01]  /*4e270*/  @P2 LOP3.LUT R6, R6, 0x40, RZ, 0xfc, !PT ;  /* 0x0000004006062812 */ /* 0x000fe200078efcff */
[----:B------:R-:W-:Y:S01]  /*4e280*/  BAR.SYNC.DEFER_BLOCKING 0x0 ;  /* 0x0000000000007b1d */ /* 0x000fe20000010000 */
[----:B------:R-:W-:-:S02]  /*4e290*/  ISETP.LT.AND P2, PT, R9, UR39, !P0 ;  /* 0x0000002709007c0c */ /* 0x000fc4000c741270 */
[----:B------:R-:W-:-:S04]  /*4e2a0*/  LOP3.LUT R6, R6, 0xffffffef, RZ, 0xc0, !PT ;  /* 0xffffffef06067812 */ /* 0x000fc800078ec0ff */
[----:B------:R-:W-:Y:S02]  /*4e2b0*/  @P1 LOP3.LUT R6, R6, 0x10, RZ, 0xfc, !PT ;  /* 0x0000001006061812 */ /* 0x000fe400078efcff */
[----:B------:R-:W-:Y:S02]  /*4e2c0*/  ISETP.LT.AND P1, PT, R8, UR52, !P0 ;  /* 0x0000003408007c0c */ /* 0x000fe4000c721270 */
[----:B------:R-:W-:-:S04]  /*4e2d0*/  LOP3.LUT R6, R6, 0xfffffff7, RZ, 0xc0, !PT ;  /* 0xfffffff706067812 */ /* 0x000fc800078ec0ff */
[----:B------:R-:W-:Y:S02]  /*4e2e0*/  @P2 LOP3.LUT R6, R6, 0x8, RZ, 0xfc, !PT ;  /* 0x0000000806062812 */ /* 0x000fe400078efcff */
[----:B------:R-:W-:Y:S02]  /*4e2f0*/  ISETP.GE.AND P0, PT, R251, UR49, PT ;  /* 0x00000031fb007c0c */ /* 0x000fe4000bf06270 */
[----:B------:R-:W-:-:S04]  /*4e300*/  LOP3.LUT R6, R6, 0xfffffffb, RZ, 0xc0, !PT ;  /* 0xfffffffb06067812 */ /* 0x000fc800078ec0ff */
[----:B------:R-:W-:Y:S02]  /*4e310*/  @P1 LOP3.LUT R6, R6, 0x4, RZ, 0xfc, !PT ;  /* 0x0000000406061812 */ /* 0x000fe400078efcff */
[----:B------:R-:W-:Y:S01]  /*4e320*/  ISETP.LT.AND P1, PT, R9, UR35, !P0 ;  /* 0x0000002309007c0c */ /* 0x000fe2000c721270 */
[----:B------:R-:W-:Y:S01]  /*4e330*/  VIADD R231, R252, UR61 ;  /* 0x0000003dfce77c36 */ /* 0x000fe20008000000 */
[----:B------:R-:W-:Y:S02]  /*4e340*/  ISETP.LT.AND P0, PT, R8, UR54, !P0 ;  /* 0x0000003608007c0c */ /* 0x000fe4000c701270 */
[----:B------:R-:W-:Y:S01]  /*4e350*/  LOP3.LUT R6, R6, 0xfffffffd, RZ, 0xc0, !PT ;  /* 0xfffffffd06067812 */ /* 0x000fe200078ec0ff */
[----:B------:R-:W-:Y:S01]  /*4e360*/  VIADD R230, R231, UR17 ;  /* 0x00000011e7e67c36 */ /* 0x000fe20008000000 */
[----:B-1----:R1:W-:Y:S07]  /*4e370*/  STL.64 [R1+0x140], R156 ;  /* 0x0001409c01007387 */ /* 0x0023ee0000100a00 */
[----:B------:R-:W-:Y:S01]  /*4e380*/  @P1 LOP3.LUT R6, R6, 0x2, RZ, 0xfc, !PT ;  /* 0x0000000206061812 */ /* 0x000fe200078efcff */
[----:B------:R-:W-:Y:S03]  /*4e390*/  STL.64 [R1+0x148], R158 ;  /* 0x0001489e01007387 */ /* 0x000fe60000100a00 */
[----:B------:R-:W-:Y:S01]  /*4e3a0*/  LOP3.LUT R6, R6, 0xfffffffe, RZ, 0xc0, !PT ;  /* 0xfffffffe06067812 */ /* 0x000fe200078ec0ff */
[----:B-1----:R-:W-:-:S03]  /*4e3b0*/  VIADD R156, R230, UR9 ;  /* 0x00000009e69c7c36 */ /* 0x002fc60008000000 */
[----:B------:R-:W-:Y:S02]  /*4e3c0*/  @P0 LOP3.LUT R6, R6, 0x1, RZ, 0xfc, !PT ;  /* 0x0000000106060812 */ /* 0x000fe400078efcff */
[----:B------:R1:W-:Y:S01]  /*4e3d0*/  STL [R1+0x1740], R156 ;  /* 0x0017409c01007387 */ /* 0x0003e20000100800 */
[----:B------:R-:W-:-:S05]  /*4e3e0*/  VIADD R251, R7, 0x4a ;  /* 0x0000004a07fb7836 */ /* 0x000fca0000000000 */
[----:B------:R-:W-:Y:S01]  /*4e3f0*/  ISETP.GE.AND P2, PT, R251, UR51, PT ;  /* 0x00000033fb007c0c */ /* 0x000fe2000bf46270 */
[----:B------:R-:W-:Y:S01]  /*4e400*/  VIADD R251, R7, 0x49 ;  /* 0x0000004907fb7836 */ /* 0x000fe20000000000 */
[----:B------:R-:W-:-:S04]  /*4e410*/  LOP3.LUT R6, R6, 0xffffffdf, RZ, 0xc0, !PT ;  /* 0xffffffdf06067812 */ /* 0x000fc800078ec0ff */
[----:B------:R-:W-:Y:S02]  /*4e420*/  ISETP.GE.AND P4, PT, R251, UR31, PT ;  /* 0x0000001ffb007c0c */ /* 0x000fe4000bf86270 */
[C---:B------:R-:W-:Y:S02]  /*4e430*/  ISETP.LT.AND P1, PT, R9.reuse, UR33, !P2 ;  /* 0x0000002109007c0c */ /* 0x040fe4000d721270 */
[----:B------:R-:W-:Y:S02]  /*4e440*/  ISETP.LT.AND P2, PT, R8, UR37, !P2 ;  /* 0x0000002508007c0c */ /* 0x000fe4000d741270 */
[----:B------:R-:W-:Y:S02]  /*4e450*/  ISETP.LT.AND P3, PT, R9, UR53, !P4 ;  /* 0x0000003509007c0c */ /* 0x000fe4000e761270 */
[----:B----4-:R-:W-:-:S04]  /*4e460*/  ISETP.GE.AND P0, PT, R250, R23, PT ;  /* 0x00000017fa00720c */ /* 0x010fc80003f06270 */
[----:B------:R-:W-:-:S13]  /*4e470*/  ISETP.LT.AND P5, PT, R8, UR6, !P0 ;  /* 0x0000000608007c0c */ /* 0x000fda000c7a1270 */
[----:B------:R-:W-:Y:S01]  /*4e480*/  @P5 LOP3.LUT R6, R6, 0x20, RZ, 0xfc, !PT ;  /* 0x0000002006065812 */ /* 0x000fe200078efcff */
[----:B------:R-:W-:Y:S01]  /*4e490*/  STL [R1+0x1cac], R12 ;  /* 0x001cac0c01007387 */ /* 0x000fe20000100800 */
[----:B------:R-:W-:Y:S02]  /*4e4a0*/  LOP3.LUT R20, R20, 0xffdfffff, RZ, 0xc0, !PT ;  /* 0xffdfffff14147812 */ /* 0x000fe400078ec0ff */
[----:B------:R-:W-:Y:S01]  /*4e4b0*/  LOP3.LUT R22, R22, 0xfffff7ff, RZ, 0xc0, !PT ;  /* 0xfffff7ff16167812 */ /* 0x000fe200078ec0ff */
[----:B------:R-:W-:Y:S01]  /*4e4c0*/  STL [R1+0x1ca8], R13 ;  /* 0x001ca80d01007387 */ /* 0x000fe20000100800 */
[----:B------:R-:W-:-:S03]  /*4e4d0*/  @P0 LOP3.LUT R20, R20, 0x200000, RZ, 0xfc, !PT ;  /* 0x0020000014140812 */ /* 0x000fc600078efcff */
[----:B--2---:R2:W-:Y:S01]  /*4e4e0*/  STSM.16.M88.4 [R0], R152 ;  /* 0x0000009800007844 */ /* 0x0045e20000000200 */
[----:B------:R-:W-:Y:S01]  /*4e4f0*/  IMAD.MOV.U32 R162, RZ, RZ, R24 ;  /* 0x000000ffffa27224 */ /* 0x000fe200078e0018 */
[----:B------:R-:W-:Y:S01]  /*4e500*/  ULDC UR6, c[0x0][0x22c] ;  /* 0x00008b0000067ab9 */ /* 0x000fe20000000800 */
[----:B------:R-:W-:Y:S01]  /*4e510*/  IMAD.MOV.U32 R163, RZ, RZ, R26 ;  /* 0x000000ffffa37224 */ /* 0x000fe200078e001a */
[----:B------:R-:W-:Y:S01]  /*4e520*/  STL [R1+0x1ca4], R14 ;  /* 0x001ca40e01007387 */ /* 0x000fe20000100800 */
[----:B------:R-:W-:Y:S01]  /*4e530*/  ULDC.64 UR8, c[0x0][0x228] ;  /* 0x00008a0000087ab9 */ /* 0x000fe20000000a00 */
[----:B------:R-:W-:Y:S01]  /*4e540*/  BAR.SYNC.DEFER_BLOCKING 0x0 ;  /* 0x0000000000007b1d */ /* 0x000fe20000010000 */
[----:B------:R-:W-:-:S05]  /*4e550*/  LOP3.LUT P0, RZ, R6, 0x800, RZ, 0xc0, !PT ;  /* 0x0000080006ff7812 */ /* 0x000fca000780c0ff */
[----:B------:R-:W-:Y:S04]  /*4e560*/  STL [R1+0x1ca0], R15 ;  /* 0x001ca00f01007387 */ /* 0x000fe80000100800 */
[----:B------:R-:W-:Y:S04]  /*4e570*/  STL [R1+0x1c90], R16 ;  /* 0x001c901001007387 */ /* 0x000fe80000100800 */
[----:B------:R-:W-:Y:S01]  /*4e580*/  @P0 LOP3.LUT R22, R22, 0x800, RZ, 0xfc, !PT ;  /* 0x0000080016160812 */ /* 0x000fe200078efcff */
[----:B------:R-:W-:Y:S01]  /*4e590*/  STL [R1+0x1c8c], R17 ;  /* 0x001c8c1101007387 */ /* 0x000fe20000100800 */
[----:B------:R-:W-:-:S02]  /*4e5a0*/  LOP3.LUT P0, RZ, R6, 0x8, RZ, 0xc0, !PT ;  /* 0x0000000806ff7812 */ /* 0x000fc4000780c0ff */
[----:B------:R-:W-:Y:S01]  /*4e5b0*/  LOP3.LUT R22, R22, 0xffffefff, RZ, 0xc0, !PT ;  /* 0xffffefff16167812 */ /* 0x000fe200078ec0ff */
[----:B------:R-:W-:Y:S04]  /*4e5c0*/  STL [R1+0x1c78], R18 ;  /* 0x001c781201007387 */ /* 0x000fe80000100800 */
[----:B------:R-:W-:Y:S04]  /*4e5d0*/  STL [R1+0x1c74], R19 ;  /* 0x001c741301007387 */ /* 0x000fe80000100800 */
[----:B------:R-:W-:Y:S02]  /*4e5e0*/  STL [R1+0x1c48], R252 ;  /* 0x001c48fc01007387 */ /* 0x000fe40000100800 */
[----:B------:R-:W-:-:S02]  /*4e5f0*/  @P0 LOP3.LUT R22, R22, 0x1000, RZ, 0xfc, !PT ;  /* 0x0000100016160812 */ /* 0x000fc400078efcff */
[----:B------:R-:W-:Y:S01]  /*4e600*/  STL [R1+0x1c44], R231 ;  /* 0x001c44e701007387 */ /* 0x000fe20000100800 */
[----:B------:R-:W-:Y:S02]  /*4e610*/  LOP3.LUT P0, RZ, R6, 0x4, RZ, 0xc0, !PT ;  /* 0x0000000406ff7812 */ /* 0x000fe4000780c0ff */
[----:B------:R-:W-:Y:S01]  /*4e620*/  LOP3.LUT R22, R22, 0xffffdfff, RZ, 0xc0, !PT ;  /* 0xffffdfff16167812 */ /* 0x000fe200078ec0ff */
[----:B------:R-:W-:Y:S04]  /*4e630*/  STL [R1+0x1c40], R230 ;  /* 0x001c40e601007387 */ /* 0x000fe80000100800 */
[----:B------:R-:W-:Y:S04]  /*4e640*/  STL [R1+0x1c60], R20 ;  /* 0x001c601401007387 */ /* 0x000fe80000100800 */
[----:B-1----:R-:W3:Y:S02]  /*4e650*/  LDL.LU R156, [R1+0x550] ;  /* 0x00055000019c7983 */ /* 0x002ee40000300800 */
[----:B------:R-:W-:-:S02]  /*4e660*/  @P0 LOP3.LUT R22, R22, 0x2000, RZ, 0xfc, !PT ;  /* 0x0000200016160812 */ /* 0x000fc400078efcff */
[----:B------:R-:W3:Y:S01]  /*4e670*/  LDL.LU R157, [R1+0x558] ;  /* 0x00055800019d7983 */ /* 0x000ee20000300800 */
[----:B------:R-:W-:Y:S02]  /*4e680*/  LOP3.LUT P0, RZ, R6, 0x2, RZ, 0xc0, !PT ;  /* 0x0000000206ff7812 */ /* 0x000fe4000780c0ff */
[----:B------:R-:W-:Y:S01]  /*4e690*/  LOP3.LUT R22, R22, 0xffffbfff, RZ, 0xc0, !PT ;  /* 0xffffbfff16167812 */ /* 0x000fe200078ec0ff */
[----:B------:R-:W3:Y:S04]  /*4e6a0*/  LDL.LU R158, [R1+0x150] ;  /* 0x00015000019e7983 */ /* 0x000ee80000300800 */
[----:B------:R-:W3:Y:S04]  /*4e6b0*/  LDL.LU R159, [R1+0x158] ;  /* 0x00015800019f7983 */ /* 0x000ee80000300800 */
[----:B------:R-:W1:Y:S02]  /*4e6c0*/  LDS.128 R12, [R21] ;  /* 0x00000000150c7984 */ /* 0x000e640000000c00 */
[----:B------:R-:W-:-:S02]  /*4e6d0*/  @P0 LOP3.LUT R22, R22, 0x4000, RZ, 0xfc, !PT ;  /* 0x0000400016160812 */ /* 0x000fc400078efcff */
[----:B--2---:R-:W2:Y:S01]  /*4e6e0*/  LDL.LU R152, [R1+0xd54] ;  /* 0x000d540001987983 */ /* 0x004ea20000300800 */
[----:B------:R-:W-:Y:S01]  /*4e6f0*/  BAR.SYNC.DEFER_BLOCKING 0x0 ;  /* 0x0000000000007b1d */ /* 0x000fe20000010000 */
[----:B------:R-:W-:-:S05]  /*4e700*/  LOP3.LUT P0, RZ, R6, 0x1, RZ, 0xc0, !PT ;  /* 0x0000000106ff7812 */ /* 0x000fca000780c0ff */
[----:B-1----:R-:W-:Y:S04]  /*4e710*/  STL.64 [R1+0xd40], R12 ;  /* 0x000d400c01007387 */ /* 0x002fe80000100a00 */
[----:B------:R-:W-:Y:S04]  /*4e720*/  STL.64 [R1+0xd48], R14 ;  /* 0x000d480e01007387 */ /* 0x000fe80000100a00 */
[----:B------:R-:W2:Y:S04]  /*4e730*/  LDL.LU R153, [R1+0xd5c] ;  /* 0x000d5c0001997983 */ /* 0x000ea80000300800 */
[----:B------:R-:W2:Y:S04]  /*4e740*/  LDL.LU R154, [R1+0x954] ;  /* 0x00095400019a7983 */ /* 0x000ea80000300800 */
[----:B------:R-:W2:Y:S04]  /*4e750*/  LDL.LU R155, [R1+0x95c] ;  /* 0x00095c00019b7983 */ /* 0x000ea80000300800 */
[----:B---3--:R1:W-:Y:S01]  /*4e760*/  STSM.16.M88.4 [R0], R156 ;  /* 0x0000009c00007844 */ /* 0x0083e20000000200 */
[----:B------:R-:W-:Y:S06]  /*4e770*/  BAR.SYNC.DEFER_BLOCKING 0x0 ;  /* 0x0000000000007b1d */ /* 0x000fec0000010000 */
[----:B-1----:R-:W3:Y:S04]  /*4e780*/  LDL.LU R156, [R1+0x554] ;  /* 0x00055400019c7983 */ /* 0x002ee80000300800 */
[----:B------:R-:W1:Y:S01]  /*4e790*/  LDS.128 R12, [R21] ;  /* 0x00000000150c7984 */ /* 0x000e620000000c00 */
[----:B------:R-:W-:Y:S06]  /*4e7a0*/  BAR.SYNC.DEFER_BLOCKING 0x0 ;  /* 0x0000000000007b1d */ /* 0x000fec0000010000 */
[----:B--2---:R2:W-:Y:S04]  /*4e7b0*/  STSM.16.M88.4 [R0], R152 ;  /* 0x0000009800007844 */ /* 0x0045e80000000200 */
[----:B-1----:R-:W-:Y:S04]  /*4e7c0*/  STL.64 [R1+0x950], R12 ;  /* 0x0009500c01007387 */ /* 0x002fe80000100a00 */
[----:B------:R-:W-:Y:S01]  /*4e7d0*/  STL.64 [R1+0x958], R14 ;  /* 0x0009580e01007387 */ /* 0x000fe20000100a00 */
[----:B------:R-:W-:Y:S06]  /*4e7e0*/  BAR.SYNC.DEFER_BLOCKING 0x0 ;  /* 0x0000000000007b1d */ /* 0x000fec0000010000 */
[----:B------:R-:W3:Y:S04]  /*4e7f0*/  LDL.LU R157, [R1+0x55c] ;  /* 0x00055c00019d7983 */ /* 0x000ee80000300800 */
[----:B------:R-:W3:Y:S04]  /*4e800*/  LDL.LU R158, [R1+0x154] ;  /* 0x00015400019e7983 */ /* 0x000ee80000300800 */
[----:B------:R-:W3:Y:S04]  /*4e810*/  LDL.LU R159, [R1+0x15c] ;  /* 0x00015c00019f7983 */ /* 0x000ee80000300800 */
[----:B--2---:R-:W2:Y:S04]  /*4e820*/  LDL.LU R152, [R1+0xd60] ;  /* 0x000d600001987983 */ /* 0x004ea80000300800 */
[----:B------:R-:W1:Y:S01]  /*4e830*/  LDS.128 R12, [R21] ;  /* 0x00000000150c7984 */ /* 0x000e620000000c00 */
[----:B------:R-:W-:Y:S06]  /*4e840*/  BAR.SYNC.DEFER_BLOCKING 0x0 ;  /* 0x0000000000007b1d */ /* 0x000fec0000010000 */
        /* <DEDUP_REMOVED lines=59> */
[----:B------:R-:W-:Y:S01]  /*4ec00*/  BAR.SYNC.DEFER_BLOCKING 0x0 ;  /* 0x0000000000007b1d */ /* 0x000fe20000010000 */
[----:B-1----:R-:W-:-:S05]  /*4ec10*/  IMAD.MOV.U32 R16, RZ, RZ, R12 ;  /* 0x000000ffff107224 */ /* 0x002fca00078e000c */
[----:B------:R-:W-:Y:S04]  /*4ec20*/  STL [R1+0xd64], R13 ;  /* 0x000d640d01007387 */ /* 0x000fe80000100800 */
[----:B------:R-:W-:Y:S04]  /*4ec30*/  STL.64 [R1+0xd68], R14 ;  /* 0x000d680e01007387 */ /* 0x000fe80000100a00 */
[----:B------:R-:W-:Y:S04]  /*4ec40*/  STL [R1+0x1c94], R16 ;  /* 0x001c941001007387 */ /* 0x000fe80000100800 */
        /* <DEDUP_REMOVED lines=50> */
[----:B-1----:R-:W-:Y:S04]  /*4ef70*/  STL.64 [R1+0x980], R12 ;  /* 0x0009800c01007387 */ /* 0x002fe80000100a00 */
[----:B--2---:R1:W-:Y:S04]  /*4ef80*/  STSM.16.M88.4 [R0], R152 ;  /* 0x0000009800007844 */ /* 0x0043e80000000200 */
[----:B------:R-:W-:Y:S04]  /*4ef90*/  STL.64 [R1+0x988], R14 ;  /* 0x0009880e01007387 */ /* 0x000fe80000100a00 */
[----:B------:R-:W3:Y:S01]  /*4efa0*/  LDL.LU R157, [R1+0x58c] ;  /* 0x00058c00019d7983 */ /* 0x000ee20000300800 */
[----:B------:R-:W-:Y:S06]  /*4efb0*/  BAR.SYNC.DEFER_BLOCKING 0x0 ;  /* 0x0000000000007b1d */ /* 0x000fec0000010000 */
[----:B------:R-:W3:Y:S04]  /*4efc0*/  LDL.LU R158, [R1+0x184] ;  /* 0x00018400019e7983 */ /* 0x000ee80000300800 */
[----:B------:R-:W3:Y:S04]  /*4efd0*/  LDL.LU R159, [R1+0x18c] ;  /* 0x00018c00019f7983 */ /* 0x000ee80000300800 */
[----:B-1----:R-:W2:Y:S04]  /*4efe0*/  LDL.LU R152, [R1+0xd90] ;  /* 0x000d900001987983 */ /* 0x002ea80000300800 */
        /* <DEDUP_REMOVED lines=71> */
[----:B------:R-:W-:Y:S01]  /*4f460*/  BAR.SYNC.DEFER_BLOCKING 0x0 ;  /* 0x0000000000007b1d */ /* 0x000fe20000010000 */
[----:B-1----:R-:W-:-:S05]  /*4f470*/  IMAD.MOV.U32 R18, RZ, RZ, R14 ;  /* 0x000000ffff127224 */ /* 0x002fca00078e000e */
[----:B--2---:R1:W-:Y:S04]  /*4f480*/  STSM.16.M88.4 [R0], R152 ;  /* 0x0000009800007844 */ /* 0x0043e80000000200 */
[----:B------:R-:W-:Y:S04]  /*4f490*/  STL.64 [R1+0x9a0], R12 ;  /* 0x0009a00c01007387 */ /* 0x000fe80000100a00 */
[----:B------:R-:W-:Y:S01]  /*4f4a0*/  STL [R1+0x9ac], R15 ;  /* 0x0009ac0f01007387 */ /* 0x000fe20000100800 */
[----:B------:R-:W-:Y:S06]  /*4f4b0*/  BAR.SYNC.DEFER_BLOCKING 0x0 ;  /* 0x0000000000007b1d */ /* 0x000fec0000010000 */
[----:B------:R-:W-:Y:S04]  /*4f4c0*/  STL [R1+0x1c7c], R18 ;  /* 0x001c7c1201007387 */ /* 0x000fe80000100800 */
[----:B------:R-:W3:Y:S04]  /*4f4d0*/  LDL.LU R157, [R1+0x5ac] ;  /* 0x0005ac00019d7983 */ /* 0x000ee80000300800 */
[----:B------:R-:W3:Y:S04]  /*4f4e0*/  LDL.LU R158, [R1+0x1a4] ;  /* 0x0001a400019e7983 */ /* 0x000ee80000300800 */
[----:B------:R-:W3:Y:S04]  /*4f4f0*/  LDL.LU R159, [R1+0x1ac] ;  /* 0x0001ac00019f7983 */ /* 0x000ee80000300800 */
[----:B------:R-:W2:Y:S04]  /*4f500*/  LDS.128 R12, [R21] ;  /* 0x00000000150c7984 */ /* 0x000ea80000000c00 */
[----:B-1----:R-:W4:Y:S01]  /*4f510*/  LDL.LU R152, [R1+0xdb0] ;  /* 0x000db00001987983 */ /* 0x002f220000300800 */
[----:B------:R-:W-:Y:S06]  /*4f520*/  BAR.SYNC.DEFER_BLOCKING 0x0 ;  /* 0x0000000000007b1d */ /* 0x000fec0000010000 */
[----:B--2---:R-:W-:Y:S04]  /*4f530*/  STL.64 [R1+0x5a0], R12 ;  /* 0x0005a00c01007387 */ /* 0x004fe80000100a00 */
[----:B------:R-:W-:Y:S04]  /*4f540*/  STL.64 [R1+0x5a8], R14 ;  /* 0x0005a80e01007387 */ /* 0x000fe80000100a00 */
[----:B------:R-:W4:Y:S04]  /*4f550*/  LDL.LU R153, [R1+0xdb8] ;  /* 0x000db80001997983 */ /* 0x000f280000300800 */
[----:B------:R-:W4:Y:S04]  /*4f560*/  LDL.LU R154, [R1+0x9b0] ;  /* 0x0009b000019a7983 */ /* 0x000f280000300800 */
[----:B------:R-:W4:Y:S04]  /*4f570*/  LDL.LU R155, [R1+0x9b8] ;  /* 0x0009b800019b7983 */ /* 0x000f280000300800 */
[----:B---3--:R1:W-:Y:S01]  /*4f580*/  STSM.16.M88.4 [R0], R156 ;  /* 0x0000009c00007844 */ /* 0x0083e20000000200 */
[----:B------:R-:W-:Y:S06]  /*4f590*/  BAR.SYNC.DEFER_BLOCKING 0x0 ;  /* 0x0000000000007b1d */ /* 0x000fec0000010000 */
[----:B-1----:R-:W2:Y:S04]  /*4f5a0*/  LDL.LU R156, [R1+0x5b0] ;  /* 0x0005b000019c7983 */ /* 0x002ea80000300800 */
[----:B------:R-:W1:Y:S01]  /*4f5b0*/  LDS.128 R12, [R21] ;  /* 0x00000000150c7984 */ /* 0x000e620000000c00 */
[----:B------:R-:W-:Y:S06]  /*4f5c0*/  BAR.SYNC.DEFER_BLOCKING 0x0 ;  /* 0x0000000000007b1d */ /* 0x000fec0000010000 */
[----:B----4-:R3:W-:Y:S01]  /*4f5d0*/  STSM.16.M88.4 [R0], R152 ;  /* 0x0000009800007844 */ /* 0x0107e20000000200 */
[----:B-1----:R-:W-:-:S03]  /*4f5e0*/  MOV R18, R12 ;  /* 0x0000000c00127202 */ /* 0x002fc60000000f00 */
[----:B------:R-:W-:Y:S04]  /*4f5f0*/  STL [R1+0x1a4], R13 ;  /* 0x0001a40d01007387 */ /* 0x000fe80000100800 */
[----:B------:R-:W-:Y:S01]  /*4f600*/  STL.64 [R1+0x1a8], R14 ;  /* 0x0001a80e01007387 */ /* 0x000fe20000100a00 */
[----:B------:R-:W-:Y:S06]  /*4f610*/  BAR.SYNC.DEFER_BLOCKING 0x0 ;  /* 0x0000000000007b1d */ /* 0x000fec0000010000 */
[----:B------:R-:W-:Y:S04]  /*4f620*/  STL [R1+0x1c80], R18 ;  /* 0x001c801201007387 */ /* 0x000fe80000100800 */
[----:B------:R-:W2:Y:S04]  /*4f630*/  LDL.LU R157, [R1+0x5b8] ;  /* 0x0005b800019d7983 */ /* 0x000ea80000300800 */
[----:B------:R-:W2:Y:S04]  /*4f640*/  LDL.LU R158, [R1+0x1b0] ;  /* 0x0001b000019e7983 */ /* 0x000ea80000300800 */
[----:B------:R-:W2:Y:S04]  /*4f650*/  LDL.LU R159, [R1+0x1b8] ;  /* 0x0001b800019f7983 */ /* 0x000ea80000300800 */
[----:B------:R-:W1:Y:S04]  /*4f660*/  LDS.128 R12, [R21] ;  /* 0x00000000150c7984 */ /* 0x000e680000000c00 */
[----:B---3--:R-:W3:Y:S01]  /*4f670*/  LDL.LU R152, [R1+0xdb4] ;  /* 0x000db40001987983 */ /* 0x008ee20000300800 */
[----:B------:R-:W-:Y:S06]  /*4f680*/  BAR.SYNC.DEFER_BLOCKING 0x0 ;  /* 0x0000000000007b1d */ /* 0x000fec0000010000 */
[----:B-1----:R-:W-:Y:S04]  /*4f690*/  STL.64 [R1+0xda0], R12 ;  /* 0x000da00c01007387 */ /* 0x002fe80000100a00 */
[----:B------:R-:W-:Y:S04]  /*4f6a0*/  STL.64 [R1+0xda8], R14 ;  /* 0x000da80e01007387 */ /* 0x000fe80000100a00 */
[----:B------:R-:W3:Y:S04]  /*4f6b0*/  LDL.LU R153, [R1+0xdbc] ;  /* 0x000dbc0001997983 */ /* 0x000ee80000300800 */
[----:B------:R-:W3:Y:S04]  /*4f6c0*/  LDL.LU R154, [R1+0x9b4] ;  /* 0x0009b400019a7983 */ /* 0x000ee80000300800 */
[----:B------:R-:W3:Y:S04]  /*4f6d0*/  LDL.LU R155, [R1+0x9bc] ;  /* 0x0009bc00019b7983 */ /* 0x000ee80000300800 */
[----:B--2---:R1:W-:Y:S01]  /*4f6e0*/  STSM.16.M88.4 [R0], R156 ;  /* 0x0000009c00007844 */ /* 0x0043e20000000200 */
[----:B------:R-:W-:Y:S06]  /*4f6f0*/  BAR.SYNC.DEFER_BLOCKING 0x0 ;  /* 0x0000000000007b1d */ /* 0x000fec0000010000 */
[----:B-1----:R-:W2:Y:S04]  /*4f700*/  LDL.LU R156, [R1+0x5b4] ;  /* 0x0005b400019c7983 */ /* 0x002ea80000300800 */
[----:B------:R-:W1:Y:S01]  /*4f710*/  LDS.128 R12, [R21] ;  /* 0x00000000150c7984 */ /* 0x000e620000000c00 */
[----:B------:R-:W-:Y:S06]  /*4f720*/  BAR.SYNC.DEFER_BLOCKING 0x0 ;  /* 0x0000000000007b1d */ /* 0x000fec0000010000 */
[----:B---3--:R3:W-:Y:S04]  /*4f730*/  STSM.16.M88.4 [R0], R152 ;  /* 0x0000009800007844 */ /* 0x0087e80000000200 */
[----:B-1----:R-:W-:Y:S04]  /*4f740*/  STL.64 [R1+0x9b0], R12 ;  /* 0x0009b00c01007387 */ /* 0x002fe80000100a00 */
[----:B------:R-:W-:Y:S01]  /*4f750*/  STL.64 [R1+0x9b8], R14 ;  /* 0x0009b80e01007387 */ /* 0x000fe20000100a00 */
[----:B------:R-:W-:Y:S06]  /*4f760*/  BAR.SYNC.DEFER_BLOCKING 0x0 ;  /* 0x0000000000007b1d */ /* 0x000fec0000010000 */
[----:B------:R-:W2:Y:S04]  /*4f770*/  LDL.LU R157, [R1+0x5bc] ;  /* 0x0005bc00019d7983 */ /* 0x000ea80000300800 */
[----:B------:R-:W2:Y:S04]  /*4f780*/  LDL.LU R158, [R1+0x1b4] ;  /* 0x0001b400019e7983 */ /* 0x000ea80000300800 */
[----:B------:R-:W2:Y:S04]  /*4f790*/  LDL.LU R159, [R1+0x1bc] ;  /* 0x0001bc00019f7983 */ /* 0x000ea80000300800 */
[----:B---3--:R-:W3:Y:S04]  /*4f7a0*/  LDL.LU R152, [R1+0xdc0] ;  /* 0x000dc00001987983 */ /* 0x008ee80000300800 */
[----:B------:R-:W1:Y:S01]  /*4f7b0*/  LDS.128 R12, [R21] ;  /* 0x00000000150c7984 */ /* 0x000e620000000c00 */
        /* <DEDUP_REMOVED lines=51> */
[----:B---3--:R3:W-:Y:S01]  /*4faf0*/  STSM.16.M88.4 [R0], R152 ;  /* 0x0000009800007844 */ /* 0x0087e20000000200 */
[----:B-1----:R-:W-:-:S03]  /*4fb00*/  IMAD.MOV.U32 R19, RZ, RZ, R15 ;  /* 0x000000ffff137224 */ /* 0x002fc600078e000f */
[----:B------:R-:W-:Y:S04]  /*4fb10*/  STL.64 [R1+0x1c0], R12 ;  /* 0x0001c00c01007387 */ /* 0x000fe80000100a00 */
[----:B------:R-:W-:Y:S01]  /*4fb20*/  STL [R1+0x1c8], R14 ;  /* 0x0001c80e01007387 */ /* 0x000fe20000100800 */
        /* <DEDUP_REMOVED lines=115> */
[----:B------:R-:W4:Y:S04]  /*50260*/  LDL.LU R160, [R1+0x200] ;  /* 0x0002000001a07983 */ /* 0x000f280000300800 */
[----:B--2---:R-:W-:Y:S01]  /*50270*/  STSM.16.M88.4 [R0], R156 ;  /* 0x0000009c00007844 */ /* 0x004fe20000000200 */
[----:B------:R-:W-:Y:S06]  /*50280*/  BAR.SYNC.DEFER_BLOCKING 0x0 ;  /* 0x0000000000007b1d */ /* 0x000fec0000010000 */
[----:B------:R-:W1:Y:S02]  /*50290*/  LDS.128 R12, [R21] ;  /* 0x00000000150c7984 */ /* 0x000e640000000c00 */
[----:B------:R-:W-:Y:S06]  /*502a0*/  BAR.SYNC.DEFER_BLOCKING 0x0 ;  /* 0x0000000000007b1d */ /* 0x000fec0000010000 */
[----:B---3--:R-:W-:Y:S04]  /*502b0*/  STSM.16.M88.4 [R0], R152 ;  /* 0x0000009800007844 */ /* 0x008fe80000000200 */
[----:B-1----:R-:W-:Y:S04]  /*502c0*/  STL.64 [R1+0x5f0], R12 ;  /* 0x0005f00c01007387 */ /* 0x002fe80000100a00 */
[----:B------:R-:W-:Y:S01]  /*502d0*/  STL.64 [R1+0x5f8], R14 ;  /* 0x0005f80e01007387 */ /* 0x000fe20000100a00 */
[----:B------:R-:W-:Y:S06]  /*502e0*/  BAR.SYNC.DEFER_BLOCKING 0x0 ;  /* 0x0000000000007b1d */ /* 0x000fec0000010000 */
[----:B------:R-:W4:Y:S04]  /*502f0*/  LDL.LU R161, [R1+0x208] ;  /* 0x0002080001a17983 */ /* 0x000f280000300800 */
[----:B------:R-:W2:Y:S04]  /*50300*/  LDL.LU R156, [R1+0xa04] ;  /* 0x000a0400019c7983 */ /* 0x000ea80000300800 */
[----:B------:R-:W1:Y:S01]  /*50310*/  LDS.128 R12, [R21] ;  /* 0x00000000150c7984 */ /* 0x000e620000000c00 */
[----:B------:R-:W-:Y:S06]  /*50320*/  BAR.SYNC.DEFER_BLOCKING 0x0 ;  /* 0x0000000000007b1d */ /* 0x000fec0000010000 */
[----:B-1----:R-:W-:Y:S04]  /*50330*/  STL.64 [R1+0xdf0], R12 ;  /* 0x000df00c01007387 */ /* 0x002fe80000100a00 */
[----:B------:R-:W-:Y:S04]  /*50340*/  STL.64 [R1+0xdf8], R14 ;  /* 0x000df80e01007387 */ /* 0x000fe80000100a00 */
[----:B------:R-:W2:Y:S04]  /*50350*/  LDL.LU R157, [R1+0xa0c] ;  /* 0x000a0c00019d7983 */ /* 0x000ea80000300800 */
[----:B------:R-:W2:Y:S04]  /*50360*/  LDL.LU R158, [R1+0x604] ;  /* 0x00060400019e7983 */ /* 0x000ea80000300800 */
[----:B------:R-:W2:Y:S04]  /*50370*/  LDL.LU R159, [R1+0x60c] ;  /* 0x00060c00019f7983 */ /* 0x000ea80000300800 */
[----:B------:R-:W3:Y:S01]  /*50380*/  LDL.LU R152, [R1+0x204] ;  /* 0x0002040001987983 */ /* 0x000ee20000300800 */
[----:B------:R-:W-:-:S02]  /*50390*/  IMAD.MOV.U32 R154, RZ, RZ, R25 ;  /* 0x000000ffff9a7224 */ /* 0x000fc400078e0019 */
[----:B------:R-:W-:Y:S01]  /*503a0*/  IMAD.MOV.U32 R155, RZ, RZ, R27 ;  /* 0x000000ffff9b7224 */ /* 0x000fe200078e001b */
[----:B----4-:R-:W-:Y:S01]  /*503b0*/  STSM.16.M88.4 [R0], R160 ;  /* 0x000000a000007844 */ /* 0x010fe20000000200 */
[----:B------:R-:W-:Y:S06]  /*503c0*/  BAR.SYNC.DEFER_BLOCKING 0x0 ;  /* 0x0000000000007b1d */ /* 0x000fec0000010000 */
[----:B------:R-:W1:Y:S02]  /*503d0*/  LDS.128 R12, [R21] ;  /* 0x00000000150c7984 */ /* 0x000e640000000c00 */
[----:B------:R-:W-:Y:S06]  /*503e0*/  BAR.SYNC.DEFER_BLOCKING 0x0 ;  /* 0x0000000000007b1d */ /* 0x000fec0000010000 */
[----:B--2---:R-:W-:Y:S04]  /*503f0*/  STSM.16.M88.4 [R0], R156 ;  /* 0x0000009c00007844 */ /* 0x004fe80000000200 */
[----:B-1----:R-:W-:Y:S04]  /*50400*/  STL.64 [R1+0xa00], R12 ;  /* 0x000a000c01007387 */ /* 0x002fe80000100a00 */
[----:B------:R-:W-:Y:S01]  /*50410*/  STL.64 [R1+0xa08], R14 ;  /* 0x000a080e01007387 */ /* 0x000fe20000100a00 */
[----:B------:R-:W-:Y:S06]  /*50420*/  BAR.SYNC.DEFER_BLOCKING 0x0 ;  /* 0x0000000000007b1d */ /* 0x000fec0000010000 */
[----:B------:R-:W3:Y:S04]  /*50430*/  LDL.LU R153, [R1+0x20c] ;  /* 0x00020c0001997983 */ /* 0x000ee80000300800 */
        /* <DEDUP_REMOVED lines=18> */
[----:B--2---:R-:W2:Y:S04]  /*50560*/  LDL.LU R24, [R1+0xa14] ;  /* 0x000a140001187983 */ /* 0x004ea80000300800 */
[----:B------:R-:W1:Y:S04]  /*50570*/  LDS.128 R12, [R21] ;  /* 0x00000000150c7984 */ /* 0x000e680000000c00 */
[----:B-1----:R-:W-:Y:S04]  /*50580*/  STL.64 [R1+0xe50], R12 ;  /* 0x000e500c01007387 */ /* 0x002fe80000100a00 */
[----:B------:R-:W-:Y:S04]  /*50590*/  STL.64 [R1+0xe58], R14 ;  /* 0x000e580e01007387 */ /* 0x000fe80000100a00 */
[----:B------:R-:W2:Y:S04]  /*505a0*/  LDL.LU R25, [R1+0xa1c] ;  /* 0x000a1c0001197983 */ /* 0x000ea80000300800 */
[----:B------:R-:W2:Y:S04]  /*505b0*/  LDL.LU R26, [R1+0x614] ;  /* 0x00061400011a7983 */ /* 0x000ea80000300800 */
[----:B------:R-:W2:Y:S01]  /*505c0*/  LDL.LU R27, [R1+0x61c] ;  /* 0x00061c00011b7983 */ /* 0x000ea20000300800 */
[----:B------:R-:W-:Y:S01]  /*505d0*/  BAR.SYNC.DEFER_BLOCKING 0x0 ;  /* 0x0000000000007b1d */ /* 0x000fe20000010000 */
[----:B------:R-:W-:-:S02]  /*505e0*/  IMAD.MOV.U32 R154, RZ, RZ, R28 ;  /* 0x000000ffff9a7224 */ /* 0x000fc400078e001c */
[----:B------:R-:W-:-:S05]  /*505f0*/  IMAD.MOV.U32 R155, RZ, RZ, R30 ;  /* 0x000000ffff9b7224 */ /* 0x000fca00078e001e */
        /* <DEDUP_REMOVED lines=19> */
[----:B------:R-:W-:-:S03]  /*50730*/  IMAD.MOV.U32 R155, RZ, RZ, R31 ;  /* 0x000000ffff9b7224 */ /* 0x000fc600078e001f */
[----:B------:R-:W4:Y:S04]  /*50740*/  LDL.LU R28, [R1+0x220] ;  /* 0x00022000011c7983 */ /* 0x000f280000300800 */
[----:B---3--:R-:W-:Y:S01]  /*50750*/  STSM.16.M88.4 [R0], R152 ;  /* 0x0000009800007844 */ /* 0x008fe20000000200 */
[----:B------:R-:W-:Y:S06]  /*50760*/  BAR.SYNC.DEFER_BLOCKING 0x0 ;  /* 0x0000000000007b1d */ /* 0x000fec0000010000 */
[----:B------:R-:W1:Y:S02]  /*50770*/  LDS.128 R12, [R21] ;  /* 0x00000000150c7984 */ /* 0x000e640000000c00 */
[----:B------:R-:W-:Y:S06]  /*50780*/  BAR.SYNC.DEFER_BLOCKING 0x0 ;  /* 0x0000000000007b1d */ /* 0x000fec0000010000 */
[----:B--2---:R2:W-:Y:S04]  /*50790*/  STSM.16.M88.4 [R0], R24 ;  /* 0x0000001800007844 */ /* 0x0045e80000000200 */
[----:B-1----:R-:W-:Y:S04]  /*507a0*/  STL.64 [R1+0x200], R12 ;  /* 0x0002000c01007387 */ /* 0x002fe80000100a00 */
[----:B------:R-:W-:Y:S01]  /*507b0*/  STL.64 [R1+0x208], R14 ;  /* 0x0002080e01007387 */ /* 0x000fe20000100a00 */
[----:B------:R-:W-:Y:S06]  /*507c0*/  BAR.SYNC.DEFER_BLOCKING 0x0 ;  /* 0x0000000000007b1d */ /* 0x000fec0000010000 */
[----:B------:R-:W4:Y:S04]  /*507d0*/  LDL.LU R29, [R1+0x228] ;  /* 0x00022800011d7983 */ /* 0x000f280000300800 */
        /* <DEDUP_REMOVED lines=10> */
[----:B----4-:R1:W-:Y:S01]  /*50880*/  STSM.16.M88.4 [R0], R28 ;  /* 0x0000001c00007844 */ /* 0x0103e20000000200 */
        /* <DEDUP_REMOVED lines=604> */
[----:B--2---:R2:W-:Y:S01]  /*52e50*/  STSM.16.M88.4 [R0], R24 ;  /* 0x0000001800007844 */ /* 0x0045e20000000200 */
[----:B-1----:R-:W-:-:S03]  /*52e60*/  IMAD.MOV.U32 R252, RZ, RZ, R15 ;  /* 0x000000fffffc7224 */ /* 0x002fc600078e000f */
[----:B------:R-:W-:Y:S04]  /*52e70*/  STL.64 [R1+0xc0], R12 ;  /* 0x0000c00c01007387 */ /* 0x000fe80000100a00 */
[----:B------:R-:W-:Y:S01]  /*52e80*/  STL [R1+0xc8], R14 ;  /* 0x0000c80e01007387 */ /* 0x000fe20000100800 */
[----:B------:R-:W-:Y:S06]  /*52e90*/  BAR.SYNC.DEFER_BLOCKING 0x0 ;  /* 0x0000000000007b1d */ /* 0x000fec0000010000 */
[----:B------:R-:W-:Y:S04]  /*52ea0*/  STL [R1+0x1c50], R252 ;  /* 0x001c50fc01007387 */ /* 0x000fe80000100800 */
[----:B------:R-:W3:Y:S04]  /*52eb0*/  LDL.LU R29, [R1+0x31c] ;  /* 0x00031c00011d7983 */ /* 0x000ee80000300800 */
[----:B--2---:R-:W2:Y:S04]  /*52ec0*/  LDL.LU R24, [R1+0xb20] ;  /* 0x000b200001187983 */ /* 0x004ea80000300800 */
[----:B------:R-:W1:Y:S02]  /*52ed0*/  LDS.128 R12, [R21] ;  /* 0x00000000150c7984 */ /* 0x000e640000000c00 */
[----:B-1----:R-:W-:-:S02]  /*52ee0*/  IMAD.MOV.U32 R252, RZ, RZ, R14 ;  /* 0x000000fffffc7224 */ /* 0x002fc400078e000e */
[----:B------:R-:W-:Y:S01]  /*52ef0*/  IMAD.MOV.U32 R231, RZ, RZ, R15 ;  /* 0x000000ffffe77224 */ /* 0x000fe200078e000f */
[----:B------:R-:W-:Y:S04]  /*52f00*/  STL.64 [R1+0x80], R12 ;  /* 0x0000800c01007387 */ /* 0x000fe80000100a00 */
[----:B------:R-:W-:Y:S04]  /*52f10*/  STL [R1+0x1c54], R252 ;  /* 0x001c54fc01007387 */ /* 0x000fe80000100800 */
[----:B------:R-:W-:Y:S04]  /*52f20*/  STL [R1+0x1c4c], R231 ;  /* 0x001c4ce701007387 */ /* 0x000fe80000100800 */
        /* <DEDUP_REMOVED lines=11> */
[----:B--2---:R2:W-:Y:S02]  /*52fe0*/  STSM.16.M88.4 [R0], R24 ;  /* 0x0000001800007844 */ /* 0x0045e40000000200 */
[----:B------:R-:W-:Y:S01]  /*52ff0*/  BAR.SYNC.DEFER_BLOCKING 0x0 ;  /* 0x0000000000007b1d */ /* 0x000fe20000010000 */
[----:B-1----:R-:W-:-:S02]  /*53000*/  IMAD.MOV.U32 R230, RZ, RZ, R15 ;  /* 0x000000ffffe67224 */ /* 0x002fc400078e000f */
[----:B------:R-:W-:Y:S02]  /*53010*/  IMAD.MOV.U32 R252, RZ, RZ, R13 ;  /* 0x000000fffffc7224 */ /* 0x000fe400078e000d */
[----:B------:R-:W-:Y:S01]  /*53020*/  IMAD.MOV.U32 R231, RZ, RZ, R14 ;  /* 0x000000ffffe77224 */ /* 0x000fe200078e000e */
[----:B------:R-:W-:Y:S04]  /*53030*/  STL [R1+0x20], R12 ;  /* 0x0000200c01007387 */ /* 0x000fe80000100800 */
[----:B------:R-:W4:Y:S04]  /*53040*/  LDL.LU R13, [R1+0x18e8] ;  /* 0x0018e800010d7983 */ /* 0x000f280000300800 */
[----:B------:R-:W4:Y:S04]  /*53050*/  LDL.LU R16, [R1+0xc00] ;  /* 0x000c000001107983 */ /* 0x000f280000300800 */
[----:B------:R-:W4:Y:S04]  /*53060*/  LDL.LU R14, [R1+0x173c] ;  /* 0x00173c00010e7983 */ /* 0x000f280000300800 */
[----:B------:R-:W-:Y:S04]  /*53070*/  STL [R1+0x1c68], R230 ;  /* 0x001c68e601007387 */ /* 0x000fe80000100800 */
[----:B------:R-:W-:Y:S04]  /*53080*/  STL [R1+0x1c5c], R231 ;  /* 0x001c5ce701007387 */ /* 0x000fe80000100800 */
[----:B------:R-:W-:Y:S04]  /*53090*/  STL [R1+0x1c58], R252 ;  /* 0x001c58fc01007387 */ /* 0x000fe80000100800 */
[----:B------:R-:W3:Y:S04]  /*530a0*/  LDL.LU R29, [R1+0x328] ;  /* 0x00032800011d7983 */ /* 0x000ee80000300800 */
[----:B------:R-:W1:Y:S04]  /*530b0*/  LDS.128 R248, [R21] ;  /* 0x0000000015f87984 */ /* 0x000e680000000c00 */
[----:B--2---:R-:W2:Y:S04]  /*530c0*/  LDL.LU R24, [R1+0xb24] ;  /* 0x000b240001187983 */ /* 0x004ea80000300800 */
[----:B-1----:R-:W-:Y:S04]  /*530d0*/  STL [R1+0x1c9c], R248 ;  /* 0x001c9cf801007387 */ /* 0x002fe80000100800 */
[----:B------:R-:W-:Y:S04]  /*530e0*/  STL [R1+0x1c88], R249 ;  /* 0x001c88f901007387 */ /* 0x000fe80000100800 */
        /* <DEDUP_REMOVED lines=11> */
[----:B------:R-:W3:Y:S04]  /*531a0*/  LDL.LU R29, [R1+0x32c] ;  /* 0x00032c00011d7983 */ /* 0x000ee80000300800 */
[----:B------:R-:W1:Y:S01]  /*531b0*/  LDS.128 R244, [R21] ;  /* 0x0000000015f47984 */ /* 0x000e620000000c00 */
[----:B------:R-:W-:Y:S06]  /*531c0*/  BAR.SYNC.DEFER_BLOCKING 0x0 ;  /* 0x0000000000007b1d */ /* 0x000fec0000010000 */
[----:B--2---:R2:W-:Y:S02]  /*531d0*/  STSM.16.M88.4 [R0], R24 ;  /* 0x0000001800007844 */ /* 0x0045e40000000200 */
[----:B------:R-:W-:Y:S06]  /*531e0*/  BAR.SYNC.DEFER_BLOCKING 0x0 ;  /* 0x0000000000007b1d */ /* 0x000fec0000010000 */
[----:B--2---:R-:W2:Y:S04]  /*531f0*/  LDL.LU R24, [R1+0xb30] ;  /* 0x000b300001187983 */ /* 0x004ea80000300800 */
[----:B------:R-:W2:Y:S04]  /*53200*/  LDL.LU R25, [R1+0xb38] ;  /* 0x000b380001197983 */ /* 0x000ea80000300800 */
[----:B------:R-:W2:Y:S04]  /*53210*/  LDL.LU R26, [R1+0x730] ;  /* 0x00073000011a7983 */ /* 0x000ea80000300800 */
[----:B------:R-:W2:Y:S04]  /*53220*/  LDL.LU R27, [R1+0x738] ;  /* 0x00073800011b7983 */ /* 0x000ea80000300800 */
[----:B------:R-:W1:Y:S01]  /*53230*/  LDS.128 R240, [R21] ;  /* 0x0000000015f07984 */ /* 0x000e620000000c00 */
[----:B------:R-:W-:-:S02]  /*53240*/  IMAD.MOV.U32 R30, RZ, RZ, R97 ;  /* 0x000000ffff1e7224 */ /* 0x000fc400078e0061 */
[----:B------:R-:W-:Y:S01]  /*53250*/  IMAD.MOV.U32 R31, RZ, RZ, R99 ;  /* 0x000000ffff1f7224 */ /* 0x000fe200078e0063 */
[----:B------:R-:W-:Y:S06]  /*53260*/  BAR.SYNC.DEFER_BLOCKING 0x0 ;  /* 0x0000000000007b1d */ /* 0x000fec0000010000 */
[----:B---3--:R3:W-:Y:S02]  /*53270*/  STSM.16.M88.4 [R0], R28 ;  /* 0x0000001c00007844 */ /* 0x0087e40000000200 */
[----:B------:R-:W-:Y:S06]  /*53280*/  BAR.SYNC.DEFER_BLOCKING 0x0 ;  /* 0x0000000000007b1d */ /* 0x000fec0000010000 */
[----:B---3--:R-:W3:Y:S04]  /*53290*/  LDL.LU R28, [R1+0x330] ;  /* 0x00033000011c7983 */ /* 0x008ee80000300800 */
        /* <DEDUP_REMOVED lines=57> */
[----:B------:R-:W4:Y:S04]  /*53630*/  LDL.LU R32, [R1+0x350] ;  /* 0x0003500001207983 */ /* 0x000f280000300800 */
[----:B------:R-:W4:Y:S04]  /*53640*/  LDL.LU R33, [R1+0x358] ;  /* 0x0003580001217983 */ /* 0x000f280000300800 */
[----:B------:R-:W1:Y:S01]  /*53650*/  LDS.128 R204, [R21] ;  /* 0x0000000015cc7984 */ /* 0x000e620000000c00 */
[----:B------:R-:W-:Y:S01]  /*53660*/  IMAD.MOV.U32 R30, RZ, RZ, R105 ;  /* 0x000000ffff1e7224 */ /* 0x000fe200078e0069 */
[----:B------:R-:W-:Y:S01]  /*53670*/  MOV R31, R107 ;  /* 0x0000006b001f7202 */ /* 0x000fe20000000f00 */
[----:B------:R-:W-:Y:S06]  /*53680*/  BAR.SYNC.DEFER_BLOCKING 0x0 ;  /* 0x0000000000007b1d */ /* 0x000fec0000010000 */
[----:B---3--:R3:W-:Y:S02]  /*53690*/  STSM.16.M88.4 [R0], R28 ;  /* 0x0000001c00007844 */ /* 0x0087e40000000200 */
[----:B------:R-:W-:Y:S06]  /*536a0*/  BAR.SYNC.DEFER_BLOCKING 0x0 ;  /* 0x0000000000007b1d */ /* 0x000fec0000010000 */
[----:B---3--:R-:W3:Y:S04]  /*536b0*/  LDL.LU R28, [R1+0xb54] ;  /* 0x000b5400011c7983 */ /* 0x008ee80000300800 */
[----:B------:R-:W3:Y:S04]  /*536c0*/  LDL.LU R29, [R1+0xb5c] ;  /* 0x000b5c00011d7983 */ /* 0x000ee80000300800 */
[----:B------:R-:W3:Y:S04]  /*536d0*/  LDL.LU R30, [R1+0x754] ;  /* 0x00075400011e7983 */ /* 0x000ee80000300800 */
[----:B------:R-:W3:Y:S04]  /*536e0*/  LDL.LU R31, [R1+0x75c] ;  /* 0x00075c00011f7983 */ /* 0x000ee80000300800 */
[----:B------:R-:W1:Y:S01]  /*536f0*/  LDS.128 R200, [R21] ;  /* 0x0000000015c87984 */ /* 0x000e620000000c00 */
[----:B------:R-:W-:Y:S06]  /*53700*/  BAR.SYNC.DEFER_BLOCKING 0x0 ;  /* 0x0000000000007b1d */ /* 0x000fec0000010000 */
[----:B--2---:R2:W-:Y:S02]  /*53710*/  STSM.16.M88.4 [R0], R24 ;  /* 0x0000001800007844 */ /* 0x0045e40000000200 */
[----:B------:R-:W-:Y:S06]  /*53720*/  BAR.SYNC.DEFER_BLOCKING 0x0 ;  /* 0x0000000000007b1d */ /* 0x000fec0000010000 */
[----:B--2---:R-:W2:Y:S04]  /*53730*/  LDL.LU R24, [R1+0x354] ;  /* 0x0003540001187983 */ /* 0x004ea80000300800 */
[----:B------:R-:W2:Y:S04]  /*53740*/  LDL.LU R25, [R1+0x35c] ;  /* 0x00035c0001197983 */ /* 0x000ea80000300800 */
[----:B------:R-:W1:Y:S01]  /*53750*/  LDS.128 R196, [R21] ;  /* 0x0000000015c47984 */ /* 0x000e620000000c00 */
[----:B------:R-:W-:-:S02]  /*53760*/  IMAD.MOV.U32 R34, RZ, RZ, R108 ;  /* 0x000000ffff227224 */ /* 0x000fc400078e006c */
[----:B------:R-:W-:Y:S01]  /*53770*/  IMAD.MOV.U32 R35, RZ, RZ, R110 ;  /* 0x000000ffff237224 */ /* 0x000fe200078e006e */
[----:B------:R-:W-:Y:S06]  /*53780*/  BAR.SYNC.DEFER_BLOCKING 0x0 ;  /* 0x0000000000007b1d */ /* 0x000fec0000010000 */
[----:B----4-:R-:W-:Y:S02]  /*53790*/  STSM.16.M88.4 [R0], R32 ;  /* 0x0000002000007844 */ /* 0x010fe40000000200 */
[----:B------:R-:W-:Y:S06]  /*537a0*/  BAR.SYNC.DEFER_BLOCKING 0x0 ;  /* 0x0000000000007b1d */ /* 0x000fec0000010000 */
[----:B------:R-:W4:Y:S02]  /*537b0*/  LDS.128 R192, [R21] ;  /* 0x0000000015c07984 */ /* 0x000f240000000c00 */
[----:B------:R-:W-:Y:S01]  /*537c0*/  BAR.SYNC.DEFER_BLOCKING 0x0 ;  /* 0x0000000000007b1d */ /* 0x000fe20000010000 */
[----:B------:R-:W-:-:S02]  /*537d0*/  IMAD.MOV.U32 R26, RZ, RZ, R109 ;  /* 0x000000ffff1a7224 */ /* 0x000fc400078e006d */
[----:B------:R-:W-:-:S03]  /*537e0*/  IMAD.MOV.U32 R27, RZ, RZ, R111 ;  /* 0x000000ffff1b7224 */ /* 0x000fc600078e006f */
[----:B---3--:R3:W-:Y:S02]  /*537f0*/  STSM.16.M88.4 [R0], R28 ;  /* 0x0000001c00007844 */ /* 0x0087e40000000200 */
[----:B------:R-:W-:Y:S06]  /*53800*/  BAR.SYNC.DEFER_BLOCKING 0x0 ;  /* 0x0000000000007b1d */ /* 0x000fec0000010000 */
[----:B---3--:R-:W3:Y:S04]  /*53810*/  LDL.LU R28, [R1+0xb60] ;  /* 0x000b6000011c7983 */ /* 0x008ee80000300800 */
[----:B------:R-:W3:Y:S04]  /*53820*/  LDL.LU R29, [R1+0xb68] ;  /* 0x000b6800011d7983 */ /* 0x000ee80000300800 */
[----:B------:R-:W3:Y:S04]  /*53830*/  LDL.LU R30, [R1+0x760] ;  /* 0x00076000011e7983 */ /* 0x000ee80000300800 */
[----:B------:R-:W3:Y:S04]  /*53840*/  LDL.LU R31, [R1+0x768] ;  /* 0x00076800011f7983 */ /* 0x000ee80000300800 */
[----:B------:R-:W4:Y:S01]  /*53850*/  LDS.128 R188, [R21] ;  /* 0x0000000015bc7984 */ /* 0x000f220000000c00 */
[----:B------:R-:W-:Y:S06]  /*53860*/  BAR.SYNC.DEFER_BLOCKING 0x0 ;  /* 0x0000000000007b1d */ /* 0x000fec0000010000 */
[----:B--2---:R2:W-:Y:S02]  /*53870*/  STSM.16.M88.4 [R0], R24 ;  /* 0x0000001800007844 */ /* 0x0045e40000000200 */
[----:B------:R-:W-:Y:S06]  /*53880*/  BAR.SYNC.DEFER_BLOCKING 0x0 ;  /* 0x0000000000007b1d */ /* 0x000fec0000010000 */
[----:B--2---:R-:W2:Y:S04]  /*53890*/  LDL.LU R24, [R1+0x360] ;  /* 0x0003600001187983 */ /* 0x004ea80000300800 */
[----:B------:R-:W2:Y:S04]  /*538a0*/  LDL.LU R25, [R1+0x368] ;  /* 0x0003680001197983 */ /* 0x000ea80000300800 */
[----:B------:R-:W4:Y:S01]  /*538b0*/  LDS.128 R184, [R21] ;  /* 0x0000000015b87984 */ /* 0x000f220000000c00 */
        /* <DEDUP_REMOVED lines=31> */
[----:B------:R-:W4:Y:S04]  /*53ab0*/  LDL.LU R32, [R1+0xb74] ;  /* 0x000b740001207983 */ /* 0x000f280000300800 */
[----:B------:R-:W4:Y:S04]  /*53ac0*/  LDL.LU R33, [R1+0xb7c] ;  /* 0x000b7c0001217983 */ /* 0x000f280000300800 */
[----:B------:R-:W4:Y:S04]  /*53ad0*/  LDL.LU R34, [R1+0x774] ;  /* 0x0007740001227983 */ /* 0x000f280000300800 */
[----:B------:R-:W4:Y:S04]  /*53ae0*/  LDL.LU R35, [R1+0x77c] ;  /* 0x00077c0001237983 */ /* 0x000f280000300800 */
[----:B------:R-:W1:Y:S01]  /*53af0*/  LDS.128 R168, [R21] ;  /* 0x0000000015a87984 */ /* 0x000e620000000c00 */
[----:B------:R-:W-:Y:S01]  /*53b00*/  BAR.SYNC.DEFER_BLOCKING 0x0 ;  /* 0x0000000000007b1d */ /* 0x000fe20000010000 */
[----:B------:R-:W-:-:S02]  /*53b10*/  IMAD.MOV.U32 R26, RZ, RZ, R116 ;  /* 0x000000ffff1a7224 */ /* 0x000fc400078e0074 */
[----:B------:R-:W-:-:S03]  /*53b20*/  IMAD.MOV.U32 R27, RZ, RZ, R118 ;  /* 0x000000ffff1b7224 */ /* 0x000fc600078e0076 */
[----:B------:R-:W4:Y:S04]  /*53b30*/  LDL.LU R36, [R1+0x374] ;  /* 0x0003740001247983 */ /* 0x000f280000300800 */
[----:B------:R-:W4:Y:S04]  /*53b40*/  LDL.LU R37, [R1+0x37c] ;  /* 0x00037c0001257983 */ /* 0x000f280000300800 */
[----:B---3--:R-:W-:Y:S01]  /*53b50*/  STSM.16.M88.4 [R0], R28 ;  /* 0x0000001c00007844 */ /* 0x008fe20000000200 */
[----:B------:R-:W-:Y:S06]  /*53b60*/  BAR.SYNC.DEFER_BLOCKING 0x0 ;  /* 0x0000000000007b1d */ /* 0x000fec0000010000 */
[----:B------:R-:W3:Y:S02]  /*53b70*/  LDS.128 R28, [R21] ;  /* 0x00000000151c7984 */ /* 0x000ee40000000c00 */
[----:B------:R-:W-:Y:S06]  /*53b80*/  BAR.SYNC.DEFER_BLOCKING 0x0 ;  /* 0x0000000000007b1d */ /* 0x000fec0000010000 */
[----:B--2---:R-:W-:Y:S02]  /*53b90*/  STSM.16.M88.4 [R0], R24 ;  /* 0x0000001800007844 */ /* 0x004fe40000000200 */
[----:B------:R-:W-:Y:S06]  /*53ba0*/  BAR.SYNC.DEFER_BLOCKING 0x0 ;  /* 0x0000000000007b1d */ /* 0x000fec0000010000 */
[----:B------:R-:W2:Y:S02]  /*53bb0*/  LDS.128 R24, [R21] ;  /* 0x0000000015187984 */ /* 0x000ea40000000c00 */
[----:B------:R-:W-:Y:S06]  /*53bc0*/  BAR.SYNC.DEFER_BLOCKING 0x0 ;  /* 0x0000000000007b1d */ /* 0x000fec0000010000 */
[----:B----4-:R4:W-:Y:S02]  /*53bd0*/  STSM.16.M88.4 [R0], R32 ;  /* 0x0000002000007844 */ /* 0x0109e40000000200 */
[----:B------:R-:W-:Y:S06]  /*53be0*/  BAR.SYNC.DEFER_BLOCKING 0x0 ;  /* 0x0000000000007b1d */ /* 0x000fec0000010000 */
[----:B----4-:R-:W4:Y:S04]  /*53bf0*/  LDL.LU R32, [R1+0xb80] ;  /* 0x000b800001207983 */ /* 0x010f280000300800 */
[----:B------:R-:W4:Y:S04]  /*53c00*/  LDL.LU R33, [R1+0xb88] ;  /* 0x000b880001217983 */ /* 0x000f280000300800 */
[----:B------:R-:W4:Y:S04]  /*53c10*/  LDL.LU R34, [R1+0x780] ;  /* 0x0007800001227983 */ /* 0x000f280000300800 */
[----:B------:R-:W4:Y:S04]  /*53c20*/  LDL.LU R35, [R1+0x788] ;  /* 0x0007880001237983 */ /* 0x000f280000300800 */
[----:B------:R-:W3:Y:S04]  /*53c30*/  LDL.LU R44, [R1+0x380] ;  /* 0x00038000012c7983 */ /* 0x000ee80000300800 */
[----:B------:R-:W3:Y:S04]  /*53c40*/  LDL.LU R45, [R1+0x388] ;  /* 0x00038800012d7983 */ /* 0x000ee80000300800 */
[----:B------:R-:W2:Y:S04]  /*53c50*/  LDL.LU R48, [R1+0xb84] ;  /* 0x000b840001307983 */ /* 0x000ea80000300800 */
[----:B------:R-:W2:Y:S04]  /*53c60*/  LDL.LU R49, [R1+0xb8c] ;  /* 0x000b8c0001317983 */ /* 0x000ea80000300800 */
[----:B------:R-:W2:Y:S04]  /*53c70*/  LDL.LU R50, [R1+0x784] ;  /* 0x0007840001327983 */ /* 0x000ea80000300800 */
[----:B------:R-:W2:Y:S04]  /*53c80*/  LDL.LU R51, [R1+0x78c] ;  /* 0x00078c0001337983 */ /* 0x000ea80000300800 */
[----:B------:R-:W1:Y:S01]  /*53c90*/  LDS.128 R40, [R21] ;  /* 0x0000000015287984 */ /* 0x000e620000000c00 */
[----:B------:R-:W-:-:S02]  /*53ca0*/  IMAD.MOV.U32 R38, RZ, RZ, R117 ;  /* 0x000000ffff267224 */ /* 0x000fc400078e0075 */
[----:B------:R-:W-:Y:S01]  /*53cb0*/  IMAD.MOV.U32 R39, RZ, RZ, R119 ;  /* 0x000000ffff277224 */ /* 0x000fe200078e0077 */
[----:B------:R-:W-:Y:S01]  /*53cc0*/  BAR.SYNC.DEFER_BLOCKING 0x0 ;  /* 0x0000000000007b1d */ /* 0x000fe20000010000 */
[----:B------:R-:W-:Y:S02]  /*53cd0*/  IMAD.MOV.U32 R46, RZ, RZ, R120 ;  /* 0x000000ffff2e7224 */ /* 0x000fe400078e0078 */
[----:B------:R-:W-:-:S03]  /*53ce0*/  IMAD.MOV.U32 R47, RZ, RZ, R122 ;  /* 0x000000ffff2f7224 */ /* 0x000fc600078e007a */
[----:B------:R-:W2:Y:S04]  /*53cf0*/  LDL.LU R52, [R1+0x384] ;  /* 0x0003840001347983 */ /* 0x000ea80000300800 */
[----:B------:R-:W2:Y:S04]  /*53d00*/  LDL.LU R53, [R1+0x38c] ;  /* 0x00038c0001357983 */ /* 0x000ea80000300800 */
[----:B------:R-:W-:Y:S01]  /*53d10*/  STSM.16.M88.4 [R0], R36 ;  /* 0x0000002400007844 */ /* 0x000fe20000000200 */
[----:B------:R-:W-:Y:S06]  /*53d20*/  BAR.SYNC.DEFER_BLOCKING 0x0 ;  /* 0x0000000000007b1d */ /* 0x000fec0000010000 */
[----:B------:R-:W1:Y:S02]  /*53d30*/  LDS.128 R36, [R21] ;  /* 0x0000000015247984 */ /* 0x000e640000000c00 */
[----:B------:R-:W-:Y:S06]  /*53d40*/  BAR.SYNC.DEFER_BLOCKING 0x0 ;  /* 0x0000000000007b1d */ /* 0x000fec0000010000 */
[----:B----4-:R-:W-:Y:S02]  /*53d50*/  STSM.16.M88.4 [R0], R32 ;  /* 0x0000002000007844 */ /* 0x010fe40000000200 */
[----:B------:R-:W-:Y:S06]  /*53d60*/  BAR.SYNC.DEFER_BLOCKING 0x0 ;  /* 0x0000000000007b1d */ /* 0x000fec0000010000 */
[----:B------:R-:W4:Y:S02]  /*53d70*/  LDS.128 R32, [R21] ;  /* 0x0000000015207984 */ /* 0x000f240000000c00 */
[----:B------:R-:W-:Y:S06]  /*53d80*/  BAR.SYNC.DEFER_BLOCKING 0x0 ;  /* 0x0000000000007b1d */ /* 0x000fec0000010000 */
[----:B---3--:R-:W-:Y:S02]  /*53d90*/  STSM.16.M88.4 [R0], R44 ;  /* 0x0000002c00007844 */ /* 0x008fe40000000200 */
[----:B------:R-:W-:Y:S06]  /*53da0*/  BAR.SYNC.DEFER_BLOCKING 0x0 ;  /* 0x0000000000007b1d */ /* 0x000fec0000010000 */
[----:B------:R-:W3:Y:S02]  /*53db0*/  LDS.128 R44, [R21] ;  /* 0x00000000152c7984 */ /* 0x000ee40000000c00 */
        /* <DEDUP_REMOVED lines=9> */
[----:B------:R-:W3:Y:S04]  /*53e50*/  LDL.LU R64, [R1+0xb94] ;  /* 0x000b940001407983 */ /* 0x000ee80000300800 */
[----:B------:R-:W3:Y:S04]  /*53e60*/  LDL.LU R65, [R1+0xb9c] ;  /* 0x000b9c0001417983 */ /* 0x000ee80000300800 */
[----:B------:R-:W3:Y:S04]  /*53e70*/  LDL.LU R66, [R1+0x794] ;  /* 0x0007940001427983 */ /* 0x000ee80000300800 */
[----:B------:R-:W3:Y:S04]  /*53e80*/  LDL.LU R67, [R1+0x79c] ;  /* 0x00079c0001437983 */ /* 0x000ee80000300800 */
[----:B------:R-:W1:Y:S01]  /*53e90*/  LDS.128 R56, [R21] ;  /* 0x0000000015387984 */ /* 0x000e620000000c00 */
[----:B------:R-:W-:-:S02]  /*53ea0*/  IMAD.MOV.U32 R54, RZ, RZ, R121 ;  /* 0x000000ffff367224 */ /* 0x000fc400078e0079 */
[----:B------:R-:W-:Y:S01]  /*53eb0*/  IMAD.MOV.U32 R55, RZ, RZ, R123 ;  /* 0x000000ffff377224 */ /* 0x000fe200078e007b */
[----:B------:R-:W-:Y:S01]  /*53ec0*/  BAR.SYNC.DEFER_BLOCKING 0x0 ;  /* 0x0000000000007b1d */ /* 0x000fe20000010000 */
[----:B------:R-:W-:Y:S02]  /*53ed0*/  IMAD.MOV.U32 R62, RZ, RZ, R124 ;  /* 0x000000ffff3e7224 */ /* 0x000fe400078e007c */
[----:B------:R-:W-:-:S03]  /*53ee0*/  IMAD.MOV.U32 R63, RZ, RZ, R126 ;  /* 0x000000ffff3f7224 */ /* 0x000fc600078e007e */
[----:B------:R-:W3:Y:S04]  /*53ef0*/  LDL.LU R68, [R1+0x394] ;  /* 0x0003940001447983 */ /* 0x000ee80000300800 */
[----:B------:R-:W3:Y:S04]  /*53f00*/  LDL.LU R69, [R1+0x39c] ;  /* 0x00039c0001457983 */ /* 0x000ee80000300800 */
[----:B------:R-:W-:Y:S01]  /*53f10*/  STSM.16.M88.4 [R0], R52 ;  /* 0x0000003400007844 */ /* 0x000fe20000000200 */
[----:B------:R-:W-:Y:S06]  /*53f20*/  BAR.SYNC.DEFER_BLOCKING 0x0 ;  /* 0x0000000000007b1d */ /* 0x000fec0000010000 */
[----:B------:R-:W1:Y:S02]  /*53f30*/  LDS.128 R52, [R21] ;  /* 0x0000000015347984 */ /* 0x000e640000000c00 */
[----:B------:R-:W-:Y:S06]  /*53f40*/  BAR.SYNC.DEFER_BLOCKING 0x0 ;  /* 0x0000000000007b1d */ /* 0x000fec0000010000 */
[----:B--2---:R-:W-:Y:S02]  /*53f50*/  STSM.16.M88.4 [R0], R48 ;  /* 0x0000003000007844 */ /* 0x004fe40000000200 */
[----:B------:R-:W-:Y:S06]  /*53f60*/  BAR.SYNC.DEFER_BLOCKING 0x0 ;  /* 0x0000000000007b1d */ /* 0x000fec0000010000 */
[----:B------:R-:W2:Y:S02]  /*53f70*/  LDS.128 R48, [R21] ;  /* 0x0000000015307984 */ /* 0x000ea40000000c00 */
[----:B------:R-:W-:Y:S06]  /*53f80*/  BAR.SYNC.DEFER_BLOCKING 0x0 ;  /* 0x0000000000007b1d */ /* 0x000fec0000010000 */
[----:B----4-:R-:W-:Y:S02]  /*53f90*/  STSM.16.M88.4 [R0], R60 ;  /* 0x0000003c00007844 */ /* 0x010fe40000000200 */
[----:B------:R-:W-:Y:S06]  /*53fa0*/  BAR.SYNC.DEFER_BLOCKING 0x0 ;  /* 0x0000000000007b1d */ /* 0x000fec0000010000 */
[----:B------:R-:W4:Y:S02]  /*53fb0*/  LDS.128 R60, [R21] ;  /* 0x00000000153c7984 */ /* 0x000f240000000c00 */
[----:B------:R-:W-:Y:S06]  /*53fc0*/  BAR.SYNC.DEFER_BLOCKING 0x0 ;  /* 0x0000000000007b1d */ /* 0x000fec0000010000 */
[----:B---3--:R3:W-:Y:S02]  /*53fd0*/  STSM.16.M88.4 [R0], R64 ;  /* 0x0000004000007844 */ /* 0x0087e40000000200 */
[----:B------:R-:W-:Y:S06]  /*53fe0*/  BAR.SYNC.DEFER_BLOCKING 0x0 ;  /* 0x0000000000007b1d */ /* 0x000fec0000010000 */
[----:B---3--:R-:W3:Y:S04]  /*53ff0*/  LDL.LU R64, [R1+0xba0] ;  /* 0x000ba00001407983 */ /* 0x008ee80000300800 */
[----:B------:R-:W3:Y:S04]  /*54000*/  LDL.LU R65, [R1+0xba8] ;  /* 0x000ba80001417983 */ /* 0x000ee80000300800 */
[----:B------:R-:W3:Y:S04]  /*54010*/  LDL.LU R66, [R1+0x7a0] ;  /* 0x0007a00001427983 */ /* 0x000ee80000300800 */
[----:B------:R-:W3:Y:S04]  /*54020*/  LDL.LU R67, [R1+0x7a8] ;  /* 0x0007a80001437983 */ /* 0x000ee80000300800 */
[----:B------:R-:W2:Y:S04]  /*54030*/  LDL.LU R76, [R1+0x3a0] ;  /* 0x0003a000014c7983 */ /* 0x000ea80000300800 */
[----:B------:R-:W2:Y:S04]  /*54040*/  LDL.LU R77, [R1+0x3a8] ;  /* 0x0003a800014d7983 */ /* 0x000ea80000300800 */
[----:B------:R-:W4:Y:S04]  /*54050*/  LDL.LU R80, [R1+0xba4] ;  /* 0x000ba40001507983 */ /* 0x000f280000300800 */
[----:B------:R-:W4:Y:S04]  /*54060*/  LDL.LU R81, [R1+0xbac] ;  /* 0x000bac0001517983 */ /* 0x000f280000300800 */
[----:B------:R-:W4:Y:S04]  /*54070*/  LDL.LU R82, [R1+0x7a4] ;  /* 0x0007a40001527983 */ /* 0x000f280000300800 */
[----:B------:R-:W4:Y:S04]  /*54080*/  LDL.LU R83, [R1+0x7ac] ;  /* 0x0007ac0001537983 */ /* 0x000f280000300800 */
[----:B------:R-:W1:Y:S01]  /*54090*/  LDS.128 R72, [R21] ;  /* 0x0000000015487984 */ /* 0x000e620000000c00 */
[----:B------:R-:W-:-:S02]  /*540a0*/  IMAD.MOV.U32 R70, RZ, RZ, R125 ;  /* 0x000000ffff467224 */ /* 0x000fc400078e007d */
[----:B------:R-:W-:Y:S01]  /*540b0*/  IMAD.MOV.U32 R71, RZ, RZ, R127 ;  /* 0x000000ffff477224 */ /* 0x000fe200078e007f */
[----:B------:R-:W-:Y:S01]  /*540c0*/  BAR.SYNC.DEFER_BLOCKING 0x0 ;  /* 0x0000000000007b1d */ /* 0x000fe20000010000 */
[----:B------:R-:W-:Y:S02]  /*540d0*/  IMAD.MOV.U32 R78, RZ, RZ, R128 ;  /* 0x000000ffff4e7224 */ /* 0x000fe400078e0080 */
[----:B------:R-:W-:-:S03]  /*540e0*/  IMAD.MOV.U32 R79, RZ, RZ, R130 ;  /* 0x000000ffff4f7224 */ /* 0x000fc600078e0082 */
[----:B------:R-:W4:Y:S04]  /*540f0*/  LDL.LU R84, [R1+0x3a4] ;  /* 0x0003a40001547983 */ /* 0x000f280000300800 */
[----:B------:R-:W4:Y:S04]  /*54100*/  LDL.LU R85, [R1+0x3ac] ;  /* 0x0003ac0001557983 */ /* 0x000f280000300800 */
[----:B------:R-:W-:Y:S01]  /*54110*/  STSM.16.M88.4 [R0], R68 ;  /* 0x0000004400007844 */ /* 0x000fe20000000200 */
[----:B------:R-:W-:Y:S06]  /*54120*/  BAR.SYNC.DEFER_BLOCKING 0x0 ;  /* 0x0000000000007b1d */ /* 0x000fec0000010000 */
[----:B------:R-:W1:Y:S02]  /*54130*/  LDS.128 R68, [R21] ;  /* 0x0000000015447984 */ /* 0x000e640000000c00 */
[----:B------:R-:W-:Y:S06]  /*54140*/  BAR.SYNC.DEFER_BLOCKING 0x0 ;  /* 0x0000000000007b1d */ /* 0x000fec0000010000 */
[----:B---3--:R-:W-:Y:S02]  /*54150*/  STSM.16.M88.4 [R0], R64 ;  /* 0x0000004000007844 */ /* 0x008fe40000000200 */
        /* <DEDUP_REMOVED lines=94> */
[----:B------:R-:W-:Y:S01]  /*54740*/  BAR.SYNC.DEFER_BLOCKING 0x0 ;  /* 0x0000000000007b1d */ /* 0x000fe20000010000 */
[----:B------:R-:W-:-:S05]  /*54750*/  IMAD.MOV.U32 R134, RZ, RZ, R141 ;  /* 0x000000ffff867224 */ /* 0x000fca00078e008d */
        /* <DEDUP_REMOVED lines=8> */
[----:B----4-:R4:W-:Y:S01]  /*547e0*/  STSM.16.M88.4 [R0], R128 ;  /* 0x0000008000007844 */ /* 0x0109e20000000200 */
[----:B------:R-:W-:-:S02]  /*547f0*/  IMAD.MOV.U32 R142, RZ, RZ, R144 ;  /* 0x000000ffff8e7224 */ /* 0x000fc400078e0090 */
[----:B------:R-:W-:Y:S01]  /*54800*/  IMAD.MOV.U32 R135, RZ, RZ, R143 ;  /* 0x000000ffff877224 */ /* 0x000fe200078e008f */
        /* <DEDUP_REMOVED lines=11> */
[----:B------:R-:W2:Y:S04]  /*548c0*/  LDL.LU R156, [R1+0x3e4] ;  /* 0x0003e400019c7983 */ /* 0x000ea80000300800 */
[----:B------:R-:W2:Y:S01]  /*548d0*/  LDL.LU R157, [R1+0x3ec] ;  /* 0x0003ec00019d7983 */ /* 0x000ea20000300800 */
[----:B------:R-:W-:-:S02]  /*548e0*/  IMAD.MOV.U32 R158, RZ, RZ, R145 ;  /* 0x000000ffff9e7224 */ /* 0x000fc400078e0091 */
[----:B------:R-:W-:Y:S01]  /*548f0*/  IMAD.MOV.U32 R143, RZ, RZ, R146 ;  /* 0x000000ffff8f7224 */ /* 0x000fe200078e0092 */
[----:B------:R-:W2:Y:S01]  /*54900*/  LDL.LU R144, [R1+0xbf0] ;  /* 0x000bf00001907983 */ /* 0x000ea20000300800 */
[----:B------:R-:W-:-:S03]  /*54910*/  IMAD.MOV.U32 R159, RZ, RZ, R147 ;  /* 0x000000ffff9f7224 */ /* 0x000fc600078e0093 */
[----:B------:R-:W2:Y:S04]  /*54920*/  LDL.LU R145, [R1+0xbf8] ;  /* 0x000bf80001917983 */ /* 0x000ea80000300800 */
[----:B------:R-:W2:Y:S04]  /*54930*/  LDL.LU R146, [R1+0x7f0] ;  /* 0x0007f00001927983 */ /* 0x000ea80000300800 */
[----:B------:R-:W2:Y:S04]  /*54940*/  LDL.LU R147, [R1+0x7f8] ;  /* 0x0007f80001937983 */ /* 0x000ea80000300800 */
[----:B------:R-:W1:Y:S01]  /*54950*/  LDS.128 R136, [R21] ;  /* 0x0000000015887984 */ /* 0x000e620000000c00 */
[----:B------:R-:W-:Y:S06]  /*54960*/  BAR.SYNC.DEFER_BLOCKING 0x0 ;  /* 0x0000000000007b1d */ /* 0x000fec0000010000 */
[----:B------:R-:W2:Y:S04]  /*54970*/  LDL.LU R160, [R1+0x3f0] ;  /* 0x0003f00001a07983 */ /* 0x000ea80000300800 */
[----:B------:R-:W2:Y:S04]  /*54980*/  LDL.LU R161, [R1+0x3f8] ;  /* 0x0003f80001a17983 */ /* 0x000ea80000300800 */
[----:B------:R-:W2:Y:S04]  /*54990*/  LDL.LU R164, [R1+0xbf4] ;  /* 0x000bf40001a47983 */ /* 0x000ea80000300800 */
[----:B------:R-:W2:Y:S04]  /*549a0*/  LDL.LU R165, [R1+0xbfc] ;  /* 0x000bfc0001a57983 */ /* 0x000ea80000300800 */
[----:B------:R-:W-:Y:S01]  /*549b0*/  STSM.16.M88.4 [R0], R132 ;  /* 0x0000008400007844 */ /* 0x000fe20000000200 */
[----:B------:R-:W-:Y:S06]  /*549c0*/  BAR.SYNC.DEFER_BLOCKING 0x0 ;  /* 0x0000000000007b1d */ /* 0x000fec0000010000 */
[----:B------:R-:W2:Y:S04]  /*549d0*/  LDL.LU R166, [R1+0x7f4] ;  /* 0x0007f40001a67983 */ /* 0x000ea80000300800 */
[----:B------:R-:W2:Y:S01]  /*549e0*/  LDL.LU R167, [R1+0x7fc] ;  /* 0x0007fc0001a77983 */ /* 0x000ea20000300800 */
[----:B------:R-:W-:-:S02]  /*549f0*/  IMAD.MOV.U32 R162, RZ, RZ, R148 ;  /* 0x000000ffffa27224 */ /* 0x000fc400078e0094 */
[----:B------:R-:W-:Y:S01]  /*54a00*/  IMAD.MOV.U32 R163, RZ, RZ, R150 ;  /* 0x000000ffffa37224 */ /* 0x000fe200078e0096 */
[----:B------:R-:W2:Y:S01]  /*54a10*/  LDL.LU R23, [R1+0x800] ;  /* 0x0008000001177983 */ /* 0x000ea20000300800 */
[----:B------:R-:W-:-:S03]  /*54a20*/  ISETP.GE.AND P5, PT, R8, R13, PT ;  /* 0x0000000d0800720c */ /* 0x000fc60003fa6270 */
[----:B------:R-:W2:Y:S04]  /*54a30*/  LDL.LU R12, [R1+0x1438] ;  /* 0x00143800010c7983 */ /* 0x000ea80000300800 */
[----:B------:R-:W1:Y:S01]  /*54a40*/  LDS.128 R132, [R21] ;  /* 0x0000000015847984 */ /* 0x000e620000000c00 */
[----:B------:R-:W-:Y:S06]  /*54a50*/  BAR.SYNC.DEFER_BLOCKING 0x0 ;  /* 0x0000000000007b1d */ /* 0x000fec0000010000 */
[----:B------:R-:W2:Y:S04]  /*54a60*/  LDL.LU R13, [R1+0x400] ;  /* 0x00040000010d7983 */ /* 0x000ea80000300800 */
[----:B----4-:R-:W-:Y:S01]  /*54a70*/  STSM.16.M88.4 [R0], R128 ;  /* 0x0000008000007844 */ /* 0x010fe20000000200 */
[----:B------:R-:W-:Y:S06]  /*54a80*/  BAR.SYNC.DEFER_BLOCKING 0x0 ;  /* 0x0000000000007b1d */ /* 0x000fec0000010000 */
[----:B------:R-:W4:Y:S02]  /*54a90*/  LDS.128 R128, [R21] ;  /* 0x0000000015807984 */ /* 0x000f240000000c00 */
        /* <DEDUP_REMOVED lines=9> */
[----:B------:R-:W-:Y:S02]  /*54b30*/  STSM.16.M88.4 [R0], R156 ;  /* 0x0000009c00007844 */ /* 0x000fe40000000200 */
        /* <DEDUP_REMOVED lines=11> */
[----:B------:R1:W-:Y:S04]  /*54bf0*/  STSM.16.M88.4 [R0], R164 ;  /* 0x000000a400007844 */ /* 0x0003e80000000200 */
[----:B-1----:R-:W4:Y:S04]  /*54c00*/  LDL.LU R164, [R1+0x3f4] ;  /* 0x0003f40001a47983 */ /* 0x002f280000300800 */
[----:B------:R-:W4:Y:S04]  /*54c10*/  LDL.LU R165, [R1+0x3fc] ;  /* 0x0003fc0001a57983 */ /* 0x000f280000300800 */
[----:B------:R-:W3:Y:S04]  /*54c20*/  LDL.LU R19, [R1] ;  /* 0x0000000001137983 */ /* 0x000ee80000300800 */
[----:B------:R-:W2:Y:S04]  /*54c30*/  LDL.LU R18, [R1+0xc04] ;  /* 0x000c040001127983 */ /* 0x000ea80000300800 */
[----:B------:R-:W2:Y:S01]  /*54c40*/  LDL.LU R15, [R1+0x128c] ;  /* 0x00128c00010f7983 */ /* 0x000ea20000300800 */
[----:B------:R-:W-:-:S02]  /*54c50*/  IMAD.MOV.U32 R166, RZ, RZ, R149 ;  /* 0x000000ffffa67224 */ /* 0x000fc400078e0095 */
[----:B------:R-:W-:Y:S01]  /*54c60*/  IMAD.MOV.U32 R167, RZ, RZ, R151 ;  /* 0x000000ffffa77224 */ /* 0x000fe200078e0097 */
[----:B------:R-:W-:Y:S01]  /*54c70*/  BAR.SYNC.DEFER_BLOCKING 0x0 ;  /* 0x0000000000007b1d */ /* 0x000fe20000010000 */
[----:B------:R-:W-:Y:S01]  /*54c80*/  ISETP.LT.AND P5, PT, R7, UR6, !P5 ;  /* 0x0000000607007c0c */ /* 0x000fe2000efa1270 */
[----:B------:R-:W-:-:S04]  /*54c90*/  IMAD.WIDE R228, R14, 0x4, R2 ;  /* 0x000000040ee47825 */ /* 0x000fc800078e0202 */
[----:B------:R-:W-:Y:S01]  /*54ca0*/  ULDC.64 UR6, c[0x0][0x228] ;  /* 0x00008a0000067ab9 */ /* 0x000fe20000000a00 */
[----:B------:R-:W2:Y:S04]  /*54cb0*/  LDL.LU R17, [R1+0x804] ;  /* 0x0008040001117983 */ /* 0x000ea80000300800 */
[----:B------:R-:W1:Y:S01]  /*54cc0*/  LDS.128 R148, [R21] ;  /* 0x0000000015947984 */ /* 0x000e620000000c00 */
[----:B------:R-:W-:Y:S06]  /*54cd0*/  BAR.SYNC.DEFER_BLOCKING 0x0 ;  /* 0x0000000000007b1d */ /* 0x000fec0000010000 */
[----:B----4-:R4:W-:Y:S02]  /*54ce0*/  STSM.16.M88.4 [R0], R164 ;  /* 0x000000a400007844 */ /* 0x0109e40000000200 */
[----:B------:R-:W-:Y:S06]  /*54cf0*/  BAR.SYNC.DEFER_BLOCKING 0x0 ;  /* 0x0000000000007b1d */ /* 0x000fec0000010000 */
[----:B------:R1:W-:Y:S01]  /*54d00*/  @P5 STG.E desc[UR4][R228.64], R16 ;  /* 0x00000010e4005986 */ /* 0x0003e2000c101904 */
[----:B------:R-:W-:Y:S01]  /*54d10*/  ISETP.GE.AND P5, PT, R7, UR7, PT ;  /* 0x0000000707007c0c */ /* 0x000fe2000bfa6270 */
[----:B----4-:R-:W-:Y:S01]  /*54d20*/  IMAD.WIDE R164, R14, 0x4, R4 ;  /* 0x000000040ea47825 */ /* 0x010fe200078e0204 */
[----:B------:R-:W-:-:S02]  /*54d30*/  ULDC UR7, c[0x0][0x228] ;  /* 0x00008a0000077ab9 */ /* 0x000fc40000000800 */
[----:B------:R-:W-:Y:S01]  /*54d40*/  ISETP.LT.AND P5, PT, R9, UR6, !P5 ;  /* 0x0000000609007c0c */ /* 0x000fe2000efa1270 */
[----:B-1----:R-:W4:Y:S04]  /*54d50*/  LDL.LU R16, [R1+0x404] ;  /* 0x0004040001107983 */ /* 0x002f280000300800 */
[----:B------:R-:W4:Y:S08]  /*54d60*/  LDL.LU R14, [R1+0xf50] ;  /* 0x000f5000010e7983 */ /* 0x000f300000300800 */
[----:B------:R1:W-:Y:S04]  /*54d70*/  @P5 STG.E desc[UR4][R164.64], R23 ;  /* 0x00000017a4005986 */ /* 0x0003e8000c101904 */
[----:B------:R-:W4:Y:S01]  /*54d80*/  LDL.LU R231, [R1+0x4] ;  /* 0x0000040001e77983 */ /* 0x000f220000300800 */
[----:B-1----:R-:W-:-:S05]  /*54d90*/  VIADD R23, R7, 0x1 ;  /* 0x0000000107177836 */ /* 0x002fca0000000000 */
[----:B------:R-:W-:-:S04]  /*54da0*/  ISETP.GE.AND P5, PT, R23, UR9, PT ;  /* 0x0000000917007c0c */ /* 0x000fc8000bfa6270 */
[----:B------:R-:W-:Y:S01]  /*54db0*/  ISETP.LT.AND P6, PT, R8, UR7, !P5 ;  /* 0x0000000708007c0c */ /* 0x000fe2000efc1270 */
[----:B------:R-:W-:Y:S01]  /*54dc0*/  IMAD.WIDE R164, R12, 0x4, R2 ;  /* 0x000000040ca47825 */ /* 0x000fe200078e0202 */
[----:B------:R-:W-:Y:S01]  /*54dd0*/  ISETP.LT.AND P5, PT, R9, UR8, !P5 ;  /* 0x0000000809007c0c */ /* 0x000fe2000efa1270 */
[----:B------:R-:W-:Y:S01]  /*54de0*/  ULDC UR7, c[0x0][0x22c] ;  /* 0x00008b0000077ab9 */ /* 0x000fe20000000800 */
[----:B------:R-:W-:Y:S01]  /*54df0*/  ULDC UR8, c[0x0][0x228] ;  /* 0x00008a0000087ab9 */ /* 0x000fe20000000800 */
[----:B------:R-:W-:-:S08]  /*54e00*/  VIADD R23, R7, 0x2 ;  /* 0x0000000207177836 */ /* 0x000fd00000000000 */
[----:B------:R1:W-:Y:S02]  /*54e10*/  @P6 STG.E desc[UR4][R164.64], R13 ;  /* 0x0000000da4006986 */ /* 0x0003e4000c101904 */
[----:B-1----:R-:W-:Y:S02]  /*54e20*/  IMAD.WIDE R164, R12, 0x4, R4 ;  /* 0x000000040ca47825 */ /* 0x002fe400078e0204 */
[----:B------:R-:W4:Y:S04]  /*54e30*/  LDL.LU R13, [R1+0xc08] ;  /* 0x000c0800010d7983 */ /* 0x000f280000300800 */
[----:B------:R-:W4:Y:S04]  /*54e40*/  LDL.LU R12, [R1+0xf54] ;  /* 0x000f5400010c7983 */ /* 0x000f280000300800 */
[----:B---3--:R2:W-:Y:S01]  /*54e50*/  @P5 STG.E desc[UR4][R164.64], R19 ;  /* 0x00000013a4005986 */ /* 0x0085e2000c101904 */
[----:B------:R-:W-:Y:S01]  /*54e60*/  ISETP.GE.AND P5, PT, R23, UR7, PT ;  /* 0x0000000717007c0c */ /* 0x000fe2000bfa6270 */
[----:B------:R-:W-:-:S02]  /*54e70*/  ULDC UR7, c[0x0][0x228] ;  /* 0x00008a0000077ab9 */ /* 0x000fc40000000800 */
[----:B------:R-:W3:Y:S01]  /*54e80*/  LDL.LU R230, [R1+0x808] ;  /* 0x0008080001e67983 */ /* 0x000ee20000300800 */
[----:B------:R-:W-:Y:S01]  /*54e90*/  ISETP.LT.AND P6, PT, R8, UR8, !P5 ;  /* 0x0000000808007c0c */ /* 0x000fe2000efc1270 */
[----:B--2---:R-:W-:Y:S02]  /*54ea0*/  IMAD.WIDE R164, R15, 0x4, R2 ;  /* 0x000000040fa47825 */ /* 0x004fe400078e0202 */
[----:B------:R-:W2:Y:S01]  /*54eb0*/  LDL.LU R20, [R1+0x408] ;  /* 0x0004080001147983 */ /* 0x000ea20000300800 */
[----:B------:R-:W-:-:S09]  /*54ec0*/  ULDC UR8, c[0x0][0x228] ;  /* 0x00008a0000087ab9 */ /* 0x000fd20000000800 */
[----:B------:R1:W-:Y:S02]  /*54ed0*/  @P6 STG.E desc[UR4][R164.64], R18 ;  /* 0x00000012a4006986 */ /* 0x0003e4000c101904 */
[----:B-1----:R-:W-:Y:S02]  /*54ee0*/  IMAD.WIDE R164, R15, 0x4, R4 ;  /* 0x000000040fa47825 */ /* 0x002fe400078e0204 */
[----:B------:R-:W2:Y:S01]  /*54ef0*/  LDL.LU R15, [R1+0xf58] ;  /* 0x000f5800010f7983 */ /* 0x000ea20000300800 */
[----:B------:R-:W-:Y:S01]  /*54f00*/  ISETP.LT.AND P5, PT, R9, UR7, !P5 ;  /* 0x0000000709007c0c */ /* 0x000fe2000efa1270 */
[----:B------:R-:W-:Y:S01]  /*54f10*/  VIADD R23, R7, 0x3 ;  /* 0x0000000307177836 */ /* 0x000fe20000000000 */
[----:B------:R-:W-:Y:S01]  /*54f20*/  ULDC UR7, c[0x0][0x22c] ;  /* 0x00008b0000077ab9 */ /* 0x000fe20000000800 */
[----:B------:R-:W2:Y:S04]  /*54f30*/  LDL.LU R19, [R1+0x8] ;  /* 0x0000080001137983 */ /* 0x000ea80000300800 */
[----:B------:R-:W2:Y:S06]  /*54f40*/  LDL.LU R18, [R1+0xf5c] ;  /* 0x000f5c0001127983 */ /* 0x000eac0000300800 */
[----:B------:R4:W-:Y:S01]  /*54f50*/  @P5 STG.E desc[UR4][R164.64], R17 ;  /* 0x00000011a4005986 */ /* 0x0009e2000c101904 */
[----:B------:R-:W-:Y:S01]  /*54f60*/  ISETP.GE.AND P5, PT, R23, UR7, PT ;  /* 0x0000000717007c0c */ /* 0x000fe2000bfa6270 */
[----:B------:R-:W-:-:S03]  /*54f70*/  ULDC UR7, c[0x0][0x228] ;  /* 0x00008a0000077ab9 */ /* 0x000fc60000000800 */
[----:B------:R-:W-:Y:S01]  /*54f80*/  ISETP.LT.AND P6, PT, R8, UR8, !P5 ;  /* 0x0000000808007c0c */ /* 0x000fe2000efc1270 */
[----:B------:R-:W-:Y:S01]  /*54f90*/  VIADD R23, R7, 0x4 ;  /* 0x0000000407177836 */ /* 0x000fe20000000000 */
[----:B------:R-:W-:Y:S01]  /*54fa0*/  ISETP.LT.AND P5, PT, R9, UR7, !P5 ;  /* 0x0000000709007c0c */ /* 0x000fe2000efa1270 */
[----:B------:R-:W-:Y:S01]  /*54fb0*/  ULDC.64 UR8, c[0x0][0x228] ;  /* 0x00008a0000087ab9 */ /* 0x000fe20000000a00 */
[----:B------:R-:W-:Y:S01]  /*54fc0*/  ULDC UR7, c[0x0][0x228] ;  /* 0x00008a0000077ab9 */ /* 0x000fe20000000800 */
[----:B----4-:R-:W-:-:S08]  /*54fd0*/  IMAD.WIDE R164, R14, 0x4, R2 ;  /* 0x000000040ea47825 */ /* 0x010fd000078e0202 */
[----:B------:R1:W-:Y:S02]  /*54fe0*/  @P6 STG.E desc[UR4][R164.64], R16 ;  /* 0x00000010a4006986 */ /* 0x0003e4000c101904 */
[----:B-1----:R-:W-:Y:S02]  /*54ff0*/  IMAD.WIDE R164, R14, 0x4, R4 ;  /* 0x000000040ea47825 */ /* 0x002fe400078e0204 */
[----:B------:R-:W4:Y:S04]  /*55000*/  LDL.LU R16, [R1+0xc0c] ;  /* 0x000c0c0001107983 */ /* 0x000f280000300800 */
[----:B------:R1:W-:Y:S01]  /*55010*/  @P5 STG.E desc[UR4][R164.64], R231 ;  /* 0x000000e7a4005986 */ /* 0x0003e2000c101904 */
[----:B------:R-:W-:-:S03]  /*55020*/  ISETP.GE.AND P5, PT, R23, UR9, PT ;  /* 0x0000000917007c0c */ /* 0x000fc6000bfa6270 */
[----:B------:R-:W4:Y:S01]  /*55030*/  LDL.LU R17, [R1+0x80c] ;  /* 0x00080c0001117983 */ /* 0x000f220000300800 */
[----:B------:R-:W-:Y:S01]  /*55040*/  ISETP.LT.AND P6, PT, R8, UR7, !P5 ;  /* 0x0000000708007c0c */ /* 0x000fe2000efc1270 */
[----:B------:R-:W-:Y:S01]  /*55050*/  VIADD R23, R7, 0x5 ;  /* 0x0000000507177836 */ /* 0x000fe20000000000 */
[----:B------:R-:W-:Y:S01]  /*55060*/  ISETP.LT.AND P5, PT, R9, UR8, !P5 ;  /* 0x0000000809007c0c */ /* 0x000fe2000efa1270 */
[----:B------:R-:W4:Y:S01]  /*55070*/  LDL.LU R14, [R1+0xf60] ;  /* 0x000f6000010e7983 */ /* 0x000f220000300800 */
[----:B------:R-:W-:Y:S01]  /*55080*/  ULDC.64 UR8, c[0x0][0x228] ;  /* 0x00008a0000087ab9 */ /* 0x000fe20000000a00 */
[----:B------:R-:W-:Y:S01]  /*55090*/  ULDC UR7, c[0x0][0x228] ;  /* 0x00008a0000077ab9 */ /* 0x000fe20000000800 */
[----:B-1----:R-:W-:-:S07]  /*550a0*/  IMAD.WIDE R164, R12, 0x4, R2 ;  /* 0x000000040ca47825 */ /* 0x002fce00078e0202 */
[----:B------:R1:W-:Y:S02]  /*550b0*/  @P6 STG.E desc[UR4][R164.64], R13 ;  /* 0x0000000da4006986 */ /* 0x0003e4000c101904 */
[----:B-1----:R-:W-:Y:S02]  /*550c0*/  IMAD.WIDE R164, R12, 0x4, R4 ;  /* 0x000000040ca47825 */ /* 0x002fe400078e0204 */
[----:B------:R-:W4:Y:S04]  /*550d0*/  LDL.LU R13, [R1+0x40c] ;  /* 0x00040c00010d7983 */ /* 0x000f280000300800 */
[----:B---3--:R2:W-:Y:S01]  /*550e0*/  @P5 STG.E desc[UR4][R164.64], R230 ;  /* 0x000000e6a4005986 */ /* 0x0085e2000c101904 */
[----:B------:R-:W-:-:S03]  /*550f0*/  ISETP.GE.AND P5, PT, R23, UR9, PT ;  /* 0x0000000917007c0c */ /* 0x000fc6000bfa6270 */
        /* <DEDUP_REMOVED lines=10> */
[----:B------:R-:W-:-:S11]  /*551a0*/  ULDC UR8, c[0x0][0x228] ;  /* 0x00008a0000087ab9 */ /* 0x000fd60000000800 */
[----:B------:R1:W-:Y:S01]  /*551b0*/  @P5 STG.E desc[UR4][R164.64], R19 ;  /* 0x00000013a4005986 */ /* 0x0003e2000c101904 */
[----:B------:R-:W-:Y:S01]  /*551c0*/  ISETP.GE.AND P5, PT, R23, UR7, PT ;  /* 0x0000000717007c0c */ /* 0x000fe2000bfa6270 */
[----:B------:R-:W-:-:S03]  /*551d0*/  ULDC UR7, c[0x0][0x228] ;  /* 0x00008a0000077ab9 */ /* 0x000fc60000000800 */
[----:B------:R-:W-:Y:S01]  /*551e0*/  ISETP.LT.AND P6, PT, R8, UR8, !P5 ;  /* 0x0000000808007c0c */ /* 0x000fe2000efc1270 */
[----:B-1----:R-:W2:Y:S01]  /*551f0*/  LDL.LU R19, [R1+0x810] ;  /* 0x0008100001137983 */ /* 0x002ea20000300800 */
[----:B------:R-:W-:Y:S01]  /*55200*/  ISETP.LT.AND P5, PT, R9, UR7, !P5 ;  /* 0x0000000709007c0c */ /* 0x000fe2000efa1270 */
[----:B------:R-:W-:Y:S01]  /*55210*/  IMAD.WIDE R164, R18, 0x4, R2 ;  /* 0x0000000412a47825 */ /* 0x000fe200078e0202 */
[----:B------:R-:W-:Y:S01]  /*55220*/  ULDC UR7, c[0x0][0x22c] ;  /* 0x00008b0000077ab9 */ /* 0x000fe20000000800 */
[----:B------:R-:W-:Y:S02]  /*55230*/  ULDC UR8, c[0x0][0x228] ;  /* 0x00008a0000087ab9 */ /* 0x000fe40000000800 */
[----:B------:R-:W-:-:S06]  /*55240*/  VIADD R23, R7, 0x7 ;  /* 0x0000000707177836 */ /* 0x000fcc0000000000 */
[----:B----4-:R1:W-:Y:S02]  /*55250*/  @P6 STG.E desc[UR4][R164.64], R16 ;  /* 0x00000010a4006986 */ /* 0x0103e4000c101904 */
[----:B-1----:R-:W-:Y:S02]  /*55260*/  IMAD.WIDE R164, R18, 0x4, R4 ;  /* 0x0000000412a47825 */ /* 0x002fe400078e0204 */
[----:B------:R-:W4:Y:S04]  /*55270*/  LDL.LU R16, [R1+0xf68] ;  /* 0x000f680001107983 */ /* 0x000f280000300800 */
[----:B------:R1:W-:Y:S01]  /*55280*/  @P5 STG.E desc[UR4][R164.64], R17 ;  /* 0x00000011a4005986 */ /* 0x0003e2000c101904 */
[----:B------:R-:W-:Y:S01]  /*55290*/  ISETP.GE.AND P5, PT, R23, UR7, PT ;  /* 0x0000000717007c0c */ /* 0x000fe2000bfa6270 */
[----:B------:R-:W-:-:S03]  /*552a0*/  ULDC UR7, c[0x0][0x228] ;  /* 0x00008a0000077ab9 */ /* 0x000fc60000000800 */
[----:B------:R-:W-:Y:S01]  /*552b0*/  ISETP.LT.AND P6, PT, R8, UR8, !P5 ;  /* 0x0000000808007c0c */ /* 0x000fe2000efc1270 */
[----:B-1----:R-:W4:Y:S01]  /*552c0*/  LDL.LU R17, [R1+0x410] ;  /* 0x0004100001117983 */ /* 0x002f220000300800 */
[----:B------:R-:W-:Y:S01]  /*552d0*/  IMAD.WIDE R164, R14, 0x4, R2 ;  /* 0x000000040ea47825 */ /* 0x000fe200078e0202 */
[----:B------:R-:W-:Y:S02]  /*552e0*/  ULDC.64 UR8, c[0x0][0x228] ;  /* 0x00008a0000087ab9 */ /* 0x000fe40000000a00 */
[----:B------:R-:W4:Y:S01]  /*552f0*/  LDL.LU R20, [R1+0x10] ;  /* 0x0000100001147983 */ /* 0x000f220000300800 */
[----:B------:R-:W-:Y:S01]  /*55300*/  ISETP.LT.AND P5, PT, R9, UR7, !P5 ;  /* 0x0000000709007c0c */ /* 0x000fe2000efa1270 */
[----:B------:R-:W-:Y:S01]  /*55310*/  VIADD R23, R7, 0x8 ;  /* 0x0000000807177836 */ /* 0x000fe20000000000 */
[----:B------:R-:W-:-:S05]  /*55320*/  ULDC UR7, c[0x0][0x228] ;  /* 0x00008a0000077ab9 */ /* 0x000fca0000000800 */
[----:B------:R1:W-:Y:S04]  /*55330*/  @P6 STG.E desc[UR4][R164.64], R13 ;  /* 0x0000000da4006986 */ /* 0x0003e8000c101904 */
[----:B-1----:R-:W4:Y:S01]  /*55340*/  LDL.LU R13, [R1+0xf6c] ;  /* 0x000f6c00010d7983 */ /* 0x002f220000300800 */
[----:B------:R-:W-:-:S03]  /*55350*/  IMAD.WIDE R164, R14, 0x4, R4 ;  /* 0x000000040ea47825 */ /* 0x000fc600078e0204 */
        /* <DEDUP_REMOVED lines=13> */
[----:B------:R-:W-:-:S11]  /*55430*/  ULDC.64 UR8, c[0x0][0x228] ;  /* 0x00008a0000087ab9 */ /* 0x000fd60000000a00 */
[----:B------:R1:W-:Y:S01]  /*55440*/  @P5 STG.E desc[UR4][R164.64], R19 ;  /* 0x00000013a4005986 */ /* 0x0003e2000c101904 */
[----:B------:R-:W-:-:S04]  /*55450*/  ISETP.GE.AND P5, PT, R23, UR9, PT ;  /* 0x0000000917007c0c */ /* 0x000fc8000bfa6270 */
[----:B------:R-:W-:Y:S01]  /*55460*/  ISETP.LT.AND P6, PT, R8, UR7, !P5 ;  /* 0x0000000708007c0c */ /* 0x000fe2000efc1270 */
[----:B-1----:R-:W2:Y:S01]  /*55470*/  LDL.LU R19, [R1+0x14] ;  /* 0x0000140001137983 */ /* 0x002ea20000300800 */
[----:B------:R-:W-:Y:S01]  /*55480*/  ISETP.LT.AND P5, PT, R9, UR8, !P5 ;  /* 0x0000000809007c0c */ /* 0x000fe2000efa1270 */
[----:B------:R-:W-:Y:S01]  /*55490*/  VIADD R23, R7, 0xa ;  /* 0x0000000a07177836 */ /* 0x000fe20000000000 */
[----:B------:R-:W-:Y:S01]  /*554a0*/  ULDC UR7, c[0x0][0x22c] ;  /* 0x00008b0000077ab9 */ /* 0x000fe20000000800 */
[----:B------:R-:W-:Y:S01]  /*554b0*/  ULDC UR8, c[0x0][0x228] ;  /* 0x00008a0000087ab9 */ /* 0x000fe20000000800 */
[----:B----4-:R-:W-:-:S07]  /*554c0*/  IMAD.WIDE R164, R16, 0x4, R2 ;  /* 0x0000000410a47825 */ /* 0x010fce00078e0202 */
[----:B------:R1:W-:Y:S02]  /*554d0*/  @P6 STG.E desc[UR4][R164.64], R17 ;  /* 0x00000011a4006986 */ /* 0x0003e4000c101904 */
[----:B-1----:R-:W-:Y:S02]  /*554e0*/  IMAD.WIDE R164, R16, 0x4, R4 ;  /* 0x0000000410a47825 */ /* 0x002fe400078e0204 */
[----:B------:R-:W4:Y:S04]  /*554f0*/  LDL.LU R17, [R1+0xc18] ;  /* 0x000c180001117983 */ /* 0x000f280000300800 */
[----:B------:R-:W4:Y:S04]  /*55500*/  LDL.LU R16, [R1+0xf74] ;  /* 0x000f740001107983 */ /* 0x000f280000300800 */
[----:B------:R1:W-:Y:S01]  /*55510*/  @P5 STG.E desc[UR4][R164.64], R20 ;  /* 0x00000014a4005986 */ /* 0x0003e2000c101904 */
[----:B------:R-:W-:Y:S01]  /*55520*/  ISETP.GE.AND P5, PT, R23, UR7, PT ;  /* 0x0000000717007c0c */ /* 0x000fe2000bfa6270 */
[----:B------:R-:W-:-:S02]  /*55530*/  ULDC UR7, c[0x0][0x228] ;  /* 0x00008a0000077ab9 */ /* 0x000fc40000000800 */
[----:B------:R-:W4:Y:S01]  /*55540*/  LDL.LU R230, [R1+0x818] ;  /* 0x0008180001e67983 */ /* 0x000f220000300800 */
[----:B------:R-:W-:Y:S01]  /*55550*/  ISETP.LT.AND P6, PT, R8, UR8, !P5 ;  /* 0x0000000808007c0c */ /* 0x000fe2000efc1270 */
[----:B------:R-:W-:Y:S01]  /*55560*/  VIADD R23, R7, 0xb ;  /* 0x0000000b07177836 */ /* 0x000fe20000000000 */
[----:B------:R-:W-:Y:S01]  /*55570*/  ISETP.LT.AND P5, PT, R9, UR7, !P5 ;  /* 0x0000000709007c0c */ /* 0x000fe2000efa1270 */
[----:B------:R-:W-:Y:S01]  /*55580*/  ULDC UR7, c[0x0][0x22c] ;  /* 0x00008b0000077ab9 */ /* 0x000fe20000000800 */
[----:B------:R-:W-:Y:S01]  /*55590*/  ULDC UR8, c[0x0][0x228] ;  /* 0x00008a0000087ab9 */ /* 0x000fe20000000800 */
[----:B-1----:R-:W-:-:S08]  /*555a0*/  IMAD.WIDE R164, R13, 0x4, R2 ;  /* 0x000000040da47825 */ /* 0x002fd000078e0202 */
        /* <DEDUP_REMOVED lines=14> */
[----:B------:R-:W2:Y:S04]  /*55690*/  LDL.LU R12, [R1+0xf7c] ;  /* 0x000f7c00010c7983 */ /* 0x000ea80000300800 */
        /* <DEDUP_REMOVED lines=8> */
[----:B------:R-:W-:Y:S01]  /*55720*/  VIADD R23, R7, 0xd ;  /* 0x0000000d07177836 */ /* 0x000fe20000000000 */
[----:B------:R-:W-:Y:S01]  /*55730*/  ISETP.LT.AND P5, PT, R9, UR7, !P5 ;  /* 0x0000000709007c0c */ /* 0x000fe2000efa1270 */
[----:B------:R-:W-:Y:S01]  /*55740*/  ULDC UR7, c[0x0][0x22c] ;  /* 0x00008b0000077ab9 */ /* 0x000fe20000000800 */
[----:B------:R-:W-:Y:S01]  /*55750*/  ULDC UR8, c[0x0][0x228] ;  /* 0x00008a0000087ab9 */ /* 0x000fe20000000800 */
[----:B-1----:R-:W2:Y:S01]  /*55760*/  LDL.LU R19, [R1+0x41c] ;  /* 0x00041c0001137983 */ /* 0x002ea20000300800 */
[----:B----4-:R-:W-:-:S07]  /*55770*/  IMAD.WIDE R164, R16, 0x4, R2 ;  /* 0x0000000410a47825 */ /* 0x010fce00078e0202 */
[----:B------:R1:W-:Y:S02]  /*55780*/  @P6 STG.E desc[UR4][R164.64], R17 ;  /* 0x00000011a4006986 */ /* 0x0003e4000c101904 */
[----:B-1----:R-:W-:Y:S02]  /*55790*/  IMAD.WIDE R164, R16, 0x4, R4 ;  /* 0x0000000410a47825 */ /* 0x002fe400078e0204 */
        /* <DEDUP_REMOVED lines=17> */
[----:B------:R-:W-:-:S03]  /*558b0*/  ULDC UR7, c[0x0][0x228] ;  /* 0x00008a0000077ab9 */ /* 0x000fc60000000800 */
[----:B------:R-:W-:Y:S01]  /*558c0*/  ISETP.LT.AND P6, PT, R8, UR8, !P5 ;  /* 0x0000000808007c0c */ /* 0x000fe2000efc1270 */
[----:B--2---:R-:W-:Y:S01]  /*558d0*/  IMAD.WIDE R164, R12, 0x4, R2 ;  /* 0x000000040ca47825 */ /* 0x004fe200078e0202 */
[----:B------:R-:W-:Y:S01]  /*558e0*/  ISETP.LT.AND P5, PT, R9, UR7, !P5 ;  /* 0x0000000709007c0c */ /* 0x000fe2000efa1270 */
[----:B------:R-:W-:Y:S01]  /*558f0*/  ULDC UR7, c[0x0][0x22c] ;  /* 0x00008b0000077ab9 */ /* 0x000fe20000000800 */
[----:B------:R-:W-:-:S09]  /*55900*/  ULDC UR8, c[0x0][0x228] ;  /* 0x00008a0000087ab9 */ /* 0x000fd20000000800 */
[----:B------:R1:W-:Y:S04]  /*55910*/  @P6 STG.E desc[UR4][R164.64], R18 ;  /* 0x00000012a4006986 */ /* 0x0003e8000c101904 */
[----:B-1----:R-:W2:Y:S01]  /*55920*/  LDL.LU R18, [R1+0xc20] ;  /* 0x000c200001127983 */ /* 0x002ea20000300800 */
[----:B------:R-:W-:-:S03]  /*55930*/  IMAD.WIDE R164, R12, 0x4, R4 ;  /* 0x000000040ca47825 */ /* 0x000fc600078e0204 */
[----:B------:R-:W3:Y:S04]  /*55940*/  LDL.LU R12, [R1+0xf88] ;  /* 0x000f8800010c7983 */ /* 0x000ee80000300800 */
[----:B------:R1:W-:Y:S04]  /*55950*/  @P5 STG.E desc[UR4][R164.64], R15 ;  /* 0x0000000fa4005986 */ /* 0x0003e8000c101904 */
[----:B-1----:R-:W3:Y:S01]  /*55960*/  LDL.LU R15, [R1+0x820] ;  /* 0x00082000010f7983 */ /* 0x002ee20000300800 */
[----:B------:R-:W-:-:S03]  /*55970*/  VIADD R23, R7, 0xf ;  /* 0x0000000f07177836 */ /* 0x000fc60000000000 */
[----:B------:R-:W3:Y:S02]  /*55980*/  LDL.LU R20, [R1+0x420] ;  /* 0x0004200001147983 */ /* 0x000ee40000300800 */
[----:B------:R-:W-:Y:S01]  /*55990*/  ISETP.GE.AND P5, PT, R23, UR7, PT ;  /* 0x0000000717007c0c */ /* 0x000fe2000bfa6270 */
[----:B------:R-:W-:-:S03]  /*559a0*/  ULDC UR7, c[0x0][0x228] ;  /* 0x00008a0000077ab9 */ /* 0x000fc60000000800 */
[----:B------:R-:W-:Y:S01]  /*559b0*/  ISETP.LT.AND P6, PT, R8, UR8, !P5 ;  /* 0x0000000808007c0c */ /* 0x000fe2000efc1270 */
[----:B------:R-:W-:Y:S01]  /*559c0*/  VIADD R23, R7, 0x10 ;  /* 0x0000001007177836 */ /* 0x000fe20000000000 */
[----:B------:R-:W-:Y:S01]  /*559d0*/  ISETP.LT.AND P5, PT, R9, UR7, !P5 ;  /* 0x0000000709007c0c */ /* 0x000fe2000efa1270 */
[----:B------:R-:W-:Y:S01]  /*559e0*/  ULDC UR7, c[0x0][0x22c] ;  /* 0x00008b0000077ab9 */ /* 0x000fe20000000800 */
[----:B------:R-:W-:Y:S01]  /*559f0*/  ULDC UR8, c[0x0][0x228] ;  /* 0x00008a0000087ab9 */ /* 0x000fe20000000800 */
[----:B----4-:R-:W-:-:S08]  /*55a00*/  IMAD.WIDE R164, R16, 0x4, R2 ;  /* 0x0000000410a47825 */ /* 0x010fd000078e0202 */
[----:B------:R1:W-:Y:S02]  /*55a10*/  @P6 STG.E desc[UR4][R164.64], R19 ;  /* 0x00000013a4006986 */ /* 0x0003e4000c101904 */
[----:B-1----:R-:W-:Y:S02]  /*55a20*/  IMAD.WIDE R164, R16, 0x4, R4 ;  /* 0x0000000410a47825 */ /* 0x002fe400078e0204 */
[----:B------:R-:W4:Y:S04]  /*55a30*/  LDL.LU R16, [R1+0xf8c] ;  /* 0x000f8c0001107983 */ /* 0x000f280000300800 */
[----:B------:R1:W-:Y:S01]  /*55a40*/  @P5 STG.E desc[UR4][R164.64], R17 ;  /* 0x00000011a4005986 */ /* 0x0003e2000c101904 */
[----:B------:R-:W-:Y:S01]  /*55a50*/  ISETP.GE.AND P5, PT, R23, UR7, PT ;  /* 0x0000000717007c0c */ /* 0x000fe2000bfa6270 */
[----:B------:R-:W-:-:S03]  /*55a60*/  ULDC UR7, c[0x0][0x228] ;  /* 0x00008a0000077ab9 */ /* 0x000fc60000000800 */
[----:B------:R-:W-:Y:S01]  /*55a70*/  ISETP.LT.AND P6, PT, R8, UR8, !P5 ;  /* 0x0000000808007c0c */ /* 0x000fe2000efc1270 */
[----:B-1----:R-:W4:Y:S01]  /*55a80*/  LDL.LU R17, [R1+0xe04] ;  /* 0x000e040001117983 */ /* 0x002f220000300800 */
[----:B------:R-:W-:-:S03]  /*55a90*/  IMAD.WIDE R164, R13, 0x4, R2 ;  /* 0x000000040da47825 */ /* 0x000fc600078e0202 */
[----:B------:R-:W4:Y:S01]  /*55aa0*/  LDL.LU R19, [R1+0xc24] ;  /* 0x000c240001137983 */ /* 0x000f220000300800 */
[----:B------:R-:W-:-:S07]  /*55ab0*/  ULDC UR8, c[0x0][0x228] ;  /* 0x00008a0000087ab9 */ /* 0x000fce0000000800 */
[----:B------:R1:W-:Y:S01]  /*55ac0*/  @P6 STG.E desc[UR4][R164.64], R14 ;  /* 0x0000000ea4006986 */ /* 0x0003e2000c101904 */
[----:B------:R-:W-:Y:S01]  /*55ad0*/  ISETP.LT.AND P5, PT, R9, UR7, !P5 ;  /* 0x0000000709007c0c */ /* 0x000fe2000efa1270 */
[----:B------:R-:W-:Y:S01]  /*55ae0*/  VIADD R23, R7, 0x11 ;  /* 0x0000001107177836 */ /* 0x000fe20000000000 */
[----:B------:R-:W-:Y:S01]  /*55af0*/  ULDC UR7, c[0x0][0x22c] ;  /* 0x00008b0000077ab9 */ /* 0x000fe20000000800 */
[----:B-1----:R-:W-:Y:S01]  /*55b00*/  IMAD.WIDE R164, R13, 0x4, R4 ;  /* 0x000000040da47825 */ /* 0x002fe200078e0204 */
[----:B------:R-:W4:Y:S04]  /*55b10*/  LDL.LU R14, [R1+0x824] ;  /* 0x00082400010e7983 */ /* 0x000f280000300800 */
[----:B------:R-:W4:Y:S05]  /*55b20*/  LDL.LU R13, [R1+0xf90] ;  /* 0x000f9000010d7983 */ /* 0x000f2a0000300800 */
[----:B--2---:R1:W-:Y:S01]  /*55b30*/  @P5 STG.E desc[UR4][R164.64], R18 ;  /* 0x00000012a4005986 */ /* 0x0043e2000c101904 */
[----:B------:R-:W-:Y:S01]  /*55b40*/  ISETP.GE.AND P5, PT, R23, UR7, PT ;  /* 0x0000000717007c0c */ /* 0x000fe2000bfa6270 */
[----:B------:R-:W-:-:S03]  /*55b50*/  ULDC UR7, c[0x0][0x228] ;  /* 0x00008a0000077ab9 */ /* 0x000fc60000000800 */
[----:B------:R-:W-:Y:S01]  /*55b60*/  ISETP.LT.AND P6, PT, R8, UR8, !P5 ;  /* 0x0000000808007c0c */ /* 0x000fe2000efc1270 */
[----:B-1----:R-:W2:Y:S01]  /*55b70*/  LDL.LU R18, [R1+0x424] ;  /* 0x0004240001127983 */ /* 0x002ea20000300800 */
[----:B---3--:R-:W-:Y:S01]  /*55b80*/  IMAD.WIDE R164, R12, 0x4, R2 ;  /* 0x000000040ca47825 */ /* 0x008fe200078e0202 */
[----:B------:R-:W-:-:S10]  /*55b90*/  ULDC UR8, c[0x0][0x228] ;  /* 0x00008a0000087ab9 */ /* 0x000fd40000000800 */
[----:B------:R1:W-:Y:S02]  /*55ba0*/  @P6 STG.E desc[UR4][R164.64], R15 ;  /* 0x0000000fa4006986 */ /* 0x0003e4000c101904 */
[----:B-1----:R-:W-:Y:S02]  /*55bb0*/  IMAD.WIDE R164, R12, 0x4, R4 ;  /* 0x000000040ca47825 */ /* 0x002fe400078e0204 */
[----:B------:R-:W3:Y:S04]  /*55bc0*/  LDL.LU R15, [R1+0xe08] ;  /* 0x000e0800010f7983 */ /* 0x000ee80000300800 */
[----:B------:R-:W3:Y:S01]  /*55bd0*/  LDL.LU R12, [R1+0xf94] ;  /* 0x000f9400010c7983 */ /* 0x000ee20000300800 */
[----:B------:R-:W-:Y:S01]  /*55be0*/  ISETP.LT.AND P5, PT, R9, UR7, !P5 ;  /* 0x0000000709007c0c */ /* 0x000fe2000efa1270 */
[----:B------:R-:W-:Y:S01]  /*55bf0*/  VIADD R23, R7, 0x12 ;  /* 0x0000001207177836 */ /* 0x000fe20000000000 */
[----:B------:R-:W-:Y:S01]  /*55c00*/  ULDC UR7, c[0x0][0x22c] ;  /* 0x00008b0000077ab9 */ /* 0x000fe20000000800 */
[----:B------:R-:W3:Y:S10]  /*55c10*/  LDL.LU R230, [R1+0xc28] ;  /* 0x000c280001e67983 */ /* 0x000ef40000300800 */
        /* <DEDUP_REMOVED lines=18> */
[----:B-1----:R-:W-:Y:S02]  /*55d40*/  IMAD.WIDE R164, R13, 0x4, R2 ;  /* 0x000000040da47825 */ /* 0x002fe400078e0202 */
[----:B------:R-:W4:Y:S01]  /*55d50*/  LDL.LU R19, [R1+0xe0c] ;  /* 0x000e0c0001137983 */ /* 0x000f220000300800 */
[----:B------:R-:W-:-:S09]  /*55d60*/  ULDC UR8, c[0x0][0x228] ;  /* 0x00008a0000087ab9 */ /* 0x000fd20000000800 */
[----:B------:R1:W-:Y:S01]  /*55d70*/  @P6 STG.E desc[UR4][R164.64], R14 ;  /* 0x0000000ea4006986 */ /* 0x0003e2000c101904 */
[----:B------:R-:W-:Y:S01]  /*55d80*/  ISETP.LT.AND P5, PT, R9, UR7, !P5 ;  /* 0x0000000709007c0c */ /* 0x000fe2000efa1270 */
[----:B------:R-:W-:Y:S01]  /*55d90*/  VIADD R23, R7, 0x14 ;  /* 0x0000001407177836 */ /* 0x000fe20000000000 */
[----:B------:R-:W-:Y:S01]  /*55da0*/  ULDC UR7, c[0x0][0x22c] ;  /* 0x00008b0000077ab9 */ /* 0x000fe20000000800 */
[----:B-1----:R-:W-:Y:S02]  /*55db0*/  IMAD.WIDE R164, R13, 0x4, R4 ;  /* 0x000000040da47825 */ /* 0x002fe400078e0204 */
[----:B------:R-:W4:Y:S08]  /*55dc0*/  LDL.LU R13, [R1+0xf9c] ;  /* 0x000f9c00010d7983 */ /* 0x000f300000300800 */
[----:B--2---:R3:W-:Y:S01]  /*55dd0*/  @P5 STG.E desc[UR4][R164.64], R18 ;  /* 0x00000012a4005986 */ /* 0x0047e2000c101904 */
[----:B------:R-:W-:Y:S01]  /*55de0*/  ISETP.GE.AND P5, PT, R23, UR7, PT ;  /* 0x0000000717007c0c */ /* 0x000fe2000bfa6270 */
[----:B------:R-:W-:-:S02]  /*55df0*/  ULDC UR7, c[0x0][0x228] ;  /* 0x00008a0000077ab9 */ /* 0x000fc40000000800 */
[----:B------:R-:W2:Y:S01]  /*55e00*/  LDL.LU R14, [R1+0xc2c] ;  /* 0x000c2c00010e7983 */ /* 0x000ea20000300800 */
[----:B------:R-:W-:Y:S01]  /*55e10*/  ISETP.LT.AND P6, PT, R8, UR8, !P5 ;  /* 0x0000000808007c0c */ /* 0x000fe2000efc1270 */
[----:B---3--:R-:W-:Y:S02]  /*55e20*/  IMAD.WIDE R164, R12, 0x4, R2 ;  /* 0x000000040ca47825 */ /* 0x008fe400078e0202 */
[----:B------:R-:W3:Y:S01]  /*55e30*/  LDL.LU R18, [R1+0x82c] ;  /* 0x00082c0001127983 */ /* 0x000ee20000300800 */
[----:B------:R-:W-:-:S09]  /*55e40*/  ULDC UR8, c[0x0][0x228] ;  /* 0x00008a0000087ab9 */ /* 0x000fd20000000800 */
[----:B------:R1:W-:Y:S02]  /*55e50*/  @P6 STG.E desc[UR4][R164.64], R15 ;  /* 0x0000000fa4006986 */ /* 0x0003e4000c101904 */
[----:B-1----:R-:W-:Y:S02]  /*55e60*/  IMAD.WIDE R164, R12, 0x4, R4 ;  /* 0x000000040ca47825 */ /* 0x002fe400078e0204 */
[----:B------:R-:W3:Y:S04]  /*55e70*/  LDL.LU R12, [R1+0xfa0] ;  /* 0x000fa000010c7983 */ /* 0x000ee80000300800 */
[----:B------:R-:W3:Y:S01]  /*55e80*/  LDL.LU R15, [R1+0x42c] ;  /* 0x00042c00010f7983 */ /* 0x000ee20000300800 */
        /* <DEDUP_REMOVED lines=18> */
[----:B------:R-:W-:-:S03]  /*55fb0*/  ULDC UR7, c[0x0][0x228] ;  /* 0x00008a0000077ab9 */ /* 0x000fc60000000800 */
[----:B------:R-:W-:Y:S01]  /*55fc0*/  ISETP.LT.AND P6, PT, R8, UR8, !P5 ;  /* 0x0000000808007c0c */ /* 0x000fe2000efc1270 */
[----:B-1----:R-:W-:Y:S01]  /*55fd0*/  IMAD.WIDE R164, R13, 0x4, R2 ;  /* 0x000000040da47825 */ /* 0x002fe200078e0202 */
[----:B------:R-:W-:Y:S01]  /*55fe0*/  ISETP.LT.AND P5, PT, R9, UR7, !P5 ;  /* 0x0000000709007c0c */ /* 0x000fe2000efa1270 */
[----:B------:R-:W-:Y:S01]  /*55ff0*/  ULDC UR7, c[0x0][0x22c] ;  /* 0x00008b0000077ab9 */ /* 0x000fe20000000800 */
[----:B------:R-:W-:-:S09]  /*56000*/  ULDC UR8, c[0x0][0x228] ;  /* 0x00008a0000087ab9 */ /* 0x000fd20000000800 */
[----:B------:R1:W-:Y:S04]  /*56010*/  @P6 STG.E desc[UR4][R164.64], R19 ;  /* 0x00000013a4006986 */ /* 0x0003e8000c101904 */
[----:B-1----:R-:W4:Y:S01]  /*56020*/  LDL.LU R19, [R1+0x830] ;  /* 0x0008300001137983 */ /* 0x002f220000300800 */
[----:B------:R-:W-:-:S03]  /*56030*/  IMAD.WIDE R164, R13, 0x4, R4 ;  /* 0x000000040da47825 */ /* 0x000fc600078e0204 */
[----:B------:R-:W4:Y:S01]  /*56040*/  LDL.LU R13, [R1+0xfa8] ;  /* 0x000fa800010d7983 */ /* 0x000f220000300800 */
[----:B------:R-:W-:-:S03]  /*56050*/  VIADD R23, R7, 0x17 ;  /* 0x0000001707177836 */ /* 0x000fc60000000000 */
[----:B--2---:R1:W-:Y:S02]  /*56060*/  @P5 STG.E desc[UR4][R164.64], R14 ;  /* 0x0000000ea4005986 */ /* 0x0043e4000c101904 */
[----:B------:R-:W-:Y:S01]  /*56070*/  ISETP.GE.AND P5, PT, R23, UR7, PT ;  /* 0x0000000717007c0c */ /* 0x000fe2000bfa6270 */
[----:B------:R-:W-:-:S03]  /*56080*/  ULDC UR7, c[0x0][0x228] ;  /* 0x00008a0000077ab9 */ /* 0x000fc60000000800 */
[----:B------:R-:W-:Y:S01]  /*56090*/  ISETP.LT.AND P6, PT, R8, UR8, !P5 ;  /* 0x0000000808007c0c */ /* 0x000fe2000efc1270 */
[----:B-1----:R-:W2:Y:S01]  /*560a0*/  LDL.LU R14, [R1+0x430] ;  /* 0x00043000010e7983 */ /* 0x002ea20000300800 */
[----:B---3--:R-:W-:-:S03]  /*560b0*/  IMAD.WIDE R164, R12, 0x4, R2 ;  /* 0x000000040ca47825 */ /* 0x008fc600078e0202 */
[----:B------:R-:W3:Y:S01]  /*560c0*/  LDL.LU R20, [R1+0x30] ;  /* 0x0000300001147983 */ /* 0x000ee20000300800 */
[----:B------:R-:W-:Y:S01]  /*560d0*/  ISETP.LT.AND P5, PT, R9, UR7, !P5 ;  /* 0x0000000709007c0c */ /* 0x000fe2000efa1270 */
[----:B------:R-:W-:Y:S01]  /*560e0*/  ULDC UR7, c[0x0][0x22c] ;  /* 0x00008b0000077ab9 */ /* 0x000fe20000000800 */
[----:B------:R-:W-:-:S05]  /*560f0*/  VIADD R23, R7, 0x18 ;  /* 0x0000001807177836 */ /* 0x000fca0000000000 */
[----:B------:R1:W-:Y:S01]  /*56100*/  @P6 STG.E desc[UR4][R164.64], R18 ;  /* 0x00000012a4006986 */ /* 0x0003e2000c101904 */
[----:B------:R-:W-:Y:S01]  /*56110*/  ULDC UR8, c[0x0][0x228] ;  /* 0x00008a0000087ab9 */ /* 0x000fe20000000800 */
[----:B-1----:R-:W-:Y:S02]  /*56120*/  IMAD.WIDE R164, R12, 0x4, R4 ;  /* 0x000000040ca47825 */ /* 0x002fe400078e0204 */
[----:B------:R-:W3:Y:S04]  /*56130*/  LDL.LU R12, [R1+0xfac] ;  /* 0x000fac00010c7983 */ /* 0x000ee80000300800 */
[----:B------:R1:W-:Y:S04]  /*56140*/  @P5 STG.E desc[UR4][R164.64], R15 ;  /* 0x0000000fa4005986 */ /* 0x0003e8000c101904 */
[----:B-1----:R-:W3:Y:S01]  /*56150*/  LDL.LU R15, [R1+0xc34] ;  /* 0x000c3400010f7983 */ /* 0x002ee20000300800 */
[----:B------:R-:W-:Y:S01]  /*56160*/  ISETP.GE.AND P5, PT, R23, UR7, PT ;  /* 0x0000000717007c0c */ /* 0x000fe2000bfa6270 */
[----:B------:R-:W-:-:S02]  /*56170*/  ULDC UR7, c[0x0][0x228] ;  /* 0x00008a0000077ab9 */ /* 0x000fc40000000800 */
[----:B------:R-:W3:Y:S01]  /*56180*/  LDL.LU R18, [R1+0x834] ;  /* 0x0008340001127983 */ /* 0x000ee20000300800 */
        /* <DEDUP_REMOVED lines=14> */
[----:B-1----:R-:W4:Y:S01]  /*56270*/  LDL.LU R19, [R1+0x34] ;  /* 0x0000340001137983 */ /* 0x002f220000300800 */
[----:B------:R-:W-:Y:S01]  /*56280*/  ISETP.LT.AND P5, PT, R9, UR7, !P5 ;  /* 0x0000000709007c0c */ /* 0x000fe2000efa1270 */
[----:B------:R-:W-:Y:S01]  /*56290*/  IMAD.WIDE R164, R13, 0x4, R2 ;  /* 0x000000040da47825 */ /* 0x000fe200078e0202 */
[----:B------:R-:W-:Y:S01]  /*562a0*/  ULDC UR7, c[0x0][0x22c] ;  /* 0x00008b0000077ab9 */ /* 0x000fe20000000800 */
[----:B------:R-:W-:Y:S02]  /*562b0*/  ULDC UR8, c[0x0][0x228] ;  /* 0x00008a0000087ab9 */ /* 0x000fe40000000800 */
[----:B------:R-:W-:-:S06]  /*562c0*/  VIADD R23, R7, 0x1a ;  /* 0x0000001a07177836 */ /* 0x000fcc0000000000 */
[----:B--2---:R1:W-:Y:S02]  /*562d0*/  @P6 STG.E desc[UR4][R164.64], R14 ;  /* 0x0000000ea4006986 */ /* 0x0043e4000c101904 */
[----:B-1----:R-:W-:Y:S02]  /*562e0*/  IMAD.WIDE R164, R13, 0x4, R4 ;  /* 0x000000040da47825 */ /* 0x002fe400078e0204 */
[----:B------:R-:W2:Y:S04]  /*562f0*/  LDL.LU R14, [R1+0xc38] ;  /* 0x000c3800010e7983 */ /* 0x000ea80000300800 */
[----:B------:R-:W2:Y:S04]  /*56300*/  LDL.LU R13, [R1+0xfb4] ;  /* 0x000fb400010d7983 */ /* 0x000ea80000300800 */
[----:B---3--:R1:W-:Y:S01]  /*56310*/  @P5 STG.E desc[UR4][R164.64], R20 ;  /* 0x00000014a4005986 */ /* 0x0083e2000c101904 */
[----:B------:R-:W-:Y:S01]  /*56320*/  ISETP.GE.AND P5, PT, R23, UR7, PT ;  /* 0x0000000717007c0c */ /* 0x000fe2000bfa6270 */
[----:B------:R-:W-:-:S02]  /*56330*/  ULDC UR7, c[0x0][0x228] ;  /* 0x00008a0000077ab9 */ /* 0x000fc40000000800 */
[----:B------:R-:W3:Y:S01]  /*56340*/  LDL.LU R230, [R1+0x838] ;  /* 0x0008380001e67983 */ /* 0x000ee20000300800 */
[----:B------:R-:W-:Y:S01]  /*56350*/  ISETP.LT.AND P6, PT, R8, UR8, !P5 ;  /* 0x0000000808007c0c */ /* 0x000fe2000efc1270 */
[----:B-1----:R-:W-:Y:S01]  /*56360*/  IMAD.WIDE R164, R12, 0x4, R2 ;  /* 0x000000040ca47825 */ /* 0x002fe200078e0202 */
[----:B------:R-:W-:-:S11]  /*56370*/  ULDC UR8, c[0x0][0x228] ;  /* 0x00008a0000087ab9 */ /* 0x000fd60000000800 */
        /* <DEDUP_REMOVED lines=12> */
[----:B-1----:R-:W3:Y:S01]  /*56440*/  LDL.LU R18, [R1+0xc3c] ;  /* 0x000c3c0001127983 */ /* 0x002ee20000300800 */
        /* <DEDUP_REMOVED lines=17> */
[----:B-1----:R-:W4:Y:S01]  /*56560*/  LDL.LU R19, [R1+0x43c] ;  /* 0x00043c0001137983 */ /* 0x002f220000300800 */
[----:B--2---:R-:W-:-:S07]  /*56570*/  IMAD.WIDE R164, R13, 0x4, R2 ;  /* 0x000000040da47825 */ /* 0x004fce00078e0202 */
[----:B------:R1:W-:Y:S02]  /*56580*/  @P6 STG.E desc[UR4][R164.64], R14 ;  /* 0x0000000ea4006986 */ /* 0x0003e4000c101904 */
[----:B-1----:R-:W-:Y:S02]  /*56590*/  IMAD.WIDE R164, R13, 0x4, R4 ;  /* 0x000000040da47825 */ /* 0x002fe400078e0204 */
        /* <DEDUP_REMOVED lines=24> */
[----:B------:R1:W-:Y:S04]  /*56720*/  @P6 STG.E desc[UR4][R164.64], R18 ;  /* 0x00000012a4006986 */ /* 0x0003e8000c101904 */
[----:B-1----:R-:W4:Y:S01]  /*56730*/  LDL.LU R18, [R1+0x840] ;  /* 0x0008400001127983 */ /* 0x002f220000300800 */
[----:B------:R-:W-:-:S03]  /*56740*/  IMAD.WIDE R164, R16, 0x4, R4 ;  /* 0x0000000410a47825 */ /* 0x000fc600078e0204 */
[----:B------:R-:W4:Y:S04]  /*56750*/  LDL.LU R16, [R1+0xfc8] ;  /* 0x000fc80001107983 */ /* 0x000f280000300800 */
[----:B------:R1:W-:Y:S01]  /*56760*/  @P5 STG.E desc[UR4][R164.64], R17 ;  /* 0x00000011a4005986 */ /* 0x0003e2000c101904 */
[----:B------:R-:W-:Y:S01]  /*56770*/  ISETP.GE.AND P5, PT, R23, UR7, PT ;  /* 0x0000000717007c0c */ /* 0x000fe2000bfa6270 */
[----:B------:R-:W-:-:S03]  /*56780*/  ULDC UR7, c[0x0][0x228] ;  /* 0x00008a0000077ab9 */ /* 0x000fc60000000800 */
[----:B------:R-:W-:Y:S01]  /*56790*/  ISETP.LT.AND P6, PT, R8, UR8, !P5 ;  /* 0x0000000808007c0c */ /* 0x000fe2000efc1270 */
[----:B-1----:R-:W4:Y:S01]  /*567a0*/  LDL.LU R17, [R1+0x440] ;  /* 0x0004400001117983 */ /* 0x002f220000300800 */
[----:B------:R-:W-:Y:S01]  /*567b0*/  VIADD R23, R7, 0x20 ;  /* 0x0000002007177836 */ /* 0x000fe20000000000 */
[----:B------:R-:W-:Y:S02]  /*567c0*/  ULDC UR8, c[0x0][0x228] ;  /* 0x00008a0000087ab9 */ /* 0x000fe40000000800 */
[----:B------:R-:W4:Y:S01]  /*567d0*/  LDL.LU R20, [R1+0x40] ;  /* 0x0000400001147983 */ /* 0x000f220000300800 */
[----:B------:R-:W-:Y:S01]  /*567e0*/  ISETP.LT.AND P5, PT, R9, UR7, !P5 ;  /* 0x0000000709007c0c */ /* 0x000fe2000efa1270 */
[----:B------:R-:W-:Y:S01]  /*567f0*/  ULDC UR7, c[0x0][0x22c] ;  /* 0x00008b0000077ab9 */ /* 0x000fe20000000800 */
[----:B--2---:R-:W-:-:S05]  /*56800*/  IMAD.WIDE R164, R13, 0x4, R2 ;  /* 0x000000040da47825 */ /* 0x004fca00078e0202 */
[----:B------:R1:W-:Y:S02]  /*56810*/  @P6 STG.E desc[UR4][R164.64], R19 ;  /* 0x00000013a4006986 */ /* 0x0003e4000c101904 */
[----:B-1----:R-:W-:Y:S02]  /*56820*/  IMAD.WIDE R164, R13, 0x4, R4 ;  /* 0x000000040da47825 */ /* 0x002fe400078e0204 */
[----:B------:R-:W2:Y:S04]  /*56830*/  LDL.LU R13, [R1+0xfcc] ;  /* 0x000fcc00010d7983 */ /* 0x000ea80000300800 */
[----:B---3--:R1:W-:Y:S01]  /*56840*/  @P5 STG.E desc[UR4][R164.64], R14 ;  /* 0x0000000ea4005986 */ /* 0x0083e2000c101904 */
[----:B------:R-:W-:Y:S01]  /*56850*/  ISETP.GE.AND P5, PT, R23, UR7, PT ;  /* 0x0000000717007c0c */ /* 0x000fe2000bfa6270 */
[----:B------:R-:W-:-:S03]  /*56860*/  ULDC UR7, c[0x0][0x228] ;  /* 0x00008a0000077ab9 */ /* 0x000fc60000000800 */
[----:B------:R-:W-:Y:S01]  /*56870*/  ISETP.LT.AND P6, PT, R8, UR8, !P5 ;  /* 0x0000000808007c0c */ /* 0x000fe2000efc1270 */
[----:B-1----:R-:W3:Y:S01]  /*56880*/  LDL.LU R14, [R1+0xe14] ;  /* 0x000e1400010e7983 */ /* 0x002ee20000300800 */
[----:B------:R-:W-:-:S03]  /*56890*/  IMAD.WIDE R164, R12, 0x4, R2 ;  /* 0x000000040ca47825 */ /* 0x000fc600078e0202 */
[----:B------:R-:W3:Y:S01]  /*568a0*/  LDL.LU R19, [R1+0x844] ;  /* 0x0008440001137983 */ /* 0x000ee20000300800 */
[----:B------:R-:W-:-:S07]  /*568b0*/  ULDC UR8, c[0x0][0x228] ;  /* 0x00008a0000087ab9 */ /* 0x000fce0000000800 */
[----:B------:R1:W-:Y:S02]  /*568c0*/  @P6 STG.E desc[UR4][R164.64], R15 ;  /* 0x0000000fa4006986 */ /* 0x0003e4000c101904 */
[----:B-1----:R-:W-:Y:S02]  /*568d0*/  IMAD.WIDE R164, R12, 0x4, R4 ;  /* 0x000000040ca47825 */ /* 0x002fe400078e0204 */
[----:B------:R-:W3:Y:S04]  /*568e0*/  LDL.LU R15, [R1+0x444] ;  /* 0x00044400010f7983 */ /* 0x000ee80000300800 */
[----:B------:R-:W3:Y:S01]  /*568f0*/  LDL.LU R12, [R1+0xfd0] ;  /* 0x000fd000010c7983 */ /* 0x000ee20000300800 */
[----:B------:R-:W-:Y:S01]  /*56900*/  ISETP.LT.AND P5, PT, R9, UR7, !P5 ;  /* 0x0000000709007c0c */ /* 0x000fe2000efa1270 */
[----:B------:R-:W-:Y:S01]  /*56910*/  VIADD R23, R7, 0x21 ;  /* 0x0000002107177836 */ /* 0x000fe20000000000 */
[----:B------:R-:W-:-:S11]  /*56920*/  ULDC UR7, c[0x0][0x22c] ;  /* 0x00008b0000077ab9 */ /* 0x000fd60000000800 */
[----:B----4-:R1:W-:Y:S01]  /*56930*/  @P5 STG.E desc[UR4][R164.64], R18 ;  /* 0x00000012a4005986 */ /* 0x0103e2000c101904 */
        /* <DEDUP_REMOVED lines=18> */
[----:B--2---:R-:W-:Y:S01]  /*56a60*/  IMAD.WIDE R164, R13, 0x4, R2 ;  /* 0x000000040da47825 */ /* 0x004fe200078e0202 */
[----:B------:R-:W-:Y:S01]  /*56a70*/  ISETP.LT.AND P5, PT, R9, UR7, !P5 ;  /* 0x0000000709007c0c */ /* 0x000fe2000efa1270 */
[----:B------:R-:W-:Y:S01]  /*56a80*/  ULDC UR7, c[0x0][0x22c] ;  /* 0x00008b0000077ab9 */ /* 0x000fe20000000800 */
[----:B------:R-:W-:Y:S01]  /*56a90*/  ULDC UR8, c[0x0][0x228] ;  /* 0x00008a0000087ab9 */ /* 0x000fe20000000800 */
[----:B------:R-:W-:-:S08]  /*56aa0*/  VIADD R23, R7, 0x23 ;  /* 0x0000002307177836 */ /* 0x000fd00000000000 */
[----:B---3--:R1:W-:Y:S02]  /*56ab0*/  @P6 STG.E desc[UR4][R164.64], R14 ;  /* 0x0000000ea4006986 */ /* 0x0083e4000c101904 */
[----:B-1----:R-:W-:Y:S02]  /*56ac0*/  IMAD.WIDE R164, R13, 0x4, R4 ;  /* 0x000000040da47825 */ /* 0x002fe400078e0204 */
[----:B------:R-:W2:Y:S04]  /*56ad0*/  LDL.LU R14, [R1+0x448] ;  /* 0x00044800010e7983 */ /* 0x000ea80000300800 */
[----:B------:R-:W3:Y:S04]  /*56ae0*/  LDL.LU R13, [R1+0xfd8] ;  /* 0x000fd800010d7983 */ /* 0x000ee80000300800 */
[----:B------:R1:W-:Y:S01]  /*56af0*/  @P5 STG.E desc[UR4][R164.64], R19 ;  /* 0x00000013a4005986 */ /* 0x0003e2000c101904 */
[----:B------:R-:W-:Y:S01]  /*56b00*/  ISETP.GE.AND P5, PT, R23, UR7, PT ;  /* 0x0000000717007c0c */ /* 0x000fe2000bfa6270 */
[----:B------:R-:W-:-:S02]  /*56b10*/  ULDC UR7, c[0x0][0x228] ;  /* 0x00008a0000077ab9 */ /* 0x000fc40000000800 */
[----:B------:R-:W2:Y:S01]  /*56b20*/  LDL.LU R20, [R1+0x48] ;  /* 0x0000480001147983 */ /* 0x000ea20000300800 */
[----:B------:R-:W-:Y:S01]  /*56b30*/  ISETP.LT.AND P6, PT, R8, UR8, !P5 ;  /* 0x0000000808007c0c */ /* 0x000fe2000efc1270 */
[----:B-1----:R-:W-:Y:S02]  /*56b40*/  IMAD.WIDE R164, R12, 0x4, R2 ;  /* 0x000000040ca47825 */ /* 0x002fe400078e0202 */
        /* <DEDUP_REMOVED lines=9> */
[----:B----4-:R1:W-:Y:S01]  /*56be0*/  @P5 STG.E desc[UR4][R164.64], R18 ;  /* 0x00000012a4005986 */ /* 0x0103e2000c101904 */
        /* <DEDUP_REMOVED lines=8> */
[----:B------:R-:W-:-:S07]  /*56c70*/  IMAD.WIDE R164, R16, 0x4, R2 ;  /* 0x0000000410a47825 */ /* 0x000fce00078e0202 */
        /* <DEDUP_REMOVED lines=12> */
[----:B---3--:R-:W-:-:S08]  /*56d40*/  IMAD.WIDE R164, R13, 0x4, R2 ;  /* 0x000000040da47825 */ /* 0x008fd000078e0202 */
[----:B--2---:R1:W-:Y:S02]  /*56d50*/  @P6 STG.E desc[UR4][R164.64], R14 ;  /* 0x0000000ea4006986 */ /* 0x0043e4000c101904 */
[----:B-1----:R-:W-:Y:S02]  /*56d60*/  IMAD.WIDE R164, R13, 0x4, R4 ;  /* 0x000000040da47825 */ /* 0x002fe400078e0204 */
[----:B------:R-:W2:Y:S04]  /*56d70*/  LDL.LU R14, [R1+0xc40] ;  /* 0x000c4000010e7983 */ /* 0x000ea80000300800 */
[----:B------:R-:W3:Y:S04]  /*56d80*/  LDL.LU R13, [R1+0xfe4] ;  /* 0x000fe400010d7983 */ /* 0x000ee80000300800 */
        /* <DEDUP_REMOVED lines=9> */
[----:B-1----:R-:W2:Y:S01]  /*56e20*/  LDL.LU R19, [R1+0x850] ;  /* 0x0008500001137983 */ /* 0x002ea20000300800 */
[----:B------:R-:W-:-:S03]  /*56e30*/  IMAD.WIDE R164, R12, 0x4, R4 ;  /* 0x000000040ca47825 */ /* 0x000fc600078e0204 */
[----:B------:R-:W2:Y:S04]  /*56e40*/  LDL.LU R12, [R1+0xfe8] ;  /* 0x000fe800010c7983 */ /* 0x000ea80000300800 */
[----:B------:R1:W-:Y:S04]  /*56e50*/  @P5 STG.E desc[UR4][R164.64], R15 ;  /* 0x0000000fa4005986 */ /* 0x0003e8000c101904 */
[----:B-1----:R-:W2:Y:S01]  /*56e60*/  LDL.LU R15, [R1+0x450] ;  /* 0x00045000010f7983 */ /* 0x002ea20000300800 */
[----:B------:R-:W-:-:S03]  /*56e70*/  VIADD R23, R7, 0x27 ;  /* 0x0000002707177836 */ /* 0x000fc60000000000 */
[----:B------:R-:W2:Y:S02]  /*56e80*/  LDL.LU R20, [R1+0x50] ;  /* 0x0000500001147983 */ /* 0x000ea40000300800 */
        /* <DEDUP_REMOVED lines=16> */
[----:B------:R-:W-:Y:S02]  /*56f90*/  VIADD R23, R7, 0x29 ;  /* 0x0000002907177836 */ /* 0x000fe40000000000 */
[----:B-1----:R-:W4:Y:S01]  /*56fa0*/  LDL.LU R17, [R1+0x854] ;  /* 0x0008540001117983 */ /* 0x002f220000300800 */
[----:B------:R-:W-:Y:S01]  /*56fb0*/  ISETP.LT.AND P5, PT, R9, UR7, !P5 ;  /* 0x0000000709007c0c */ /* 0x000fe2000efa1270 */
[----:B------:R-:W-:Y:S01]  /*56fc0*/  ULDC UR7, c[0x0][0x22c] ;  /* 0x00008b0000077ab9 */ /* 0x000fe20000000800 */
[----:B------:R-:W-:Y:S01]  /*56fd0*/  ULDC UR8, c[0x0][0x228] ;  /* 0x00008a0000087ab9 */ /* 0x000fe20000000800 */
[----:B---3--:R-:W-:-:S06]  /*56fe0*/  IMAD.WIDE R164, R13, 0x4, R2 ;  /* 0x000000040da47825 */ /* 0x008fcc00078e0202 */
        /* <DEDUP_REMOVED lines=8> */
[----:B-1----:R-:W2:Y:S01]  /*57070*/  LDL.LU R19, [R1+0x54] ;  /* 0x0000540001137983 */ /* 0x002ea20000300800 */
[----:B------:R-:W-:Y:S01]  /*57080*/  IMAD.WIDE R164, R12, 0x4, R2 ;  /* 0x000000040ca47825 */ /* 0x000fe200078e0202 */
[----:B------:R-:W-:-:S10]  /*57090*/  ULDC UR8, c[0x0][0x228] ;  /* 0x00008a0000087ab9 */ /* 0x000fd40000000800 */
[----:B------:R1:W-:Y:S02]  /*570a0*/  @P6 STG.E desc[UR4][R164.64], R15 ;  /* 0x0000000fa4006986 */ /* 0x0003e4000c101904 */
[----:B-1----:R-:W-:Y:S02]  /*570b0*/  IMAD.WIDE R164, R12, 0x4, R4 ;  /* 0x000000040ca47825 */ /* 0x002fe400078e0204 */
[----:B------:R-:W2:Y:S04]  /*570c0*/  LDL.LU R15, [R1+0xc48] ;  /* 0x000c4800010f7983 */ /* 0x000ea80000300800 */
[----:B------:R-:W2:Y:S01]  /*570d0*/  LDL.LU R12, [R1+0xff4] ;  /* 0x000ff400010c7983 */ /* 0x000ea20000300800 */
[----:B------:R-:W-:Y:S01]  /*570e0*/  ISETP.LT.AND P5, PT, R9, UR7, !P5 ;  /* 0x0000000709007c0c */ /* 0x000fe2000efa1270 */
[----:B------:R-:W-:Y:S01]  /*570f0*/  VIADD R23, R7, 0x2a ;  /* 0x0000002a07177836 */ /* 0x000fe20000000000 */
[----:B------:R-:W-:Y:S01]  /*57100*/  ULDC UR7, c[0x0][0x22c] ;  /* 0x00008b0000077ab9 */ /* 0x000fe20000000800 */
[----:B------:R-:W2:Y:S10]  /*57110*/  LDL.LU R230, [R1+0x858] ;  /* 0x0008580001e67983 */ /* 0x000eb40000300800 */
        /* <DEDUP_REMOVED lines=18> */
[----:B---3--:R-:W-:Y:S02]  /*57240*/  IMAD.WIDE R164, R13, 0x4, R2 ;  /* 0x000000040da47825 */ /* 0x008fe400078e0202 */
[----:B------:R-:W3:Y:S01]  /*57250*/  LDL.LU R17, [R1+0xc4c] ;  /* 0x000c4c0001117983 */ /* 0x000ee20000300800 */
[----:B------:R-:W-:-:S09]  /*57260*/  ULDC UR8, c[0x0][0x228] ;  /* 0x00008a0000087ab9 */ /* 0x000fd20000000800 */
[----:B--2---:R1:W-:Y:S01]  /*57270*/  @P6 STG.E desc[UR4][R164.64], R14 ;  /* 0x0000000ea4006986 */ /* 0x0043e2000c101904 */
[----:B------:R-:W-:Y:S01]  /*57280*/  ISETP.LT.AND P5, PT, R9, UR7, !P5 ;  /* 0x0000000709007c0c */ /* 0x000fe2000efa1270 */
[----:B------:R-:W-:Y:S01]  /*57290*/  VIADD R23, R7, 0x2c ;  /* 0x0000002c07177836 */ /* 0x000fe20000000000 */
[----:B------:R-:W-:Y:S01]  /*572a0*/  ULDC UR7, c[0x0][0x22c] ;  /* 0x00008b0000077ab9 */ /* 0x000fe20000000800 */
[----:B-1----:R-:W-:Y:S02]  /*572b0*/  IMAD.WIDE R164, R13, 0x4, R4 ;  /* 0x000000040da47825 */ /* 0x002fe400078e0204 */
[----:B------:R-:W2:Y:S04]  /*572c0*/  LDL.LU R13, [R1+0xffc] ;  /* 0x000ffc00010d7983 */ /* 0x000ea80000300800 */
[----:B------:R-:W3:Y:S04]  /*572d0*/  LDL.LU R14, [R1+0x85c] ;  /* 0x00085c00010e7983 */ /* 0x000ee80000300800 */
[----:B------:R1:W-:Y:S01]  /*572e0*/  @P5 STG.E desc[UR4][R164.64], R19 ;  /* 0x00000013a4005986 */ /* 0x0003e2000c101904 */
[----:B------:R-:W-:Y:S01]  /*572f0*/  ISETP.GE.AND P5, PT, R23, UR7, PT ;  /* 0x0000000717007c0c */ /* 0x000fe2000bfa6270 */
[----:B------:R-:W-:-:S03]  /*57300*/  ULDC UR7, c[0x0][0x228] ;  /* 0x00008a0000077ab9 */ /* 0x000fc60000000800 */
[----:B------:R-:W-:Y:S01]  /*57310*/  ISETP.LT.AND P6, PT, R8, UR8, !P5 ;  /* 0x0000000808007c0c */ /* 0x000fe2000efc1270 */
[----:B-1----:R-:W3:Y:S01]  /*57320*/  LDL.LU R19, [R1+0x45c] ;  /* 0x00045c0001137983 */ /* 0x002ee20000300800 */
[----:B------:R-:W-:Y:S01]  /*57330*/  IMAD.WIDE R164, R12, 0x4, R2 ;  /* 0x000000040ca47825 */ /* 0x000fe200078e0202 */
[----:B------:R-:W-:-:S10]  /*57340*/  ULDC UR8, c[0x0][0x228] ;  /* 0x00008a0000087ab9 */ /* 0x000fd40000000800 */
        /* <DEDUP_REMOVED lines=24> */
[----:B--2---:R-:W-:Y:S01]  /*574d0*/  IMAD.WIDE R164, R13, 0x4, R2 ;  /* 0x000000040da47825 */ /* 0x004fe200078e0202 */
[----:B------:R-:W-:-:S11]  /*574e0*/  ULDC UR8, c[0x0][0x228] ;  /* 0x00008a0000087ab9 */ /* 0x000fd60000000800 */
[----:B---3--:R1:W-:Y:S01]  /*574f0*/  @P6 STG.E desc[UR4][R164.64], R17 ;  /* 0x00000011a4006986 */ /* 0x0083e2000c101904 */
[----:B------:R-:W-:Y:S01]  /*57500*/  ISETP.LT.AND P5, PT, R9, UR7, !P5 ;  /* 0x0000000709007c0c */ /* 0x000fe2000efa1270 */
[----:B------:R-:W-:Y:S01]  /*57510*/  VIADD R23, R7, 0x2f ;  /* 0x0000002f07177836 */ /* 0x000fe20000000000 */
[----:B------:R-:W-:Y:S01]  /*57520*/  ULDC UR7, c[0x0][0x22c] ;  /* 0x00008b0000077ab9 */ /* 0x000fe20000000800 */
[----:B-1----:R-:W2:Y:S01]  /*57530*/  LDL.LU R17, [R1+0x860] ;  /* 0x0008600001117983 */ /* 0x002ea20000300800 */
[----:B------:R-:W-:-:S03]  /*57540*/  IMAD.WIDE R164, R13, 0x4, R4 ;  /* 0x000000040da47825 */ /* 0x000fc600078e0204 */
[----:B------:R-:W3:Y:S06]  /*57550*/  LDL.LU R13, [R1+0x1008] ;  /* 0x00100800010d7983 */ /* 0x000eec0000300800 */
[----:B------:R1:W-:Y:S01]  /*57560*/  @P5 STG.E desc[UR4][R164.64], R14 ;  /* 0x0000000ea4005986 */ /* 0x0003e2000c101904 */
[----:B------:R-:W-:Y:S01]  /*57570*/  ISETP.GE.AND P5, PT, R23, UR7, PT ;  /* 0x0000000717007c0c */ /* 0x000fe2000bfa6270 */
[----:B------:R-:W-:-:S03]  /*57580*/  ULDC UR7, c[0x0][0x228] ;  /* 0x00008a0000077ab9 */ /* 0x000fc60000000800 */
[----:B------:R-:W-:Y:S01]  /*57590*/  ISETP.LT.AND P6, PT, R8, UR8, !P5 ;  /* 0x0000000808007c0c */ /* 0x000fe2000efc1270 */
[----:B------:R-:W-:Y:S01]  /*575a0*/  ULDC UR8, c[0x0][0x228] ;  /* 0x00008a0000087ab9 */ /* 0x000fe20000000800 */
[----:B-1----:R-:W3:Y:S04]  /*575b0*/  LDL.LU R14, [R1+0x460] ;  /* 0x00046000010e7983 */ /* 0x002ee80000300800 */
[----:B------:R-:W3:Y:S01]  /*575c0*/  LDL.LU R20, [R1+0x60] ;  /* 0x0000600001147983 */ /* 0x000ee20000300800 */
[----:B------:R-:W-:Y:S01]  /*575d0*/  ISETP.LT.AND P5, PT, R9, UR7, !P5 ;  /* 0x0000000709007c0c */ /* 0x000fe2000efa1270 */
[----:B------:R-:W-:Y:S01]  /*575e0*/  ULDC UR7, c[0x0][0x22c] ;  /* 0x00008b0000077ab9 */ /* 0x000fe20000000800 */
[----:B------:R-:W-:-:S05]  /*575f0*/  IMAD.WIDE R164, R12, 0x4, R2 ;  /* 0x000000040ca47825 */ /* 0x000fca00078e0202 */
[----:B------:R1:W-:Y:S02]  /*57600*/  @P6 STG.E desc[UR4][R164.64], R19 ;  /* 0x00000013a4006986 */ /* 0x0003e4000c101904 */
[----:B-1----:R-:W-:Y:S02]  /*57610*/  IMAD.WIDE R164, R12, 0x4, R4 ;  /* 0x000000040ca47825 */ /* 0x002fe400078e0204 */
[----:B------:R-:W3:Y:S04]  /*57620*/  LDL.LU R12, [R1+0x100c] ;  /* 0x00100c00010c7983 */ /* 0x000ee80000300800 */
[----:B------:R1:W-:Y:S04]  /*57630*/  @P5 STG.E desc[UR4][R164.64], R15 ;  /* 0x0000000fa4005986 */ /* 0x0003e8000c101904 */
[----:B-1----:R-:W3:Y:S01]  /*57640*/  LDL.LU R15, [R1+0xc54] ;  /* 0x000c5400010f7983 */ /* 0x002ee20000300800 */
[----:B------:R-:W-:-:S03]  /*57650*/  IADD3 R23, R7, 0x30, RZ ;  /* 0x0000003007177810 */ /* 0x000fc60007ffe0ff */
[----:B------:R-:W3:Y:S01]  /*57660*/  LDL.LU R19, [R1+0x864] ;  /* 0x0008640001137983 */ /* 0x000ee20000300800 */
        /* <DEDUP_REMOVED lines=12> */
[----:B--2---:R1:W-:Y:S01]  /*57730*/  @P5 STG.E desc[UR4][R164.64], R17 ;  /* 0x00000011a4005986 */ /* 0x0043e2000c101904 */
[----:B------:R-:W-:Y:S01]  /*57740*/  ISETP.GE.AND P5, PT, R23, UR7, PT ;  /* 0x0000000717007c0c */ /* 0x000fe2000bfa6270 */
[----:B------:R-:W-:-:S03]  /*57750*/  ULDC UR7, c[0x0][0x228] ;  /* 0x00008a0000077ab9 */ /* 0x000fc60000000800 */
[----:B------:R-:W-:Y:S01]  /*57760*/  ISETP.LT.AND P6, PT, R8, UR8, !P5 ;  /* 0x0000000808007c0c */ /* 0x000fe2000efc1270 */
[----:B-1----:R-:W2:Y:S01]  /*57770*/  LDL.LU R17, [R1+0x64] ;  /* 0x0000640001117983 */ /* 0x002ea20000300800 */
[----:B------:R-:W-:Y:S01]  /*57780*/  ISETP.LT.AND P5, PT, R9, UR7, !P5 ;  /* 0x0000000709007c0c */ /* 0x000fe2000efa1270 */
[----:B---3--:R-:W-:Y:S01]  /*57790*/  IMAD.WIDE R164, R13, 0x4, R2 ;  /* 0x000000040da47825 */ /* 0x008fe200078e0202 */
[----:B------:R-:W-:Y:S01]  /*577a0*/  ULDC UR7, c[0x0][0x22c] ;  /* 0x00008b0000077ab9 */ /* 0x000fe20000000800 */
[----:B------:R-:W-:Y:S02]  /*577b0*/  ULDC UR8, c[0x0][0x228] ;  /* 0x00008a0000087ab9 */ /* 0x000fe40000000800 */
[----:B------:R-:W-:-:S06]  /*577c0*/  VIADD R23, R7, 0x32 ;  /* 0x0000003207177836 */ /* 0x000fcc0000000000 */
[----:B------:R1:W-:Y:S02]  /*577d0*/  @P6 STG.E desc[UR4][R164.64], R14 ;  /* 0x0000000ea4006986 */ /* 0x0003e4000c101904 */
[----:B-1----:R-:W-:Y:S02]  /*577e0*/  IMAD.WIDE R164, R13, 0x4, R4 ;  /* 0x000000040da47825 */ /* 0x002fe400078e0204 */
[----:B------:R-:W3:Y:S04]  /*577f0*/  LDL.LU R14, [R1+0xc58] ;  /* 0x000c5800010e7983 */ /* 0x000ee80000300800 */
[----:B------:R-:W3:Y:S04]  /*57800*/  LDL.LU R13, [R1+0x1014] ;  /* 0x00101400010d7983 */ /* 0x000ee80000300800 */
[----:B------:R1:W-:Y:S01]  /*57810*/  @P5 STG.E desc[UR4][R164.64], R20 ;  /* 0x00000014a4005986 */ /* 0x0003e2000c101904 */
        /* <DEDUP_REMOVED lines=37> */
[----:B---3--:R-:W-:-:S07]  /*57a70*/  IMAD.WIDE R164, R13, 0x4, R2 ;  /* 0x000000040da47825 */ /* 0x008fce00078e0202 */
[----:B------:R1:W-:Y:S02]  /*57a80*/  @P6 STG.E desc[UR4][R164.64], R14 ;  /* 0x0000000ea4006986 */ /* 0x0003e4000c101904 */
[----:B-1----:R-:W-:Y:S02]  /*57a90*/  IMAD.WIDE R164, R13, 0x4, R4 ;  /* 0x000000040da47825 */ /* 0x002fe400078e0204 */
[----:B------:R-:W3:Y:S04]  /*57aa0*/  LDL.LU R13, [R1+0x1020] ;  /* 0x00102000010d7983 */ /* 0x000ee80000300800 */
[----:B------:R1:W-:Y:S01]  /*57ab0*/  @P5 STG.E desc[UR4][R164.64], R230 ;  /* 0x000000e6a4005986 */ /* 0x0003e2000c101904 */
[----:B------:R-:W-:Y:S01]  /*57ac0*/  ISETP.GE.AND P5, PT, R23, UR7, PT ;  /* 0x0000000717007c0c */ /* 0x000fe2000bfa6270 */
[----:B------:R-:W-:-:S02]  /*57ad0*/  ULDC UR7, c[0x0][0x228] ;  /* 0x00008a0000077ab9 */ /* 0x000fc40000000800 */
[----:B------:R-:W2:Y:S01]  /*57ae0*/  LDL.LU R14, [R1+0x6c] ;  /* 0x00006c00010e7983 */ /* 0x000ea20000300800 */
[----:B------:R-:W-:Y:S01]  /*57af0*/  ISETP.LT.AND P6, PT, R8, UR8, !P5 ;  /* 0x0000000808007c0c */ /* 0x000fe2000efc1270 */
[----:B-1----:R-:W-:Y:S01]  /*57b00*/  IMAD.WIDE R164, R12, 0x4, R2 ;  /* 0x000000040ca47825 */ /* 0x002fe200078e0202 */
[----:B------:R-:W-:-:S11]  /*57b10*/  ULDC UR8, c[0x0][0x228] ;  /* 0x00008a0000087ab9 */ /* 0x000fd60000000800 */
        /* <DEDUP_REMOVED lines=30> */
[----:B---3--:R-:W-:-:S05]  /*57d00*/  IMAD.WIDE R164, R13, 0x4, R2 ;  /* 0x000000040da47825 */ /* 0x008fca00078e0202 */
[----:B--2---:R1:W-:Y:S02]  /*57d10*/  @P6 STG.E desc[UR4][R164.64], R17 ;  /* 0x00000011a4006986 */ /* 0x0043e4000c101904 */
[----:B-1----:R-:W-:Y:S02]  /*57d20*/  IMAD.WIDE R164, R13, 0x4, R4 ;  /* 0x000000040da47825 */ /* 0x002fe400078e0204 */
[----:B------:R-:W2:Y:S04]  /*57d30*/  LDL.LU R13, [R1+0x102c] ;  /* 0x00102c00010d7983 */ /* 0x000ea80000300800 */
[----:B------:R1:W-:Y:S01]  /*57d40*/  @P5 STG.E desc[UR4][R164.64], R14 ;  /* 0x0000000ea4005986 */ /* 0x0003e2000c101904 */
        /* <DEDUP_REMOVED lines=37> */
[----:B--2---:R-:W-:-:S08]  /*57fa0*/  IMAD.WIDE R164, R13, 0x4, R2 ;  /* 0x000000040da47825 */ /* 0x004fd000078e0202 */
        /* <DEDUP_REMOVED lines=45> */
[----:B------:R1:W-:Y:S01]  /*58280*/  @P5 STG.E desc[UR4][R164.64], R20 ;  /* 0x00000014a4005986 */ /* 0x0003e2000c101904 */
[----:B------:R-:W-:Y:S01]  /*58290*/  ISETP.GE.AND P5, PT, R23, UR7, PT ;  /* 0x0000000717007c0c */ /* 0x000fe2000bfa6270 */
[----:B------:R-:W-:-:S02]  /*582a0*/  ULDC UR7, c[0x0][0x228] ;  /* 0x00008a0000077ab9 */ /* 0x000fc40000000800 */
[----:B------:R-:W3:Y:S01]  /*582b0*/  LDL.LU R13, [R1+0x1044] ;  /* 0x00104400010d7983 */ /* 0x000ee20000300800 */
[----:B------:R-:W-:Y:S01]  /*582c0*/  ISETP.LT.AND P6, PT, R8, UR8, !P5 ;  /* 0x0000000808007c0c */ /* 0x000fe2000efc1270 */
[----:B-1----:R-:W-:Y:S01]  /*582d0*/  IMAD.WIDE R164, R12, 0x4, R2 ;  /* 0x000000040ca47825 */ /* 0x002fe200078e0202 */
[----:B------:R-:W-:-:S11]  /*582e0*/  ULDC UR8, c[0x0][0x228] ;  /* 0x00008a0000087ab9 */ /* 0x000fd60000000800 */
[----:B------:R1:W-:Y:S01]  /*582f0*/  @P6 STG.E desc[UR4][R164.64], R17 ;  /* 0x00000011a4006986 */ /* 0x0003e2000c101904 */
[----:B------:R-:W-:Y:S01]  /*58300*/  ISETP.LT.AND P5, PT, R9, UR7, !P5 ;  /* 0x0000000709007c0c */ /* 0x000fe2000efa1270 */
[----:B------:R-:W-:Y:S01]  /*58310*/  VIADD R23, R7, 0x3f ;  /* 0x0000003f07177836 */ /* 0x000fe20000000000 */
[----:B------:R-:W-:Y:S01]  /*58320*/  ULDC UR7, c[0x0][0x22c] ;  /* 0x00008b0000077ab9 */ /* 0x000fe20000000800 */
[----:B-1----:R-:W2:Y:S01]  /*58330*/  LDL.LU R17, [R1+0xc70] ;  /* 0x000c700001117983 */ /* 0x002ea20000300800 */
[----:B------:R-:W-:-:S03]  /*58340*/  IMAD.WIDE R164, R12, 0x4, R4 ;  /* 0x000000040ca47825 */ /* 0x000fc600078e0204 */
[----:B------:R-:W2:Y:S06]  /*58350*/  LDL.LU R12, [R1+0x1048] ;  /* 0x00104800010c7983 */ /* 0x000eac0000300800 */
[----:B------:R1:W-:Y:S04]  /*58360*/  @P5 STG.E desc[UR4][R164.64], R15 ;  /* 0x0000000fa4005986 */ /* 0x0003e8000c101904 */
[----:B-1----:R-:W2:Y:S01]  /*58370*/  LDL.LU R15, [R1+0x880] ;  /* 0x00088000010f7983 */ /* 0x002ea20000300800 */
[----:B------:R-:W-:Y:S01]  /*58380*/  ISETP.GE.AND P5, PT, R23, UR7, PT ;  /* 0x0000000717007c0c */ /* 0x000fe2000bfa6270 */
[----:B------:R-:W-:-:S02]  /*58390*/  ULDC UR7, c[0x0][0x228] ;  /* 0x00008a0000077ab9 */ /* 0x000fc40000000800 */
[----:B------:R-:W2:Y:S01]  /*583a0*/  LDL.LU R20, [R1+0x480] ;  /* 0x0004800001147983 */ /* 0x000ea20000300800 */
        /* <DEDUP_REMOVED lines=59> */
[----:B------:R-:W4:Y:S01]  /*58760*/  LDL.LU R19, [R1+0xe2c] ;  /* 0x000e2c0001137983 */ /* 0x000f220000300800 */
[----:B------:R-:W-:Y:S01]  /*58770*/  ULDC UR7, c[0x0][0x22c] ;  /* 0x00008b0000077ab9 */ /* 0x000fe20000000800 */
[----:B------:R-:W-:Y:S01]  /*58780*/  ULDC UR8, c[0x0][0x228] ;  /* 0x00008a0000087ab9 */ /* 0x000fe20000000800 */
[----:B---3--:R-:W-:-:S07]  /*58790*/  IMAD.WIDE R164, R13, 0x4, R2 ;  /* 0x000000040da47825 */ /* 0x008fce00078e0202 */
[----:B--2---:R1:W-:Y:S04]  /*587a0*/  @P6 STG.E desc[UR4][R164.64], R14 ;  /* 0x0000000ea4006986 */ /* 0x0043e8000c101904 */
[----:B-1----:R-:W2:Y:S01]  /*587b0*/  LDL.LU R14, [R1+0x105c] ;  /* 0x00105c00010e7983 */ /* 0x002ea20000300800 */
[----:B------:R-:W-:-:S03]  /*587c0*/  IMAD.WIDE R164, R13, 0x4, R4 ;  /* 0x000000040da47825 */ /* 0x000fc600078e0204 */
[----:B------:R-:W3:Y:S04]  /*587d0*/  LDL.LU R13, [R1+0xc7c] ;  /* 0x000c7c00010d7983 */ /* 0x000ee80000300800 */
[----:B------:R1:W-:Y:S01]  /*587e0*/  @P5 STG.E desc[UR4][R164.64], R17 ;  /* 0x00000011a4005986 */ /* 0x0003e2000c101904 */
[----:B------:R-:W-:Y:S01]  /*587f0*/  ISETP.GE.AND P5, PT, R23, UR7, PT ;  /* 0x0000000717007c0c */ /* 0x000fe2000bfa6270 */
[----:B------:R-:W-:Y:S02]  /*58800*/  ULDC UR7, c[0x0][0x228] ;  /* 0x00008a0000077ab9 */ /* 0x000fe40000000800 */
        /* <DEDUP_REMOVED lines=32> */
[----:B--2---:R-:W-:-:S08]  /*58a10*/  IMAD.WIDE R164, R14, 0x4, R2 ;  /* 0x000000040ea47825 */ /* 0x004fd000078e0202 */
[----:B------:R1:W-:Y:S02]  /*58a20*/  @P6 STG.E desc[UR4][R164.64], R19 ;  /* 0x00000013a4006986 */ /* 0x0003e4000c101904 */
[----:B-1----:R-:W-:Y:S02]  /*58a30*/  IMAD.WIDE R164, R14, 0x4, R4 ;  /* 0x000000040ea47825 */ /* 0x002fe400078e0204 */
[----:B------:R-:W2:Y:S04]  /*58a40*/  LDL.LU R14, [R1+0x890] ;  /* 0x00089000010e7983 */ /* 0x000ea80000300800 */
[----:B---3--:R1:W-:Y:S01]  /*58a50*/  @P5 STG.E desc[UR4][R164.64], R13 ;  /* 0x0000000da4005986 */ /* 0x0083e2000c101904 */
[----:B------:R-:W-:Y:S01]  /*58a60*/  ISETP.GE.AND P5, PT, R23, UR7, PT ;  /* 0x0000000717007c0c */ /* 0x000fe2000bfa6270 */
[----:B------:R-:W-:-:S03]  /*58a70*/  ULDC UR7, c[0x0][0x228] ;  /* 0x00008a0000077ab9 */ /* 0x000fc60000000800 */
[----:B------:R-:W-:Y:S01]  /*58a80*/  ISETP.LT.AND P6, PT, R8, UR8, !P5 ;  /* 0x0000000808007c0c */ /* 0x000fe2000efc1270 */
[----:B-1----:R-:W-:Y:S01]  /*58a90*/  IMAD.WIDE R164, R18, 0x4, R2 ;  /* 0x0000000412a47825 */ /* 0x002fe200078e0202 */
[----:B------:R-:W3:Y:S01]  /*58aa0*/  LDL.LU R13, [R1+0x490] ;  /* 0x00049000010d7983 */ /* 0x000ee20000300800 */
[----:B------:R-:W-:-:S10]  /*58ab0*/  ULDC UR8, c[0x0][0x228] ;  /* 0x00008a0000087ab9 */ /* 0x000fd40000000800 */
[----:B------:R1:W-:Y:S04]  /*58ac0*/  @P6 STG.E desc[UR4][R164.64], R12 ;  /* 0x0000000ca4006986 */ /* 0x0003e8000c101904 */
[----:B-1----:R-:W3:Y:S01]  /*58ad0*/  LDL.LU R12, [R1+0x1064] ;  /* 0x00106400010c7983 */ /* 0x002ee20000300800 */
[----:B------:R-:W-:Y:S01]  /*58ae0*/  ISETP.LT.AND P5, PT, R9, UR7, !P5 ;  /* 0x0000000709007c0c */ /* 0x000fe2000efa1270 */
[----:B------:R-:W-:Y:S01]  /*58af0*/  IMAD.WIDE R164, R18, 0x4, R4 ;  /* 0x0000000412a47825 */ /* 0x000fe200078e0204 */
[----:B------:R-:W-:Y:S01]  /*58b00*/  ULDC UR7, c[0x0][0x22c] ;  /* 0x00008b0000077ab9 */ /* 0x000fe20000000800 */
[----:B------:R-:W3:Y:S02]  /*58b10*/  LDL.LU R229, [R1+0x106c] ;  /* 0x00106c0001e57983 */ /* 0x000ee40000300800 */
[----:B------:R-:W-:-:S08]  /*58b20*/  VIADD R23, R7, 0x48 ;  /* 0x0000004807177836 */ /* 0x000fd00000000000 */
[----:B------:R1:W-:Y:S01]  /*58b30*/  @P5 STG.E desc[UR4][R164.64], R17 ;  /* 0x00000011a4005986 */ /* 0x0003e2000c101904 */
[----:B------:R-:W-:Y:S01]  /*58b40*/  ISETP.GE.AND P5, PT, R23, UR7, PT ;  /* 0x0000000717007c0c */ /* 0x000fe2000bfa6270 */
[----:B------:R-:W-:Y:S02]  /*58b50*/  ULDC UR7, c[0x0][0x228] ;  /* 0x00008a0000077ab9 */ /* 0x000fe40000000800 */
[----:B------:R-:W3:Y:S04]  /*58b60*/  LDL.LU R23, [R1+0x90] ;  /* 0x0000900001177983 */ /* 0x000ee80000300800 */
        /* <DEDUP_REMOVED lines=9> */
[----:B------:R-:W3:Y:S01]  /*58c00*/  LDL.LU R231, [R1+0x498] ;  /* 0x0004980001e77983 */ /* 0x000ee20000300800 */
[----:B------:R-:W-:Y:S01]  /*58c10*/  ISETP.LT.AND P6, PT, R8, UR8, !P5 ;  /* 0x0000000808007c0c */ /* 0x000fe2000efc1270 */
[----:B-1----:R-:W-:-:S02]  /*58c20*/  IMAD.WIDE R164, R15, 0x4, R2 ;  /* 0x000000040fa47825 */ /* 0x002fc400078e0202 */
[----:B------:R-:W3:Y:S01]  /*58c30*/  LDL.LU R20, [R1+0x98] ;  /* 0x0000980001147983 */ /* 0x000ee20000300800 */
[----:B------:R-:W-:Y:S01]  /*58c40*/  LOP3.LUT R0, R0, 0xf7ffffff, RZ, 0xc0, !PT ;  /* 0xf7ffffff00007812 */ /* 0x000fe200078ec0ff */
[----:B------:R-:W-:Y:S02]  /*58c50*/  ULDC UR8, c[0x0][0x22c] ;  /* 0x00008b0000087ab9 */ /* 0x000fe40000000800 */
[----:B------:R-:W3:Y:S01]  /*58c60*/  LDL.LU R19, [R1+0xc8c] ;  /* 0x000c8c0001137983 */ /* 0x000ee20000300800 */
[----:B------:R-:W-:Y:S01]  /*58c70*/  ISETP.LT.AND P5, PT, R9, UR7, !P5 ;  /* 0x0000000709007c0c */ /* 0x000fe2000efa1270 */
[----:B------:R-:W-:Y:S02]  /*58c80*/  ULDC UR7, c[0x0][0x228] ;  /* 0x00008a0000077ab9 */ /* 0x000fe40000000800 */
[----:B------:R-:W3:Y:S01]  /*58c90*/  LDL.LU R18, [R1+0x1080] ;  /* 0x0010800001127983 */ /* 0x000ee20000300800 */
[----:B------:R-:W-:Y:S01]  /*58ca0*/  ISETP.LT.AND P4, PT, R8, UR7, !P4 ;  /* 0x0000000708007c0c */ /* 0x000fe2000e781270 */
[----:B------:R-:W-:-:S02]  /*58cb0*/  ULDC UR7, c[0x0][0x22c] ;  /* 0x00008b0000077ab9 */ /* 0x000fc40000000800 */
[----:B------:R-:W3:Y:S04]  /*58cc0*/  LDL.LU R17, [R1+0x89c] ;  /* 0x00089c0001117983 */ /* 0x000ee80000300800 */
[----:B----4-:R1:W-:Y:S02]  /*58cd0*/  @P6 STG.E desc[UR4][R164.64], R16 ;  /* 0x00000010a4006986 */ /* 0x0103e4000c101904 */
[----:B-1----:R-:W-:Y:S02]  /*58ce0*/  IMAD.WIDE R164, R15, 0x4, R4 ;  /* 0x000000040fa47825 */ /* 0x002fe400078e0204 */
[----:B------:R-:W4:Y:S04]  /*58cf0*/  LDL.LU R16, [R1+0x49c] ;  /* 0x00049c0001107983 */ /* 0x000f280000300800 */
[----:B------:R-:W4:Y:S04]  /*58d00*/  LDL.LU R15, [R1+0x107c] ;  /* 0x00107c00010f7983 */ /* 0x000f280000300800 */
[----:B--2---:R3:W-:Y:S02]  /*58d10*/  @P5 STG.E desc[UR4][R164.64], R14 ;  /* 0x0000000ea4005986 */ /* 0x0047e4000c101904 */
[----:B---3--:R-:W-:-:S05]  /*58d20*/  IMAD.WIDE R164, R12, 0x4, R2 ;  /* 0x000000040ca47825 */ /* 0x008fca00078e0202 */
[----:B------:R1:W-:Y:S04]  /*58d30*/  @P4 STG.E desc[UR4][R164.64], R13 ;  /* 0x0000000da4004986 */ /* 0x0003e8000c101904 */
[----:B-1----:R-:W2:Y:S01]  /*58d40*/  LDL.LU R13, [R1+0x9c] ;  /* 0x00009c00010d7983 */ /* 0x002ea20000300800 */
[----:B------:R-:W-:-:S03]  /*58d50*/  IMAD.WIDE R164, R12, 0x4, R4 ;  /* 0x000000040ca47825 */ /* 0x000fc600078e0204 */
[----:B------:R-:W3:Y:S04]  /*58d60*/  LDL.LU R14, [R1+0xc90] ;  /* 0x000c9000010e7983 */ /* 0x000ee80000300800 */
[----:B------:R-:W3:Y:S04]  /*58d70*/  LDL.LU R12, [R1+0x1084] ;  /* 0x00108400010c7983 */ /* 0x000ee80000300800 */
[----:B------:R1:W-:Y:S02]  /*58d80*/  @P3 STG.E desc[UR4][R164.64], R23 ;  /* 0x00000017a4003986 */ /* 0x0003e4000c101904 */
[----:B-1----:R-:W-:-:S05]  /*58d90*/  IMAD.WIDE R164, R229, 0x4, R2 ;  /* 0x00000004e5a47825 */ /* 0x002fca00078e0202 */
[----:B------:R1:W-:Y:S02]  /*58da0*/  @P2 STG.E desc[UR4][R164.64], R228 ;  /* 0x000000e4a4002986 */ /* 0x0003e4000c101904 */
[----:B-1----:R-:W-:-:S05]  /*58db0*/  IMAD.WIDE R164, R229, 0x4, R4 ;  /* 0x00000004e5a47825 */ /* 0x002fca00078e0204 */
[----:B------:R1:W-:Y:S02]  /*58dc0*/  @P1 STG.E desc[UR4][R164.64], R166 ;  /* 0x000000a6a4001986 */ /* 0x0003e4000c101904 */
[----:B-1----:R-:W-:-:S05]  /*58dd0*/  IMAD.WIDE R164, R251, 0x4, R2 ;  /* 0x00000004fba47825 */ /* 0x002fca00078e0202 */
[----:B------:R1:W-:Y:S01]  /*58de0*/  @P0 STG.E desc[UR4][R164.64], R167 ;  /* 0x000000a7a4000986 */ /* 0x0003e2000c101904 */
[----:B------:R-:W-:Y:S01]  /*58df0*/  LOP3.LUT P0, RZ, R22, 0x4000, RZ, 0xc0, !PT ;  /* 0x0000400016ff7812 */ /* 0x000fe2000780c0ff */
[----:B-1----:R-:W-:-:S12]  /*58e00*/  IMAD.WIDE R164, R251, 0x4, R4 ;  /* 0x00000004fba47825 */ /* 0x002fd800078e0204 */
[----:B------:R1:W-:Y:S01]  /*58e10*/  @P0 STG.E desc[UR4][R164.64], R250 ;  /* 0x000000faa4000986 */ /* 0x0003e2000c101904 */
[----:B------:R-:W-:Y:S01]  /*58e20*/  LOP3.LUT P0, RZ, R22, 0x2000, RZ, 0xc0, !PT ;  /* 0x0000200016ff7812 */ /* 0x000fe2000780c0ff */
[----:B-1----:R-:W-:-:S12]  /*58e30*/  IMAD.WIDE R164, R248, 0x4, R2 ;  /* 0x00000004f8a47825 */ /* 0x002fd800078e0202 */
[----:B------:R1:W-:Y:S01]  /*58e40*/  @P0 STG.E desc[UR4][R164.64], R249 ;  /* 0x000000f9a4000986 */ /* 0x0003e2000c101904 */
[----:B------:R-:W-:Y:S02]  /*58e50*/  LOP3.LUT P0, RZ, R22, 0x1000, RZ, 0xc0, !PT ;  /* 0x0000100016ff7812 */ /* 0x000fe4000780c0ff */
[C---:B------:R-:W-:Y:S02]  /*58e60*/  LOP3.LUT P1, RZ, R6.reuse, 0x10, RZ, 0xc0, !PT ;  /* 0x0000001006ff7812 */ /* 0x040fe4000782c0ff */
[----:B------:R-:W-:Y:S01]  /*58e70*/  LOP3.LUT P2, RZ, R6, 0x40, RZ, 0xc0, !PT ;  /* 0x0000004006ff7812 */ /* 0x000fe2000784c0ff */
[----:B-1----:R-:W-:-:S08]  /*58e80*/  IMAD.WIDE R164, R248, 0x4, R4 ;  /* 0x00000004f8a47825 */ /* 0x002fd000078e0204 */
[----:B------:R1:W-:Y:S01]  /*58e90*/  @P0 STG.E desc[UR4][R164.64], R252 ;  /* 0x000000fca4000986 */ /* 0x0003e2000c101904 */
[----:B------:R-:W-:Y:S01]  /*58ea0*/  LOP3.LUT P3, RZ, R6, 0x80, RZ, 0xc0, !PT ;  /* 0x0000008006ff7812 */ /* 0x000fe2000786c0ff */
[----:B-1----:R-:W-:-:S05]  /*58eb0*/  IMAD.WIDE R164, R230, 0x4, R2 ;  /* 0x00000004e6a47825 */ /* 0x002fca00078e0202 */
        /* <DEDUP_REMOVED lines=9> */
[----:B------:R4:W-:Y:S02]  /*58f50*/  @P4 STG.E desc[UR4][R164.64], R17 ;  /* 0x00000011a4004986 */ /* 0x0009e4000c101904 */
[----:B----4-:R-:W-:-:S05]  /*58f60*/  IMAD.WIDE R164, R15, 0x4, R2 ;  /* 0x000000040fa47825 */ /* 0x010fca00078e0202 */
[----:B------:R1:W-:Y:S02]  /*58f70*/  @P5 STG.E desc[UR4][R164.64], R16 ;  /* 0x00000010a4005986 */ /* 0x0003e4000c101904 */
[----:B-1----:R-:W-:Y:S01]  /*58f80*/  IMAD.WIDE R164, R15, 0x4, R4 ;  /* 0x000000040fa47825 */ /* 0x002fe200078e0204 */
[----:B------:R-:W-:-:S04]  /*58f90*/  LOP3.LUT P0, RZ, R22, 0x800, RZ, 0xc0, !PT ;  /* 0x0000080016ff7812 */ /* 0x000fc8000780c0ff */
[----:B--2---:R1:W-:Y:S04]  /*58fa0*/  @P6 STG.E desc[UR4][R164.64], R13 ;  /* 0x0000000da4006986 */ /* 0x0043e8000c101904 */
[----:B-1----:R-:W2:Y:S04]  /*58fb0*/  LDL.LU R13, [R1+0x1088] ;  /* 0x00108800010d7983 */ /* 0x002ea80000300800 */
[----:B------:R-:W4:Y:S04]  /*58fc0*/  LDL.LU R18, [R1+0x8a0] ;  /* 0x0008a00001127983 */ /* 0x000f280000300800 */
[----:B------:R-:W2:Y:S04]  /*58fd0*/  LDL.LU R17, [R1+0x4a0] ;  /* 0x0004a00001117983 */ /* 0x000ea80000300800 */
[----:B------:R-:W2:Y:S01]  /*58fe0*/  LDL.LU R16, [R1+0x108c] ;  /* 0x00108c0001107983 */ /* 0x000ea20000300800 */
[----:B---3--:R-:W-:-:S03]  /*58ff0*/  IMAD.WIDE R164, R12, 0x4, R2 ;  /* 0x000000040ca47825 */ /* 0x008fc600078e0202 */
[----:B------:R-:W3:Y:S04]  /*59000*/  LDL.LU R15, [R1+0xa0] ;  /* 0x0000a000010f7983 */ /* 0x000ee80000300800 */
[----:B------:R1:W-:Y:S04]  /*59010*/  @P0 STG.E desc[UR4][R164.64], R14 ;  /* 0x0000000ea4000986 */ /* 0x0003e8000c101904 */
[----:B-1----:R-:W3:Y:S01]  /*59020*/  LDL.LU R14, [R1+0xc94] ;  /* 0x000c9400010e7983 */ /* 0x002ee20000300800 */
[----:B------:R-:W-:-:S03]  /*59030*/  IMAD.WIDE R164, R12, 0x4, R4 ;  /* 0x000000040ca47825 */ /* 0x000fc600078e0204 */
[----:B------:R-:W3:Y:S04]  /*59040*/  LDL.LU R12, [R1+0x1090] ;  /* 0x00109000010c7983 */ /* 0x000ee80000300800 */
[----:B------:R-:W3:Y:S04]  /*59050*/  LDL.LU R23, [R1+0x8a4] ;  /* 0x0008a40001177983 */ /* 0x000ee80000300800 */
[----:B------:R-:W3:Y:S01]  /*59060*/  LDL.LU R228, [R1+0x4a4] ;  /* 0x0004a40001e47983 */ /* 0x000ee20000300800 */
[----:B------:R-:W-:Y:S02]  /*59070*/  LOP3.LUT P1, RZ, R6, 0x1000000, RZ, 0xc0, !PT ;  /* 0x0100000006ff7812 */ /* 0x000fe4000782c0ff */
[----:B------:R-:W-:Y:S01]  /*59080*/  LOP3.LUT R22, R22, 0xfffffff7, RZ, 0xc0, !PT ;  /* 0xfffffff716167812 */ /* 0x000fe200078ec0ff */
[----:B------:R-:W3:Y:S04]  /*59090*/  LDL.LU R229, [R1+0xa4] ;  /* 0x0000a40001e57983 */ /* 0x000ee80000300800 */
[----:B------:R-:W3:Y:S04]  /*590a0*/  LDL.LU R166, [R1+0xc98] ;  /* 0x000c980001a67983 */ /* 0x000ee80000300800 */
[----:B------:R-:W3:Y:S02]  /*590b0*/  LDL.LU R167, [R1+0x1098] ;  /* 0x0010980001a77983 */ /* 0x000ee40000300800 */
[----:B------:R-:W-:-:S02]  /*590c0*/  @P1 LOP3.LUT R22, R22, 0x8, RZ, 0xfc, !PT ;  /* 0x0000000816161812 */ /* 0x000fc400078efcff */
[----:B------:R-:W-:Y:S01]  /*590d0*/  LOP3.LUT P1, RZ, R6, 0x800000, RZ, 0xc0, !PT ;  /* 0x0080000006ff7812 */ /* 0x000fe2000782c0ff */
[----:B------:R-:W3:Y:S01]  /*590e0*/  LDL.LU R251, [R1+0x8a8] ;  /* 0x0008a80001fb7983 */ /* 0x000ee20000300800 */
[----:B------:R-:W-:-:S03]  /*590f0*/  LOP3.LUT R22, R22, 0xffffffef, RZ, 0xc0, !PT ;  /* 0xffffffef16167812 */ /* 0x000fc600078ec0ff */
[----:B------:R-:W3:Y:S04]  /*59100*/  LDL.LU R250, [R1+0x4a8] ;  /* 0x0004a80001fa7983 */ /* 0x000ee80000300800 */
[----:B------:R-:W3:Y:S04]  /*59110*/  LDL.LU R249, [R1+0x1094] ;  /* 0x0010940001f97983 */ /* 0x000ee80000300800 */
[----:B------:R-:W-:Y:S01]  /*59120*/  @P1 LOP3.LUT R22, R22, 0x10, RZ, 0xfc, !PT ;  /* 0x0000001016161812 */ /* 0x000fe200078efcff */
[----:B------:R-:W3:Y:S01]  /*59130*/  LDL.LU R248, [R1+0xa8] ;  /* 0x0000a80001f87983 */ /* 0x000ee20000300800 */
[----:B------:R-:W-:-:S02]  /*59140*/  LOP3.LUT P1, RZ, R6, 0x400000, RZ, 0xc0, !PT ;  /* 0x0040000006ff7812 */ /* 0x000fc4000782c0ff */
[----:B------:R-:W-:Y:S01]  /*59150*/  LOP3.LUT R22, R22, 0xffffffdf, RZ, 0xc0, !PT ;  /* 0xffffffdf16167812 */ /* 0x000fe200078ec0ff */
[----:B------:R-:W3:Y:S01]  /*59160*/  LDL.LU R252, [R1+0xc9c] ;  /* 0x000c9c0001fc7983 */ /* 0x000ee20000300800 */
[----:B------:R-:W-:-:S03]  /*59170*/  LOP3.LUT P4, RZ, R6, 0x1000, RZ, 0xc0, !PT ;  /* 0x0000100006ff7812 */ /* 0x000fc6000788c0ff */
[----:B------:R-:W3:Y:S01]  /*59180*/  LDL.LU R231, [R1+0x109c] ;  /* 0x00109c0001e77983 */ /* 0x000ee20000300800 */
[C---:B------:R-:W-:Y:S02]  /*59190*/  LOP3.LUT P5, RZ, R6.reuse, 0x2000, RZ, 0xc0, !PT ;  /* 0x0000200006ff7812 */ /* 0x040fe400078ac0ff */
[----:B------:R-:W-:Y:S01]  /*591a0*/  LOP3.LUT P6, RZ, R6, 0x4000, RZ, 0xc0, !PT ;  /* 0x0000400006ff7812 */ /* 0x000fe200078cc0ff */
[----:B------:R-:W3:Y:S02]  /*591b0*/  LDL.LU R230, [R1+0x8ac] ;  /* 0x0008ac0001e67983 */ /* 0x000ee40000300800 */
[----:B------:R-:W-:Y:S02]  /*591c0*/  @P1 LOP3.LUT R22, R22, 0x20, RZ, 0xfc, !PT ;  /* 0x0000002016161812 */ /* 0x000fe400078efcff */
[----:B------:R-:W-:Y:S01]  /*591d0*/  LOP3.LUT P1, RZ, R6, 0x200000, RZ, 0xc0, !PT ;  /* 0x0020000006ff7812 */ /* 0x000fe2000782c0ff */
[----:B------:R-:W3:Y:S01]  /*591e0*/  LDL.LU R20, [R1+0x4ac] ;  /* 0x0004ac0001147983 */ /* 0x000ee20000300800 */
[----:B------:R-:W-:-:S02]  /*591f0*/  LOP3.LUT R22, R22, 0xffffffbf, RZ, 0xc0, !PT ;  /* 0xffffffbf16167812 */ /* 0x000fc400078ec0ff */
[----:B------:R-:W-:Y:S01]  /*59200*/  LOP3.LUT P0, RZ, R6, 0x8000, RZ, 0xc0, !PT ;  /* 0x0000800006ff7812 */ /* 0x000fe2000780c0ff */
[----:B------:R-:W3:Y:S08]  /*59210*/  LDL.LU R19, [R1+0x10a4] ;  /* 0x0010a40001137983 */ /* 0x000ef00000300800 */
[----:B------:R-:W-:Y:S02]  /*59220*/  @P1 LOP3.LUT R22, R22, 0x40, RZ, 0xfc, !PT ;  /* 0x0000004016161812 */ /* 0x000fe400078efcff */
[----:B------:R-:W-:-:S02]  /*59230*/  LOP3.LUT P1, RZ, R6, 0x100000, RZ, 0xc0, !PT ;  /* 0x0010000006ff7812 */ /* 0x000fc4000782c0ff */
[----:B------:R-:W-:-:S11]  /*59240*/  LOP3.LUT R22, R22, 0xffffff7f, RZ, 0xc0, !PT ;  /* 0xffffff7f16167812 */ /* 0x000fd600078ec0ff */
[----:B------:R-:W-:Y:S02]  /*59250*/  @P1 LOP3.LUT R22, R22, 0x80, RZ, 0xfc, !PT ;  /* 0x0000008016161812 */ /* 0x000fe400078efcff */
[----:B------:R-:W-:Y:S02]  /*59260*/  LOP3.LUT P1, RZ, R6, 0x80000, RZ, 0xc0, !PT ;  /* 0x0008000006ff7812 */ /* 0x000fe4000782c0ff */
        /* <DEDUP_REMOVED lines=8> */
[----:B------:R-:W-:Y:S01]  /*592f0*/  LOP3.LUT P1, RZ, R6, 0x10000, RZ, 0xc0, !PT ;  /* 0x0001000006ff7812 */ /* 0x000fe2000782c0ff */
[----:B----4-:R2:W-:Y:S02]  /*59300*/  @P4 STG.E desc[UR4][R164.64], R18 ;  /* 0x00000012a4004986 */ /* 0x0105e4000c101904 */
[C---:B--2---:R-:W-:Y:S02]  /*59310*/  IMAD.WIDE R164, R16.reuse, 0x4, R2 ;  /* 0x0000000410a47825 */ /* 0x044fe400078e0202 */
[----:B------:R-:W2:Y:S04]  /*59320*/  LDL.LU R18, [R1+0xac] ;  /* 0x0000ac0001127983 */ /* 0x000ea80000300800 */
[----:B------:R1:W-:Y:S02]  /*59330*/  @P5 STG.E desc[UR4][R164.64], R17 ;  /* 0x00000011a4005986 */ /* 0x0003e4000c101904 */
[----:B-1----:R-:W-:-:S02]  /*59340*/  IMAD.WIDE R164, R16, 0x4, R4 ;  /* 0x0000000410a47825 */ /* 0x002fc400078e0204 */
[----:B------:R-:W4:Y:S04]  /*59350*/  LDL.LU R17, [R1+0xca0] ;  /* 0x000ca00001117983 */ /* 0x000f280000300800 */
[----:B---3--:R1:W-:Y:S04]  /*59360*/  @P6 STG.E desc[UR4][R164.64], R15 ;  /* 0x0000000fa4006986 */ /* 0x0083e8000c101904 */
[----:B------:R-:W3:Y:S01]  /*59370*/  LDL.LU R16, [R1+0x10a0] ;  /* 0x0010a00001107983 */ /* 0x000ee20000300800 */
[----:B-1----:R-:W-:-:S03]  /*59380*/  IMAD.WIDE R164, R13, 0x4, R2 ;  /* 0x000000040da47825 */ /* 0x002fc600078e0202 */
[----:B------:R-:W4:Y:S04]  /*59390*/  LDL.LU R15, [R1+0x8b0] ;  /* 0x0008b000010f7983 */ /* 0x000f280000300800 */
[----:B------:R1:W-:Y:S02]  /*593a0*/  @P0 STG.E desc[UR4][R164.64], R14 ;  /* 0x0000000ea4000986 */ /* 0x0003e4000c101904 */
[----:B-1----:R-:W-:Y:S02]  /*593b0*/  IMAD.WIDE R164, R13, 0x4, R4 ;  /* 0x000000040da47825 */ /* 0x002fe400078e0204 */
[----:B------:R-:W4:Y:S04]  /*593c0*/  LDL.LU R14, [R1+0x4b0] ;  /* 0x0004b000010e7983 */ /* 0x000f280000300800 */
[----:B------:R1:W-:Y:S01]  /*593d0*/  @P1 STG.E desc[UR4][R164.64], R23 ;  /* 0x00000017a4001986 */ /* 0x0003e2000c101904 */
[----:B------:R-:W-:-:S03]  /*593e0*/  LOP3.LUT P1, RZ, R22, 0x400, RZ, 0xc0, !PT ;  /* 0x0000040016ff7812 */ /* 0x000fc6000782c0ff */
[----:B------:R-:W4:Y:S01]  /*593f0*/  LDL.LU R13, [R1+0x10a8] ;  /* 0x0010a800010d7983 */ /* 0x000f220000300800 */
[----:B-1----:R-:W-:-:S09]  /*59400*/  IMAD.WIDE R164, R12, 0x4, R2 ;  /* 0x000000040ca47825 */ /* 0x002fd200078e0202 */
[----:B------:R1:W-:Y:S02]  /*59410*/  @P1 STG.E desc[UR4][R164.64], R228 ;  /* 0x000000e4a4001986 */ /* 0x0003e4000c101904 */
[----:B-1----:R-:W-:Y:S02]  /*59420*/  IMAD.WIDE R164, R12, 0x4, R4 ;  /* 0x000000040ca47825 */ /* 0x002fe400078e0204 */
[----:B------:R-:W4:Y:S01]  /*59430*/  LDL.LU R12, [R1+0xb0] ;  /* 0x0000b000010c7983 */ /* 0x000f220000300800 */
[----:B------:R-:W-:-:S13]  /*59440*/  LOP3.LUT P1, RZ, R22, 0x200, RZ, 0xc0, !PT ;  /* 0x0000020016ff7812 */ /* 0x000fda000782c0ff */
[----:B------:R1:W-:Y:S01]  /*59450*/  @P1 STG.E desc[UR4][R164.64], R229 ;  /* 0x000000e5a4001986 */ /* 0x0003e2000c101904 */
[----:B------:R-:W-:Y:S01]  /*59460*/  LOP3.LUT P1, RZ, R22, 0x100, RZ, 0xc0, !PT ;  /* 0x0000010016ff7812 */ /* 0x000fe2000782c0ff */
[----:B-1----:R-:W-:-:S12]  /*59470*/  IMAD.WIDE R164, R167, 0x4, R2 ;  /* 0x00000004a7a47825 */ /* 0x002fd800078e0202 */
        /* <DEDUP_REMOVED lines=21> */
[C---:B------:R-:W-:Y:S01]  /*595d0*/  LOP3.LUT P5, RZ, R6.reuse, 0x10000000, RZ, 0xc0, !PT ;  /* 0x1000000006ff7812 */ /* 0x040fe200078ac0ff */
[----:B-1----:R-:W-:Y:S01]  /*595e0*/  IMAD.WIDE R164, R19, 0x4, R4 ;  /* 0x0000000413a47825 */ /* 0x002fe200078e0204 */
[C---:B------:R-:W-:Y:S02]  /*595f0*/  LOP3.LUT P6, RZ, R6.reuse, 0x20000000, RZ, 0xc0, !PT ;  /* 0x2000000006ff7812 */ /* 0x040fe400078cc0ff */
[----:B------:R-:W-:Y:S02]  /*59600*/  LOP3.LUT P0, RZ, R6, 0x40000000, RZ, 0xc0, !PT ;  /* 0x4000000006ff7812 */ /* 0x000fe4000780c0ff */
[----:B--2---:R3:W-:Y:S02]  /*59610*/  @P3 STG.E desc[UR4][R164.64], R18 ;  /* 0x00000012a4003986 */ /* 0x0047e4000c101904 */
[----:B---3--:R-:W-:-:S05]  /*59620*/  IMAD.WIDE R164, R16, 0x4, R2 ;  /* 0x0000000410a47825 */ /* 0x008fca00078e0202 */
[----:B----4-:R1:W-:Y:S02]  /*59630*/  @P4 STG.E desc[UR4][R164.64], R17 ;  /* 0x00000011a4004986 */ /* 0x0103e4000c101904 */
[----:B-1----:R-:W-:-:S05]  /*59640*/  IMAD.WIDE R164, R16, 0x4, R4 ;  /* 0x0000000410a47825 */ /* 0x002fca00078e0204 */
[----:B------:R1:W-:Y:S02]  /*59650*/  @P5 STG.E desc[UR4][R164.64], R15 ;  /* 0x0000000fa4005986 */ /* 0x0003e4000c101904 */
[----:B-1----:R-:W-:-:S05]  /*59660*/  IMAD.WIDE R164, R13, 0x4, R2 ;  /* 0x000000040da47825 */ /* 0x002fca00078e0202 */
[----:B------:R1:W-:Y:S02]  /*59670*/  @P6 STG.E desc[UR4][R164.64], R14 ;  /* 0x0000000ea4006986 */ /* 0x0003e4000c101904 */
[----:B-1----:R-:W-:Y:S02]  /*59680*/  IMAD.WIDE R164, R13, 0x4, R4 ;  /* 0x000000040da47825 */ /* 0x002fe400078e0204 */
[----:B------:R-:W2:Y:S04]  /*59690*/  LDL.LU R14, [R1+0xca8] ;  /* 0x000ca800010e7983 */ /* 0x000ea80000300800 */
[----:B------:R-:W3:Y:S04]  /*596a0*/  LDL.LU R13, [R1+0x10b4] ;  /* 0x0010b400010d7983 */ /* 0x000ee80000300800 */
[----:B------:R-:W4:Y:S04]  /*596b0*/  LDL.LU R19, [R1+0xca4] ;  /* 0x000ca40001137983 */ /* 0x000f280000300800 */
[----:B------:R1:W-:Y:S04]  /*596c0*/  @P0 STG.E desc[UR4][R164.64], R12 ;  /* 0x0000000ca4000986 */ /* 0x0003e8000c101904 */
[----:B-1----:R-:W2:Y:S04]  /*596d0*/  LDL.LU R12, [R1+0x10b0] ;  /* 0x0010b000010c7983 */ /* 0x002ea80000300800 */
[----:B------:R-:W3:Y:S04]  /*596e0*/  LDL.LU R18, [R1+0x8b4] ;  /* 0x0008b40001127983 */ /* 0x000ee80000300800 */
[----:B------:R-:W3:Y:S04]  /*596f0*/  LDL.LU R17, [R1+0x4b4] ;  /* 0x0004b40001117983 */ /* 0x000ee80000300800 */
[----:B------:R-:W3:Y:S04]  /*59700*/  LDL.LU R16, [R1+0x10ac] ;  /* 0x0010ac0001107983 */ /* 0x000ee80000300800 */
[----:B------:R-:W3:Y:S01]  /*59710*/  LDL.LU R15, [R1+0xb4] ;  /* 0x0000b400010f7983 */ /* 0x000ee20000300800 */
[----:B------:R-:W-:-:S02]  /*59720*/  LOP3.LUT P4, RZ, R6, 0x80000000, RZ, 0xc0, !PT ;  /* 0x8000000006ff7812 */ /* 0x000fc4000788c0ff */
[C---:B------:R-:W-:Y:S02]  /*59730*/  LOP3.LUT P5, RZ, R10.reuse, 0x1, RZ, 0xc0, !PT ;  /* 0x000000010aff7812 */ /* 0x040fe400078ac0ff */
[C---:B------:R-:W-:Y:S02]  /*59740*/  LOP3.LUT P6, RZ, R10.reuse, 0x2, RZ, 0xc0, !PT ;  /* 0x000000020aff7812 */ /* 0x040fe400078cc0ff */
[C---:B------:R-:W-:Y:S02]  /*59750*/  LOP3.LUT P0, RZ, R10.reuse, 0x4, RZ, 0xc0, !PT ;  /* 0x000000040aff7812 */ /* 0x040fe4000780c0ff */
[----:B------:R-:W-:-:S13]  /*59760*/  LOP3.LUT P1, RZ, R10, 0x800, RZ, 0xc0, !PT ;  /* 0x000008000aff7812 */ /* 0x000fda000782c0ff */
        /* <DEDUP_REMOVED lines=8> */
[----:B------:R-:W-:Y:S01]  /*597f0*/  LOP3.LUT R0, R0, 0xbfffffff, RZ, 0xc0, !PT ;  /* 0xbfffffff00007812 */ /* 0x000fe200078ec0ff */
[----:B--2---:R-:W-:-:S05]  /*59800*/  IMAD.WIDE R164, R12, 0x4, R2 ;  /* 0x000000040ca47825 */ /* 0x004fca00078e0202 */
[----:B----4-:R1:W-:Y:S02]  /*59810*/  @P4 STG.E desc[UR4][R164.64], R19 ;  /* 0x00000013a4004986 */ /* 0x0103e4000c101904 */
[----:B-1----:R-:W-:Y:S02]  /*59820*/  IMAD.WIDE R164, R12, 0x4, R4 ;  /* 0x000000040ca47825 */ /* 0x002fe400078e0204 */
[----:B------:R-:W2:Y:S04]  /*59830*/  LDL.LU R12, [R1+0x8b8] ;  /* 0x0008b800010c7983 */ /* 0x000ea80000300800 */
        /* <DEDUP_REMOVED lines=12> */
[----:B---3--:R1:W-:Y:S04]  /*59900*/  @P5 STG.E desc[UR4][R164.64], R18 ;  /* 0x00000012a4005986 */ /* 0x0083e8000c101904 */
[----:B------:R-:W3:Y:S04]  /*59910*/  LDL.LU R20, [R1+0x8c0] ;  /* 0x0008c00001147983 */ /* 0x000ee80000300800 */
[----:B------:R-:W3:Y:S01]  /*59920*/  LDL.LU R19, [R1+0x10c4] ;  /* 0x0010c40001137983 */ /* 0x000ee20000300800 */
[----:B-1----:R-:W-:-:S03]  /*59930*/  IMAD.WIDE R164, R16, 0x4, R2 ;  /* 0x0000000410a47825 */ /* 0x002fc600078e0202 */
[----:B------:R-:W3:Y:S04]  /*59940*/  LDL.LU R18, [R1+0x4c0] ;  /* 0x0004c00001127983 */ /* 0x000ee80000300800 */
[----:B------:R1:W-:Y:S02]  /*59950*/  @P6 STG.E desc[UR4][R164.64], R17 ;  /* 0x00000011a4006986 */ /* 0x0003e4000c101904 */
[----:B-1----:R-:W-:Y:S02]  /*59960*/  IMAD.WIDE R164, R16, 0x4, R4 ;  /* 0x0000000410a47825 */ /* 0x002fe400078e0204 */
[----:B------:R-:W3:Y:S04]  /*59970*/  LDL.LU R17, [R1+0xe34] ;  /* 0x000e340001117983 */ /* 0x000ee80000300800 */
[----:B------:R1:W-:Y:S04]  /*59980*/  @P0 STG.E desc[UR4][R164.64], R15 ;  /* 0x0000000fa4000986 */ /* 0x0003e8000c101904 */
[----:B-1----:R-:W3:Y:S04]  /*59990*/  LDL.LU R15, [R1+0x10cc] ;  /* 0x0010cc00010f7983 */ /* 0x002ee80000300800 */
[----:B------:R-:W3:Y:S01]  /*599a0*/  LDL.LU R16, [R1+0xcb4] ;  /* 0x000cb40001107983 */ /* 0x000ee20000300800 */
[----:B------:R-:W-:-:S02]  /*599b0*/  @P1 LOP3.LUT R0, R0, 0x40000000, RZ, 0xfc, !PT ;  /* 0x4000000000001812 */ /* 0x000fc400078efcff */
        /* <DEDUP_REMOVED lines=11> */
[----:B------:R-:W-:-:S10]  /*59a70*/  IMAD.WIDE R164, R13, 0x4, R2 ;  /* 0x000000040da47825 */ /* 0x000fd400078e0202 */
[----:B------:R-:W-:Y:S02]  /*59a80*/  @P1 LOP3.LUT R22, R22, 0x4, RZ, 0xfc, !PT ;  /* 0x0000000416161812 */ /* 0x000fe400078efcff */
[----:B------:R-:W-:-:S13]  /*59a90*/  LOP3.LUT P1, RZ, R10, 0x8, RZ, 0xc0, !PT ;  /* 0x000000080aff7812 */ /* 0x000fda000782c0ff */
[----:B------:R1:W-:Y:S01]  /*59aa0*/  @P1 STG.E desc[UR4][R164.64], R14 ;  /* 0x0000000ea4001986 */ /* 0x0003e2000c101904 */
[----:B------:R-:W-:Y:S01]  /*59ab0*/  LOP3.LUT P1, RZ, R22, 0x4, RZ, 0xc0, !PT ;  /* 0x0000000416ff7812 */ /* 0x000fe2000782c0ff */
[----:B-1----:R-:W-:Y:S02]  /*59ac0*/  IMAD.WIDE R164, R13, 0x4, R4 ;  /* 0x000000040da47825 */ /* 0x002fe400078e0204 */
[----:B------:R-:W3:Y:S04]  /*59ad0*/  LDL.LU R14, [R1+0x8c4] ;  /* 0x0008c400010e7983 */ /* 0x000ee80000300800 */
[----:B------:R-:W3:Y:S01]  /*59ae0*/  LDL.LU R13, [R1+0x10d4] ;  /* 0x0010d400010d7983 */ /* 0x000ee20000300800 */
[C---:B------:R-:W-:Y:S02]  /*59af0*/  LOP3.LUT P2, RZ, R10.reuse, 0x1000, RZ, 0xc0, !PT ;  /* 0x000010000aff7812 */ /* 0x040fe4000784c0ff */
[----:B------:R-:W-:-:S03]  /*59b00*/  LOP3.LUT P3, RZ, R10, 0x2000, RZ, 0xc0, !PT ;  /* 0x000020000aff7812 */ /* 0x000fc6000786c0ff */
[----:B--2---:R4:W-:Y:S01]  /*59b10*/  @P1 STG.E desc[UR4][R164.64], R12 ;  /* 0x0000000ca4001986 */ /* 0x0049e2000c101904 */
[----:B------:R-:W-:Y:S01]  /*59b20*/  LOP3.LUT P1, RZ, R22, 0x2, RZ, 0xc0, !PT ;  /* 0x0000000216ff7812 */ /* 0x000fe2000782c0ff */
[----:B----4-:R-:W-:Y:S01]  /*59b30*/  IMAD.WIDE R164, R228, 0x4, R2 ;  /* 0x00000004e4a47825 */ /* 0x010fe200078e0202 */
[----:B------:R-:W-:Y:S01]  /*59b40*/  LOP3.LUT P4, RZ, R10, 0x4000, RZ, 0xc0, !PT ;  /* 0x000040000aff7812 */ /* 0x000fe2000788c0ff */
[----:B------:R-:W2:Y:S10]  /*59b50*/  LDL.LU R12, [R1+0x1cac] ;  /* 0x001cac00010c7983 */ /* 0x000eb40000300800 */
        /* <DEDUP_REMOVED lines=20> */
[----:B-1----:R-:W-:-:S05]  /*59ca0*/  IMAD.WIDE R22, R231, 0x4, R4 ;  /* 0x00000004e7167825 */ /* 0x002fca00078e0204 */
[----:B------:R3:W-:Y:S01]  /*59cb0*/  @P2 STG.E desc[UR4][R22.64], R230 ;  /* 0x000000e616002986 */ /* 0x0007e2000c101904 */
[----:B------:R-:W-:Y:S01]  /*59cc0*/  LOP3.LUT P6, RZ, R10, 0x10000, RZ, 0xc0, !PT ;  /* 0x000100000aff7812 */ /* 0x000fe200078cc0ff */
[----:B---3--:R-:W-:-:S05]  /*59cd0*/  IMAD.WIDE R22, R19, 0x4, R2 ;  /* 0x0000000413167825 */ /* 0x008fca00078e0202 */
[----:B------:R1:W-:Y:S02]  /*59ce0*/  @P3 STG.E desc[UR4][R22.64], R20 ;  /* 0x0000001416003986 */ /* 0x0003e4000c101904 */
[----:B-1----:R-:W-:-:S05]  /*59cf0*/  IMAD.WIDE R22, R19, 0x4, R4 ;  /* 0x0000000413167825 */ /* 0x002fca00078e0204 */
[----:B------:R1:W-:Y:S02]  /*59d00*/  @P4 STG.E desc[UR4][R22.64], R18 ;  /* 0x0000001216004986 */ /* 0x0003e4000c101904 */
[----:B-1----:R-:W-:-:S05]  /*59d10*/  IMAD.WIDE R22, R15, 0x4, R2 ;  /* 0x000000040f167825 */ /* 0x002fca00078e0202 */
[----:B------:R1:W-:Y:S02]  /*59d20*/  @P5 STG.E desc[UR4][R22.64], R17 ;  /* 0x0000001116005986 */ /* 0x0003e4000c101904 */
[----:B-1----:R-:W-:Y:S02]  /*59d30*/  IMAD.WIDE R22, R15, 0x4, R4 ;  /* 0x000000040f167825 */ /* 0x002fe400078e0204 */
[----:B------:R-:W3:Y:S04]  /*59d40*/  LDL.LU R15, [R1+0x10d8] ;  /* 0x0010d800010f7983 */ /* 0x000ee80000300800 */
[----:B------:R-:W4:Y:S04]  /*59d50*/  LDL.LU R20, [R1+0x4c4] ;  /* 0x0004c40001147983 */ /* 0x000f280000300800 */
[----:B------:R1:W-:Y:S04]  /*59d60*/  @P6 STG.E desc[UR4][R22.64], R16 ;  /* 0x0000001016006986 */ /* 0x0003e8000c101904 */
[----:B------:R-:W2:Y:S04]  /*59d70*/  LDL.LU R19, [R1+0xe38] ;  /* 0x000e380001137983 */ /* 0x000ea80000300800 */
[----:B-1----:R-:W3:Y:S01]  /*59d80*/  LDL.LU R16, [R1+0x10d0] ;  /* 0x0010d00001107983 */ /* 0x002ee20000300800 */
[----:B------:R-:W-:-:S03]  /*59d90*/  LOP3.LUT P0, RZ, R10, 0x20000, RZ, 0xc0, !PT ;  /* 0x000200000aff7812 */ /* 0x000fc6000780c0ff */
[----:B------:R-:W2:Y:S01]  /*59da0*/  LDL.LU R18, [R1+0xcb8] ;  /* 0x000cb80001127983 */ /* 0x000ea20000300800 */
[----:B------:R-:W-:-:S03]  /*59db0*/  IMAD.WIDE R22, R13, 0x4, R2 ;  /* 0x000000040d167825 */ /* 0x000fc600078e0202 */
[----:B------:R-:W2:Y:S06]  /*59dc0*/  LDL.LU R17, [R1+0x8c8] ;  /* 0x0008c80001117983 */ /* 0x000eac0000300800 */
[----:B------:R1:W-:Y:S04]  /*59dd0*/  @P0 STG.E desc[UR4][R22.64], R14 ;  /* 0x0000000e16000986 */ /* 0x0003e8000c101904 */
[----:B-1----:R-:W2:Y:S01]  /*59de0*/  LDL.LU R14, [R1+0x4c8] ;  /* 0x0004c800010e7983 */ /* 0x002ea20000300800 */
[----:B------:R-:W-:-:S03]  /*59df0*/  IMAD.WIDE R22, R13, 0x4, R4 ;  /* 0x000000040d167825 */ /* 0x000fc600078e0204 */
[----:B------:R-:W2:Y:S04]  /*59e00*/  LDL.LU R13, [R1+0xe3c] ;  /* 0x000e3c00010d7983 */ /* 0x000ea80000300800 */
[----:B------:R-:W2:Y:S01]  /*59e10*/  LDL.LU R228, [R1+0x10e0] ;  /* 0x0010e00001e47983 */ /* 0x000ea20000300800 */
[C---:B------:R-:W-:Y:S02]  /*59e20*/  LOP3.LUT P4, RZ, R10.reuse, 0x40000, RZ, 0xc0, !PT ;  /* 0x000400000aff7812 */ /* 0x040fe4000788c0ff */
[C---:B------:R-:W-:Y:S01]  /*59e30*/  LOP3.LUT P5, RZ, R10.reuse, 0x80000, RZ, 0xc0, !PT ;  /* 0x000800000aff7812 */ /* 0x040fe200078ac0ff */
[----:B------:R-:W2:Y:S04]  /*59e40*/  LDL.LU R229, [R1+0xcbc] ;  /* 0x000cbc0001e57983 */ /* 0x000ea80000300800 */
[----:B------:R-:W2:Y:S01]  /*59e50*/  LDL.LU R166, [R1+0x10dc] ;  /* 0x0010dc0001a67983 */ /* 0x000ea20000300800 */
        /* <DEDUP_REMOVED lines=11> */
[----:B----4-:R3:W-:Y:S02]  /*59f10*/  @P4 STG.E desc[UR4][R22.64], R20 ;  /* 0x0000001416004986 */ /* 0x0107e4000c101904 */
[----:B---3--:R-:W-:-:S05]  /*59f20*/  IMAD.WIDE R22, R16, 0x4, R2 ;  /* 0x0000000410167825 */ /* 0x008fca00078e0202 */
[----:B--2---:R1:W-:Y:S02]  /*59f30*/  @P5 STG.E desc[UR4][R22.64], R19 ;  /* 0x0000001316005986 */ /* 0x0043e4000c101904 */
[----:B-1----:R-:W-:Y:S02]  /*59f40*/  IMAD.WIDE R22, R16, 0x4, R4 ;  /* 0x0000000410167825 */ /* 0x002fe400078e0204 */
[----:B------:R-:W2:Y:S01]  /*59f50*/  LDL.LU R16, [R1+0x8cc] ;  /* 0x0008cc0001107983 */ /* 0x000ea20000300800 */
[----:B------:R-:W-:Y:S02]  /*59f60*/  @P1 LOP3.LUT R0, R0, 0x400000, RZ, 0xfc, !PT ;  /* 0x0040000000001812 */ /* 0x000fe400078efcff */
[----:B------:R-:W-:Y:S01]  /*59f70*/  LOP3.LUT P1, RZ, R10, 0x4000000, RZ, 0xc0, !PT ;  /* 0x040000000aff7812 */ /* 0x000fe2000782c0ff */
[----:B------:R-:W3:Y:S01]  /*59f80*/  LDL.LU R167, [R1+0x4cc] ;  /* 0x0004cc0001a77983 */ /* 0x000ee20000300800 */
[----:B------:R-:W-:-:S03]  /*59f90*/  LOP3.LUT R0, R0, 0xff7fffff, RZ, 0xc0, !PT ;  /* 0xff7fffff00007812 */ /* 0x000fc600078ec0ff */
[----:B------:R-:W4:Y:S04]  /*59fa0*/  LDL.LU R251, [R1+0xcc0] ;  /* 0x000cc00001fb7983 */ /* 0x000f280000300800 */
[----:B------:R-:W4:Y:S04]  /*59fb0*/  LDL.LU R250, [R1+0x10e4] ;  /* 0x0010e40001fa7983 */ /* 0x000f280000300800 */
[----:B------:R-:W-:Y:S01]  /*59fc0*/  @P1 LOP3.LUT R0, R0, 0x800000, RZ, 0xfc, !PT ;  /* 0x0080000000001812 */ /* 0x000fe200078efcff */
[----:B------:R-:W4:Y:S01]  /*59fd0*/  LDL.LU R249, [R1+0x8d0] ;  /* 0x0008d00001f97983 */ /* 0x000f220000300800 */
[----:B------:R-:W-:-:S02]  /*59fe0*/  LOP3.LUT P1, RZ, R10, 0x2000000, RZ, 0xc0, !PT ;  /* 0x020000000aff7812 */ /* 0x000fc4000782c0ff */
[----:B------:R-:W-:Y:S01]  /*59ff0*/  LOP3.LUT R0, R0, 0xfeffffff, RZ, 0xc0, !PT ;  /* 0xfeffffff00007812 */ /* 0x000fe200078ec0ff */
[----:B------:R-:W4:Y:S04]  /*5a000*/  LDL.LU R248, [R1+0x4d0] ;  /* 0x0004d00001f87983 */ /* 0x000f280000300800 */
[----:B------:R-:W4:Y:S01]  /*5a010*/  LDL.LU R252, [R1+0x10ec] ;  /* 0x0010ec0001fc7983 */ /* 0x000f220000300800 */
[C---:B------:R-:W-:Y:S02]  /*5a020*/  LOP3.LUT P6, RZ, R10.reuse, 0x100000, RZ, 0xc0, !PT ;  /* 0x001000000aff7812 */ /* 0x040fe400078cc0ff */
[----:B------:R-:W-:Y:S01]  /*5a030*/  LOP3.LUT P0, RZ, R10, 0x200000, RZ, 0xc0, !PT ;  /* 0x002000000aff7812 */ /* 0x000fe2000780c0ff */
[----:B------:R-:W4:Y:S02]  /*5a040*/  LDL.LU R231, [R1+0xd0] ;  /* 0x0000d00001e77983 */ /* 0x000f240000300800 */
[----:B------:R-:W-:-:S02]  /*5a050*/  @P1 LOP3.LUT R0, R0, 0x1000000, RZ, 0xfc, !PT ;  /* 0x0100000000001812 */ /* 0x000fc400078efcff */
[----:B------:R-:W-:Y:S01]  /*5a060*/  LOP3.LUT P1, RZ, R10, 0x1000000, RZ, 0xc0, !PT ;  /* 0x010000000aff7812 */ /* 0x000fe2000782c0ff */
[----:B------:R-:W4:Y:S01]  /*5a070*/  LDL.LU R230, [R1+0xcc4] ;  /* 0x000cc40001e67983 */ /* 0x000f220000300800 */
[----:B------:R-:W-:-:S03]  /*5a080*/  LOP3.LUT R0, R0, 0xfdffffff, RZ, 0xc0, !PT ;  /* 0xfdffffff00007812 */ /* 0x000fc600078ec0ff */
[----:B------:R-:W4:Y:S04]  /*5a090*/  LDL.LU R20, [R1+0x10e8] ;  /* 0x0010e80001147983 */ /* 0x000f280000300800 */
[----:B------:R1:W-:Y:S04]  /*5a0a0*/  @P6 STG.E desc[UR4][R22.64], R18 ;  /* 0x0000001216006986 */ /* 0x0003e8000c101904 */
[----:B------:R-:W-:Y:S01]  /*5a0b0*/  @P1 LOP3.LUT R0, R0, 0x2000000, RZ, 0xfc, !PT ;  /* 0x0200000000001812 */ /* 0x000fe200078efcff */
[----:B------:R-:W4:Y:S01]  /*5a0c0*/  LDL.LU R19, [R1+0x8d4] ;  /* 0x0008d40001137983 */ /* 0x000f220000300800 */
[----:B------:R-:W-:-:S02]  /*5a0d0*/  LOP3.LUT P1, RZ, R10, 0x800000, RZ, 0xc0, !PT ;  /* 0x008000000aff7812 */ /* 0x000fc4000782c0ff */
[----:B------:R-:W-:Y:S01]  /*5a0e0*/  LOP3.LUT R0, R0, 0xfbffffff, RZ, 0xc0, !PT ;  /* 0xfbffffff00007812 */ /* 0x000fe200078ec0ff */
[----:B-1----:R-:W-:-:S10]  /*5a0f0*/  IMAD.WIDE R22, R15, 0x4, R2 ;  /* 0x000000040f167825 */ /* 0x002fd400078e0202 */
[----:B------:R-:W-:Y:S02]  /*5a100*/  @P1 LOP3.LUT R0, R0, 0x4000000, RZ, 0xfc, !PT ;  /* 0x0400000000001812 */ /* 0x000fe400078efcff */
[----:B------:R-:W-:Y:S01]  /*5a110*/  LOP3.LUT P1, RZ, R10, 0x400000, RZ, 0xc0, !PT ;  /* 0x004000000aff7812 */ /* 0x000fe2000782c0ff */
[----:B------:R1:W-:Y:S02]  /*5a120*/  @P0 STG.E desc[UR4][R22.64], R17 ;  /* 0x0000001116000986 */ /* 0x0003e4000c101904 */
[----:B-1----:R-:W-:Y:S02]  /*5a130*/  IMAD.WIDE R22, R15, 0x4, R4 ;  /* 0x000000040f167825 */ /* 0x002fe400078e0204 */
[----:B------:R-:W4:Y:S08]  /*5a140*/  LDL.LU R17, [R1+0x10f0] ;  /* 0x0010f00001117983 */ /* 0x000f300000300800 */
[----:B------:R1:W-:Y:S01]  /*5a150*/  @P1 STG.E desc[UR4][R22.64], R14 ;  /* 0x0000000e16001986 */ /* 0x0003e2000c101904 */
[----:B------:R-:W-:-:S03]  /*5a160*/  LOP3.LUT P1, RZ, R0, 0x4000000, RZ, 0xc0, !PT ;  /* 0x0400000000ff7812 */ /* 0x000fc6000782c0ff */
[----:B------:R-:W4:Y:S04]  /*5a170*/  LDL.LU R18, [R1+0x4d4] ;  /* 0x0004d40001127983 */ /* 0x000f280000300800 */
[----:B------:R-:W4:Y:S01]  /*5a180*/  LDL.LU R15, [R1+0xd4] ;  /* 0x0000d400010f7983 */ /* 0x000f220000300800 */
[----:B-1----:R-:W-:-:S03]  /*5a190*/  IMAD.WIDE R22, R228, 0x4, R2 ;  /* 0x00000004e4167825 */ /* 0x002fc600078e0202 */
[----:B------:R-:W4:Y:S04]  /*5a1a0*/  LDL.LU R14, [R1+0xcc8] ;  /* 0x000cc800010e7983 */ /* 0x000f280000300800 */
[----:B------:R1:W-:Y:S01]  /*5a1b0*/  @P1 STG.E desc[UR4][R22.64], R13 ;  /* 0x0000000d16001986 */ /* 0x0003e2000c101904 */
[----:B------:R-:W-:-:S03]  /*5a1c0*/  LOP3.LUT P1, RZ, R0, 0x2000000, RZ, 0xc0, !PT ;  /* 0x0200000000ff7812 */ /* 0x000fc6000782c0ff */
[----:B-1----:R-:W4:Y:S01]  /*5a1d0*/  LDL.LU R13, [R1+0x10f8] ;  /* 0x0010f800010d7983 */ /* 0x002f220000300800 */
[----:B------:R-:W-:-:S09]  /*5a1e0*/  IMAD.WIDE R22, R228, 0x4, R4 ;  /* 0x00000004e4167825 */ /* 0x000fd200078e0204 */
[----:B------:R1:W-:Y:S01]  /*5a1f0*/  @P1 STG.E desc[UR4][R22.64], R229 ;  /* 0x000000e516001986 */ /* 0x0003e2000c101904 */
[----:B------:R-:W-:Y:S01]  /*5a200*/  LOP3.LUT P1, RZ, R0, 0x1000000, RZ, 0xc0, !PT ;  /* 0x0100000000ff7812 */ /* 0x000fe2000782c0ff */
[----:B-1----:R-:W-:-:S12]  /*5a210*/  IMAD.WIDE R22, R166, 0x4, R2 ;  /* 0x00000004a6167825 */ /* 0x002fd800078e0202 */
[----:B--2---:R1:W-:Y:S04]  /*5a220*/  @P1 STG.E desc[UR4][R22.64], R16 ;  /* 0x0000001016001986 */ /* 0x0043e8000c101904 */
[----:B-1----:R-:W2:Y:S01]  /*5a230*/  LDL.LU R16, [R1+0x8d8] ;  /* 0x0008d80001107983 */ /* 0x002ea20000300800 */
[----:B------:R-:W-:Y:S01]  /*5a240*/  LOP3.LUT P1, RZ, R0, 0x800000, RZ, 0xc0, !PT ;  /* 0x0080000000ff7812 */ /* 0x000fe2000782c0ff */
[----:B------:R-:W-:-:S12]  /*5a250*/  IMAD.WIDE R22, R166, 0x4, R4 ;  /* 0x00000004a6167825 */ /* 0x000fd800078e0204 */
[----:B---3--:R4:W-:Y:S01]  /*5a260*/  @P1 STG.E desc[UR4][R22.64], R167 ;  /* 0x000000a716001986 */ /* 0x0089e2000c101904 */
[----:B------:R-:W-:Y:S01]  /*5a270*/  LOP3.LUT P1, RZ, R0, 0x400000, RZ, 0xc0, !PT ;  /* 0x0040000000ff7812 */ /* 0x000fe2000782c0ff */
[----:B----4-:R-:W-:-:S12]  /*5a280*/  IMAD.WIDE R22, R250, 0x4, R2 ;  /* 0x00000004fa167825 */ /* 0x010fd800078e0202 */
        /* <DEDUP_REMOVED lines=8> */
[----:B------:R-:W-:Y:S02]  /*5a310*/  LOP3.LUT P2, RZ, R10, 0x80000000, RZ, 0xc0, !PT ;  /* 0x800000000aff7812 */ /* 0x000fe4000784c0ff */
        /* <DEDUP_REMOVED lines=12> */
[----:B-1----:R-:W-:-:S05]  /*5a3e0*/  IMAD.WIDE R22, R17, 0x4, R4 ;  /* 0x0000000411167825 */ /* 0x002fca00078e0204 */
[----:B------:R1:W-:Y:S02]  /*5a3f0*/  @P5 STG.E desc[UR4][R22.64], R15 ;  /* 0x0000000f16005986 */ /* 0x0003e4000c101904 */
[C---:B-1----:R-:W-:Y:S02]  /*5a400*/  IMAD.WIDE R22, R13.reuse, 0x4, R2 ;  /* 0x000000040d167825 */ /* 0x042fe400078e0202 */
[----:B------:R-:W3:Y:S04]  /*5a410*/  LDL.LU R15, [R1+0x4dc] ;  /* 0x0004dc00010f7983 */ /* 0x000ee80000300800 */
[----:B------:R1:W-:Y:S02]  /*5a420*/  @P6 STG.E desc[UR4][R22.64], R14 ;  /* 0x0000000e16006986 */ /* 0x0003e4000c101904 */
[----:B-1----:R-:W-:-:S02]  /*5a430*/  IMAD.WIDE R22, R13, 0x4, R4 ;  /* 0x000000040d167825 */ /* 0x002fc400078e0204 */
[----:B------:R-:W4:Y:S04]  /*5a440*/  LDL.LU R14, [R1+0x1104] ;  /* 0x00110400010e7983 */ /* 0x000f280000300800 */
[----:B------:R-:W3:Y:S04]  /*5a450*/  LDL.LU R13, [R1+0xdc] ;  /* 0x0000dc00010d7983 */ /* 0x000ee80000300800 */
[----:B------:R-:W4:Y:S04]  /*5a460*/  LDL.LU R230, [R1+0x4d8] ;  /* 0x0004d80001e67983 */ /* 0x000f280000300800 */
[----:B------:R-:W3:Y:S01]  /*5a470*/  LDL.LU R20, [R1+0x10f4] ;  /* 0x0010f40001147983 */ /* 0x000ee20000300800 */
[----:B------:R-:W-:-:S03]  /*5a480*/  LOP3.LUT P0, RZ, R11, 0x10, RZ, 0xc0, !PT ;  /* 0x000000100bff7812 */ /* 0x000fc6000780c0ff */
[----:B------:R-:W4:Y:S04]  /*5a490*/  LDL.LU R19, [R1+0xd8] ;  /* 0x0000d80001137983 */ /* 0x000f280000300800 */
[----:B------:R-:W4:Y:S04]  /*5a4a0*/  LDL.LU R18, [R1+0xccc] ;  /* 0x000ccc0001127983 */ /* 0x000f280000300800 */
[----:B------:R-:W4:Y:S04]  /*5a4b0*/  LDL.LU R17, [R1+0x10fc] ;  /* 0x0010fc0001117983 */ /* 0x000f280000300800 */
[----:B--2---:R1:W-:Y:S04]  /*5a4c0*/  @P0 STG.E desc[UR4][R22.64], R16 ;  /* 0x0000001016000986 */ /* 0x0043e8000c101904 */
[----:B-1----:R-:W2:Y:S01]  /*5a4d0*/  LDL.LU R16, [R1+0x8dc] ;  /* 0x0008dc0001107983 */ /* 0x002ea20000300800 */
[----:B------:R-:W-:-:S02]  /*5a4e0*/  LOP3.LUT P1, RZ, R11, 0x20000, RZ, 0xc0, !PT ;  /* 0x000200000bff7812 */ /* 0x000fc4000782c0ff */
[----:B------:R-:W-:Y:S01]  /*5a4f0*/  LOP3.LUT R0, R0, 0xfffff7ff, RZ, 0xc0, !PT ;  /* 0xfffff7ff00007812 */ /* 0x000fe200078ec0ff */
[----:B------:R-:W2:Y:S04]  /*5a500*/  LDL.LU R165, [R1+0xcd0] ;  /* 0x000cd00001a57983 */ /* 0x000ea80000300800 */
[----:B------:R-:W2:Y:S04]  /*5a510*/  LDL.LU R228, [R1+0x1100] ;  /* 0x0011000001e47983 */ /* 0x000ea80000300800 */
[----:B------:R-:W2:Y:S02]  /*5a520*/  LDL.LU R229, [R1+0x8e0] ;  /* 0x0008e00001e57983 */ /* 0x000ea40000300800 */
[----:B------:R-:W-:-:S02]  /*5a530*/  @P1 LOP3.LUT R0, R0, 0x800, RZ, 0xfc, !PT ;  /* 0x0000080000001812 */ /* 0x000fc400078efcff */
[----:B------:R-:W-:Y:S01]  /*5a540*/  LOP3.LUT P1, RZ, R11, 0x10000, RZ, 0xc0, !PT ;  /* 0x000100000bff7812 */ /* 0x000fe2000782c0ff */
[----:B------:R-:W2:Y:S01]  /*5a550*/  LDL.LU R167, [R1+0x1108] ;  /* 0x0011080001a77983 */ /* 0x000ea20000300800 */
[----:B------:R-:W-:-:S03]  /*5a560*/  LOP3.LUT R0, R0, 0xffffefff, RZ, 0xc0, !PT ;  /* 0xffffefff00007812 */ /* 0x000fc600078ec0ff */
[----:B------:R-:W2:Y:S04]  /*5a570*/  LDL.LU R166, [R1+0x4e0] ;  /* 0x0004e00001a67983 */ /* 0x000ea80000300800 */
[----:B------:R-:W2:Y:S04]  /*5a580*/  LDL.LU R251, [R1+0xe0] ;  /* 0x0000e00001fb7983 */ /* 0x000ea80000300800 */
[----:B------:R-:W-:Y:S01]  /*5a590*/  @P1 LOP3.LUT R0, R0, 0x1000, RZ, 0xfc, !PT ;  /* 0x0000100000001812 */ /* 0x000fe200078efcff */
[----:B------:R-:W2:Y:S01]  /*5a5a0*/  LDL.LU R250, [R1+0xcd4] ;  /* 0x000cd40001fa7983 */ /* 0x000ea20000300800 */
[----:B------:R-:W-:-:S02]  /*5a5b0*/  LOP3.LUT P1, RZ, R11, 0x8000, RZ, 0xc0, !PT ;  /* 0x000080000bff7812 */ /* 0x000fc4000782c0ff */
[----:B------:R-:W-:Y:S01]  /*5a5c0*/  LOP3.LUT R0, R0, 0xffffdfff, RZ, 0xc0, !PT ;  /* 0xffffdfff00007812 */ /* 0x000fe200078ec0ff */
[----:B------:R-:W2:Y:S01]  /*5a5d0*/  LDL.LU R249, [R1+0x1110] ;  /* 0x0011100001f97983 */ /* 0x000ea20000300800 */
[C---:B------:R-:W-:Y:S02]  /*5a5e0*/  LOP3.LUT P4, RZ, R11.reuse, 0x20, RZ, 0xc0, !PT ;  /* 0x000000200bff7812 */ /* 0x040fe4000788c0ff */
[C---:B------:R-:W-:Y:S01]  /*5a5f0*/  LOP3.LUT P5, RZ, R11.reuse, 0x40, RZ, 0xc0, !PT ;  /* 0x000000400bff7812 */ /* 0x040fe200078ac0ff */
[----:B------:R-:W2:Y:S01]  /*5a600*/  LDL.LU R248, [R1+0x8e4] ;  /* 0x0008e40001f87983 */ /* 0x000ea20000300800 */
[C---:B------:R-:W-:Y:S02]  /*5a610*/  LOP3.LUT P6, RZ, R11.reuse, 0x80, RZ, 0xc0, !PT ;  /* 0x000000800bff7812 */ /* 0x040fe400078cc0ff */
[----:B------:R-:W-:Y:S01]  /*5a620*/  LOP3.LUT P0, RZ, R11, 0x100, RZ, 0xc0, !PT ;  /* 0x000001000bff7812 */ /* 0x000fe2000780c0ff */
[----:B------:R-:W2:Y:S02]  /*5a630*/  LDL.LU R231, [R1+0x110c] ;  /* 0x00110c0001e77983 */ /* 0x000ea40000300800 */
[----:B------:R-:W-:-:S02]  /*5a640*/  @P1 LOP3.LUT R0, R0, 0x2000, RZ, 0xfc, !PT ;  /* 0x0000200000001812 */ /* 0x000fc400078efcff */
[----:B------:R-:W-:Y:S01]  /*5a650*/  LOP3.LUT P1, RZ, R11, 0x4000, RZ, 0xc0, !PT ;  /* 0x000040000bff7812 */ /* 0x000fe2000782c0ff */
[----:B------:R-:W2:Y:S01]  /*5a660*/  LDL.LU R252, [R1+0x4e4] ;  /* 0x0004e40001fc7983 */ /* 0x000ea20000300800 */
        /* <DEDUP_REMOVED lines=15> */
[----:B---3--:R-:W-:-:S05]  /*5a760*/  IMAD.WIDE R22, R20, 0x4, R2 ;  /* 0x0000000414167825 */ /* 0x008fca00078e0202 */
[----:B----4-:R1:W-:Y:S02]  /*5a770*/  @P4 STG.E desc[UR4][R22.64], R230 ;  /* 0x000000e616004986 */ /* 0x0103e4000c101904 */
[----:B-1----:R-:W-:Y:S02]  /*5a780*/  IMAD.WIDE R22, R20, 0x4, R4 ;  /* 0x0000000414167825 */ /* 0x002fe400078e0204 */
[----:B------:R-:W3:Y:S04]  /*5a790*/  LDL.LU R230, [R1+0xe4] ;  /* 0x0000e40001e67983 */ /* 0x000ee80000300800 */
[----:B------:R1:W-:Y:S02]  /*5a7a0*/  @P5 STG.E desc[UR4][R22.64], R19 ;  /* 0x0000001316005986 */ /* 0x0003e4000c101904 */
[----:B-1----:R-:W-:-:S05]  /*5a7b0*/  IMAD.WIDE R22, R17, 0x4, R2 ;  /* 0x0000000411167825 */ /* 0x002fca00078e0202 */
[----:B------:R1:W-:Y:S02]  /*5a7c0*/  @P6 STG.E desc[UR4][R22.64], R18 ;  /* 0x0000001216006986 */ /* 0x0003e4000c101904 */
[----:B-1----:R-:W-:Y:S02]  /*5a7d0*/  IMAD.WIDE R22, R17, 0x4, R4 ;  /* 0x0000000411167825 */ /* 0x002fe400078e0204 */
[----:B------:R-:W4:Y:S04]  /*5a7e0*/  LDL.LU R18, [R1+0x1114] ;  /* 0x0011140001127983 */ /* 0x000f280000300800 */
[----:B------:R-:W4:Y:S04]  /*5a7f0*/  LDL.LU R20, [R1+0xcd8] ;  /* 0x000cd80001147983 */ /* 0x000f280000300800 */
[----:B------:R-:W4:Y:S04]  /*5a800*/  LDL.LU R17, [R1+0x8e8] ;  /* 0x0008e80001117983 */ /* 0x000f280000300800 */
[----:B--2---:R1:W-:Y:S02]  /*5a810*/  @P0 STG.E desc[UR4][R22.64], R16 ;  /* 0x0000001016000986 */ /* 0x0043e4000c101904 */
[----:B-1----:R-:W-:-:S02]  /*5a820*/  IMAD.WIDE R22, R14, 0x4, R2 ;  /* 0x000000040e167825 */ /* 0x002fc400078e0202 */
[----:B------:R-:W2:Y:S04]  /*5a830*/  LDL.LU R16, [R1+0x4e8] ;  /* 0x0004e80001107983 */ /* 0x000ea80000300800 */
[----:B------:R1:W-:Y:S01]  /*5a840*/  @P1 STG.E desc[UR4][R22.64], R15 ;  /* 0x0000000f16001986 */ /* 0x0003e2000c101904 */
[----:B------:R-:W-:-:S03]  /*5a850*/  LOP3.LUT P1, RZ, R0, 0x40000, RZ, 0xc0, !PT ;  /* 0x0004000000ff7812 */ /* 0x000fc6000782c0ff */
[----:B-1----:R-:W2:Y:S01]  /*5a860*/  LDL.LU R15, [R1+0x111c] ;  /* 0x00111c00010f7983 */ /* 0x002ea20000300800 */
[----:B------:R-:W-:-:S03]  /*5a870*/  IMAD.WIDE R22, R14, 0x4, R4 ;  /* 0x000000040e167825 */ /* 0x000fc600078e0204 */
[----:B------:R-:W2:Y:S06]  /*5a880*/  LDL.LU R14, [R1+0xe8] ;  /* 0x0000e800010e7983 */ /* 0x000eac0000300800 */
[----:B------:R1:W-:Y:S04]  /*5a890*/  @P1 STG.E desc[UR4][R22.64], R13 ;  /* 0x0000000d16001986 */ /* 0x0003e8000c101904 */
[----:B-1----:R-:W2:Y:S04]  /*5a8a0*/  LDL.LU R13, [R1+0xcdc] ;  /* 0x000cdc00010d7983 */ /* 0x002ea80000300800 */
[----:B------:R-:W2:Y:S01]  /*5a8b0*/  LDL.LU R19, [R1+0x1118] ;  /* 0x0011180001137983 */ /* 0x000ea20000300800 */
[----:B------:R-:W-:Y:S01]  /*5a8c0*/  LOP3.LUT P1, RZ, R0, 0x20000, RZ, 0xc0, !PT ;  /* 0x0002000000ff7812 */ /* 0x000fe2000782c0ff */
[----:B------:R-:W-:-:S12]  /*5a8d0*/  IMAD.WIDE R22, R228, 0x4, R2 ;  /* 0x00000004e4167825 */ /* 0x000fd800078e0202 */
        /* <DEDUP_REMOVED lines=22> */
[----:B-1----:R-:W-:Y:S01]  /*5aa40*/  IMAD.WIDE R22, R231, 0x4, R4 ;  /* 0x00000004e7167825 */ /* 0x002fe200078e0204 */
[C---:B------:R-:W-:Y:S02]  /*5aa50*/  LOP3.LUT P5, RZ, R11.reuse, 0x200000, RZ, 0xc0, !PT ;  /* 0x002000000bff7812 */ /* 0x040fe400078ac0ff */
[C---:B------:R-:W-:Y:S02]  /*5aa60*/  LOP3.LUT P6, RZ, R11.reuse, 0x400000, RZ, 0xc0, !PT ;  /* 0x004000000bff7812 */ /* 0x040fe400078cc0ff */
[----:B---3--:R4:W-:Y:S01]  /*5aa70*/  @P2 STG.E desc[UR4][R22.64], R230 ;  /* 0x000000e616002986 */ /* 0x0089e2000c101904 */
[----:B------:R-:W-:Y:S01]  /*5aa80*/  LOP3.LUT P0, RZ, R11, 0x800000, RZ, 0xc0, !PT ;  /* 0x008000000bff7812 */ /* 0x000fe2000780c0ff */
[----:B----4-:R-:W-:-:S05]  /*5aa90*/  IMAD.WIDE R22, R18, 0x4, R2 ;  /* 0x0000000412167825 */ /* 0x010fca00078e0202 */
[----:B------:R1:W-:Y:S02]  /*5aaa0*/  @P3 STG.E desc[UR4][R22.64], R20 ;  /* 0x0000001416003986 */ /* 0x0003e4000c101904 */
[----:B-1----:R-:W-:-:S05]  /*5aab0*/  IMAD.WIDE R22, R18, 0x4, R4 ;  /* 0x0000000412167825 */ /* 0x002fca00078e0204 */
[----:B------:R2:W-:Y:S02]  /*5aac0*/  @P4 STG.E desc[UR4][R22.64], R17 ;  /* 0x0000001116004986 */ /* 0x0005e4000c101904 */
[----:B--2---:R-:W-:-:S05]  /*5aad0*/  IMAD.WIDE R22, R15, 0x4, R2 ;  /* 0x000000040f167825 */ /* 0x004fca00078e0202 */
[----:B------:R1:W-:Y:S02]  /*5aae0*/  @P5 STG.E desc[UR4][R22.64], R16 ;  /* 0x0000001016005986 */ /* 0x0003e4000c101904 */
[----:B-1----:R-:W-:-:S05]  /*5aaf0*/  IMAD.WIDE R22, R15, 0x4, R4 ;  /* 0x000000040f167825 */ /* 0x002fca00078e0204 */
[----:B------:R1:W-:Y:S02]  /*5ab00*/  @P6 STG.E desc[UR4][R22.64], R14 ;  /* 0x0000000e16006986 */ /* 0x0003e4000c101904 */
[----:B-1----:R-:W-:-:S05]  /*5ab10*/  IMAD.WIDE R22, R19, 0x4, R2 ;  /* 0x0000000413167825 */ /* 0x002fca00078e0202 */
[----:B------:R1:W-:Y:S04]  /*5ab20*/  @P0 STG.E desc[UR4][R22.64], R13 ;  /* 0x0000000d16000986 */ /* 0x0003e8000c101904 */
[----:B-1----:R-:W2:Y:S04]  /*5ab30*/  LDL.LU R13, [R1+0x8ec] ;  /* 0x0008ec00010d7983 */ /* 0x002ea80000300800 */
[----:B------:R-:W3:Y:S04]  /*5ab40*/  LDL.LU R18, [R1+0x4ec] ;  /* 0x0004ec0001127983 */ /* 0x000ee80000300800 */
[----:B------:R-:W4:Y:S04]  /*5ab50*/  LDL.LU R17, [R1+0x1120] ;  /* 0x0011200001117983 */ /* 0x000f280000300800 */
[----:B------:R-:W3:Y:S04]  /*5ab60*/  LDL.LU R16, [R1+0xec] ;  /* 0x0000ec0001107983 */ /* 0x000ee80000300800 */
[----:B------:R-:W3:Y:S04]  /*5ab70*/  LDL.LU R15, [R1+0xce0] ;  /* 0x000ce000010f7983 */ /* 0x000ee80000300800 */
[----:B------:R-:W3:Y:S01]  /*5ab80*/  LDL.LU R14, [R1+0x1128] ;  /* 0x00112800010e7983 */ /* 0x000ee20000300800 */
[----:B------:R-:W-:-:S03]  /*5ab90*/  LOP3.LUT P4, RZ, R11, 0x1000000, RZ, 0xc0, !PT ;  /* 0x010000000bff7812 */ /* 0x000fc6000788c0ff */
[----:B------:R-:W3:Y:S01]  /*5aba0*/  LDL.LU R164, [R1+0x8f0] ;  /* 0x0008f00001a47983 */ /* 0x000ee20000300800 */
[----:B------:R-:W-:Y:S01]  /*5abb0*/  IMAD.WIDE R22, R19, 0x4, R4 ;  /* 0x0000000413167825 */ /* 0x000fe200078e0204 */
        /* <DEDUP_REMOVED lines=11> */
[----:B--2---:R1:W-:Y:S04]  /*5ac70*/  @P4 STG.E desc[UR4][R22.64], R13 ;  /* 0x0000000d16004986 */ /* 0x0043e8000c101904 */
[----:B-1----:R-:W2:Y:S04]  /*5ac80*/  LDL.LU R13, [R1+0x1124] ;  /* 0x00112400010d7983 */ /* 0x002ea80000300800 */
[----:B------:R-:W2:Y:S04]  /*5ac90*/  LDL.LU R165, [R1+0x4f0] ;  /* 0x0004f00001a57983 */ /* 0x000ea80000300800 */
[----:B------:R-:W2:Y:S04]  /*5aca0*/  LDL.LU R228, [R1+0xf0] ;  /* 0x0000f00001e47983 */ /* 0x000ea80000300800 */
[----:B------:R-:W2:Y:S04]  /*5acb0*/  LDL.LU R166, [R1+0x112c] ;  /* 0x00112c0001a67983 */ /* 0x000ea80000300800 */
[----:B------:R-:W2:Y:S04]  /*5acc0*/  LDL.LU R229, [R1+0xce4] ;  /* 0x000ce40001e57983 */ /* 0x000ea80000300800 */
[----:B------:R-:W2:Y:S01]  /*5acd0*/  LDL.LU R167, [R1+0x8f4] ;  /* 0x0008f40001a77983 */ /* 0x000ea20000300800 */
[----:B------:R-:W-:-:S02]  /*5ace0*/  @P1 LOP3.LUT R0, R0, 0x40, RZ, 0xfc, !PT ;  /* 0x0000004000001812 */ /* 0x000fc400078efcff */
[----:B------:R-:W-:Y:S01]  /*5acf0*/  LOP3.LUT P1, RZ, R12, 0x1, RZ, 0xc0, !PT ;  /* 0x000000010cff7812 */ /* 0x000fe2000782c0ff */
[----:B------:R-:W2:Y:S04]  /*5ad00*/  LDL.LU R251, [R1+0x4f4] ;  /* 0x0004f40001fb7983 */ /* 0x000ea80000300800 */
[----:B------:R-:W2:Y:S01]  /*5ad10*/  LDL.LU R250, [R1+0x1134] ;  /* 0x0011340001fa7983 */ /* 0x000ea20000300800 */
[----:B------:R-:W-:-:S03]  /*5ad20*/  LOP3.LUT R0, R0, 0xffffff7f, RZ, 0xc0, !PT ;  /* 0xffffff7f00007812 */ /* 0x000fc600078ec0ff */
[----:B------:R-:W2:Y:S04]  /*5ad30*/  LDL.LU R249, [R1+0xf4] ;  /* 0x0000f40001f97983 */ /* 0x000ea80000300800 */
[----:B------:R-:W-:Y:S01]  /*5ad40*/  @P1 LOP3.LUT R0, R0, 0x80, RZ, 0xfc, !PT ;  /* 0x0000008000001812 */ /* 0x000fe200078efcff */
[----:B------:R-:W2:Y:S01]  /*5ad50*/  LDL.LU R248, [R1+0xce8] ;  /* 0x000ce80001f87983 */ /* 0x000ea20000300800 */
[C---:B------:R-:W-:Y:S02]  /*5ad60*/  LOP3.LUT P1, RZ, R11.reuse, 0x80000000, RZ, 0xc0, !PT ;  /* 0x800000000bff7812 */ /* 0x040fe4000782c0ff */
[----:B------:R-:W-:Y:S01]  /*5ad70*/  LOP3.LUT R0, R0, 0xfffffeff, RZ, 0xc0, !PT ;  /* 0xfffffeff00007812 */ /* 0x000fe200078ec0ff */
[----:B------:R-:W2:Y:S01]  /*5ad80*/  LDL.LU R252, [R1+0x1130] ;  /* 0x0011300001fc7983 */ /* 0x000ea20000300800 */
[----:B------:R-:W-:-:S02]  /*5ad90*/  LOP3.LUT P5, RZ, R11, 0x2000000, RZ, 0xc0, !PT ;  /* 0x020000000bff7812 */ /* 0x000fc400078ac0ff */
[----:B------:R-:W-:Y:S01]  /*5ada0*/  LOP3.LUT P6, RZ, R11, 0x4000000, RZ, 0xc0, !PT ;  /* 0x040000000bff7812 */ /* 0x000fe200078cc0ff */
[----:B----4-:R-:W-:Y:S01]  /*5adb0*/  IMAD.WIDE R22, R17, 0x4, R2 ;  /* 0x0000000411167825 */ /* 0x010fe200078e0202 */
[----:B------:R-:W4:Y:S01]  /*5adc0*/  LDL.LU R231, [R1+0x8f8] ;  /* 0x0008f80001e77983 */ /* 0x000f220000300800 */
[----:B------:R-:W-:-:S03]  /*5add0*/  LOP3.LUT P0, RZ, R11, 0x8000000, RZ, 0xc0, !PT ;  /* 0x080000000bff7812 */ /* 0x000fc6000780c0ff */
[----:B------:R-:W4:Y:S01]  /*5ade0*/  LDL.LU R230, [R1+0x4f8] ;  /* 0x0004f80001e67983 */ /* 0x000f220000300800 */
[----:B------:R-:W-:Y:S02]  /*5adf0*/  @P1 LOP3.LUT R0, R0, 0x100, RZ, 0xfc, !PT ;  /* 0x0000010000001812 */ /* 0x000fe400078efcff */
[----:B------:R-:W-:Y:S01]  /*5ae00*/  LOP3.LUT P1, RZ, R11, 0x40000000, RZ, 0xc0, !PT ;  /* 0x400000000bff7812 */ /* 0x000fe2000782c0ff */
[----:B------:R-:W4:Y:S01]  /*5ae10*/  LDL.LU R20, [R1+0x1138] ;  /* 0x0011380001147983 */ /* 0x000f220000300800 */
[----:B------:R-:W-:-:S03]  /*5ae20*/  LOP3.LUT R0, R0, 0xfffffdff, RZ, 0xc0, !PT ;  /* 0xfffffdff00007812 */ /* 0x000fc600078ec0ff */
[----:B---3--:R1:W-:Y:S04]  /*5ae30*/  @P5 STG.E desc[UR4][R22.64], R18 ;  /* 0x0000001216005986 */ /* 0x0083e8000c101904 */
[----:B------:R-:W3:Y:S04]  /*5ae40*/  LDL.LU R19, [R1+0xf8] ;  /* 0x0000f80001137983 */ /* 0x000ee80000300800 */
[----:B------:R-:W-:Y:S02]  /*5ae50*/  @P1 LOP3.LUT R0, R0, 0x200, RZ, 0xfc, !PT ;  /* 0x0000020000001812 */ /* 0x000fe400078efcff */
[----:B------:R-:W-:-:S02]  /*5ae60*/  LOP3.LUT P1, RZ, R11, 0x20000000, RZ, 0xc0, !PT ;  /* 0x200000000bff7812 */ /* 0x000fc4000782c0ff */
[----:B------:R-:W-:Y:S01]  /*5ae70*/  LOP3.LUT R0, R0, 0xfffffbff, RZ, 0xc0, !PT ;  /* 0xfffffbff00007812 */ /* 0x000fe200078ec0ff */
[----:B-1----:R-:W-:Y:S01]  /*5ae80*/  IMAD.WIDE R22, R17, 0x4, R4 ;  /* 0x0000000411167825 */ /* 0x002fe200078e0204 */
[----:B------:R-:W3:Y:S04]  /*5ae90*/  LDL.LU R18, [R1+0xcec] ;  /* 0x000cec0001127983 */ /* 0x000ee80000300800 */
[----:B------:R1:W-:Y:S04]  /*5aea0*/  @P6 STG.E desc[UR4][R22.64], R16 ;  /* 0x0000001016006986 */ /* 0x0003e8000c101904 */
[----:B------:R-:W3:Y:S01]  /*5aeb0*/  LDL.LU R17, [R1+0x1140] ;  /* 0x0011400001117983 */ /* 0x000ee20000300800 */
[----:B------:R-:W-:-:S02]  /*5aec0*/  @P1 LOP3.LUT R0, R0, 0x400, RZ, 0xfc, !PT ;  /* 0x0000040000001812 */ /* 0x000fc400078efcff */
[----:B------:R-:W-:Y:S01]  /*5aed0*/  LOP3.LUT P1, RZ, R11, 0x10000000, RZ, 0xc0, !PT ;  /* 0x100000000bff7812 */ /* 0x000fe2000782c0ff */
[C---:B-1----:R-:W-:Y:S01]  /*5aee0*/  IMAD.WIDE R22, R14.reuse, 0x4, R2 ;  /* 0x000000040e167825 */ /* 0x042fe200078e0202 */
[----:B------:R-:W3:Y:S04]  /*5aef0*/  LDL.LU R16, [R1+0x8fc] ;  /* 0x0008fc0001107983 */ /* 0x000ee80000300800 */
[----:B------:R1:W-:Y:S02]  /*5af00*/  @P0 STG.E desc[UR4][R22.64], R15 ;  /* 0x0000000f16000986 */ /* 0x0003e4000c101904 */
[----:B-1----:R-:W-:Y:S02]  /*5af10*/  IMAD.WIDE R22, R14, 0x4, R4 ;  /* 0x000000040e167825 */ /* 0x002fe400078e0204 */
[----:B------:R-:W3:Y:S04]  /*5af20*/  LDL.LU R15, [R1+0x4fc] ;  /* 0x0004fc00010f7983 */ /* 0x000ee80000300800 */
[----:B------:R2:W-:Y:S01]  /*5af30*/  @P1 STG.E desc[UR4][R22.64], R164 ;  /* 0x000000a416001986 */ /* 0x0005e2000c101904 */
[----:B------:R-:W-:-:S03]  /*5af40*/  LOP3.LUT P1, RZ, R0, 0x400, RZ, 0xc0, !PT ;  /* 0x0000040000ff7812 */ /* 0x000fc6000782c0ff */
[----:B------:R-:W3:Y:S01]  /*5af50*/  LDL.LU R14, [R1+0x113c] ;  /* 0x00113c00010e7983 */ /* 0x000ee20000300800 */
[----:B--2---:R-:W-:-:S09]  /*5af60*/  IMAD.WIDE R22, R13, 0x4, R2 ;  /* 0x000000040d167825 */ /* 0x004fd200078e0202 */
[----:B------:R1:W-:Y:S02]  /*5af70*/  @P1 STG.E desc[UR4][R22.64], R165 ;  /* 0x000000a516001986 */ /* 0x0003e4000c101904 */
[----:B-1----:R-:W-:Y:S02]  /*5af80*/  IMAD.WIDE R22, R13, 0x4, R4 ;  /* 0x000000040d167825 */ /* 0x002fe400078e0204 */
[----:B------:R-:W2:Y:S01]  /*5af90*/  LDL.LU R13, [R1+0xfc] ;  /* 0x0000fc00010d7983 */ /* 0x000ea20000300800 */
        /* <DEDUP_REMOVED lines=21> */
[----:B----4-:R1:W-:Y:S01]  /*5b0f0*/  @P1 STG.E desc[UR4][R22.64], R231 ;  /* 0x000000e716001986 */ /* 0x0103e2000c101904 */
[----:B------:R-:W-:Y:S01]  /*5b100*/  LOP3.LUT P4, RZ, R12, 0x80, RZ, 0xc0, !PT ;  /* 0x000000800cff7812 */ /* 0x000fe2000788c0ff */
[----:B-1----:R-:W-:-:S05]  /*5b110*/  IMAD.WIDE R22, R20, 0x4, R2 ;  /* 0x0000000414167825 */ /* 0x002fca00078e0202 */
[----:B------:R1:W-:Y:S01]  /*5b120*/  @P2 STG.E desc[UR4][R22.64], R230 ;  /* 0x000000e616002986 */ /* 0x0003e2000c101904 */
[----:B------:R-:W-:Y:S01]  /*5b130*/  LOP3.LUT P5, RZ, R12, 0x100, RZ, 0xc0, !PT ;  /* 0x000001000cff7812 */ /* 0x000fe200078ac0ff */
[----:B-1----:R-:W-:Y:S01]  /*5b140*/  IMAD.WIDE R22, R20, 0x4, R4 ;  /* 0x0000000414167825 */ /* 0x002fe200078e0204 */
[C---:B------:R-:W-:Y:S01]  /*5b150*/  LOP3.LUT P6, RZ, R12.reuse, 0x200, RZ, 0xc0, !PT ;  /* 0x000002000cff7812 */ /* 0x040fe200078cc0ff */
[----:B------:R-:W4:Y:S04]  /*5b160*/  LDL.LU R20, [R1+0xcf0] ;  /* 0x000cf00001147983 */ /* 0x000f280000300800 */
[----:B---3--:R1:W-:Y:S01]  /*5b170*/  @P3 STG.E desc[UR4][R22.64], R19 ;  /* 0x0000001316003986 */ /* 0x0083e2000c101904 */
[----:B------:R-:W-:Y:S01]  /*5b180*/  LOP3.LUT P0, RZ, R12, 0x400, RZ, 0xc0, !PT ;  /* 0x000004000cff7812 */ /* 0x000fe2000780c0ff */
[----:B-1----:R-:W-:-:S05]  /*5b190*/  IMAD.WIDE R22, R17, 0x4, R2 ;  /* 0x0000000411167825 */ /* 0x002fca00078e0202 */
[----:B------:R1:W-:Y:S02]  /*5b1a0*/  @P4 STG.E desc[UR4][R22.64], R18 ;  /* 0x0000001216004986 */ /* 0x0003e4000c101904 */
[----:B-1----:R-:W-:-:S05]  /*5b1b0*/  IMAD.WIDE R22, R17, 0x4, R4 ;  /* 0x0000000411167825 */ /* 0x002fca00078e0204 */
[----:B------:R1:W-:Y:S02]  /*5b1c0*/  @P5 STG.E desc[UR4][R22.64], R16 ;  /* 0x0000001016005986 */ /* 0x0003e4000c101904 */
[----:B-1----:R-:W-:-:S05]  /*5b1d0*/  IMAD.WIDE R22, R14, 0x4, R2 ;  /* 0x000000040e167825 */ /* 0x002fca00078e0202 */
[----:B------:R1:W-:Y:S02]  /*5b1e0*/  @P6 STG.E desc[UR4][R22.64], R15 ;  /* 0x0000000f16006986 */ /* 0x0003e4000c101904 */
[----:B-1----:R-:W-:-:S05]  /*5b1f0*/  IMAD.WIDE R22, R14, 0x4, R4 ;  /* 0x000000040e167825 */ /* 0x002fca00078e0204 */
[----:B--2---:R1:W-:Y:S04]  /*5b200*/  @P0 STG.E desc[UR4][R22.64], R13 ;  /* 0x0000000d16000986 */ /* 0x0043e8000c101904 */
[----:B-1----:R-:W2:Y:S04]  /*5b210*/  LDL.LU R13, [R1+0x1144] ;  /* 0x00114400010d7983 */ /* 0x002ea80000300800 */
[----:B------:R-:W3:Y:S04]  /*5b220*/  LDL.LU R19, [R1+0x900] ;  /* 0x0009000001137983 */ /* 0x000ee80000300800 */
[----:B------:R-:W3:Y:S04]  /*5b230*/  LDL.LU R18, [R1+0x500] ;  /* 0x0005000001127983 */ /* 0x000ee80000300800 */
[----:B------:R-:W3:Y:S04]  /*5b240*/  LDL.LU R17, [R1+0x114c] ;  /* 0x00114c0001117983 */ /* 0x000ee80000300800 */
[----:B------:R-:W3:Y:S04]  /*5b250*/  LDL.LU R16, [R1+0x100] ;  /* 0x0001000001107983 */ /* 0x000ee80000300800 */
[----:B------:R-:W3:Y:S04]  /*5b260*/  LDL.LU R15, [R1+0xcf4] ;  /* 0x000cf400010f7983 */ /* 0x000ee80000300800 */
[----:B------:R-:W3:Y:S01]  /*5b270*/  LDL.LU R14, [R1+0x1148] ;  /* 0x00114800010e7983 */ /* 0x000ee20000300800 */
[----:B------:R-:W-:-:S02]  /*5b280*/  LOP3.LUT P4, RZ, R12, 0x800, RZ, 0xc0, !PT ;  /* 0x000008000cff7812 */ /* 0x000fc4000788c0ff */
        /* <DEDUP_REMOVED lines=19> */
[----:B------:R-:W-:Y:S02]  /*5b3c0*/  LOP3.LUT R0, R0, 0xfffffffd, RZ, 0xc0, !PT ;  /* 0xfffffffd00007812 */ /* 0x000fe400078ec0ff */
[C---:B------:R-:W-:Y:S02]  /*5b3d0*/  LOP3.LUT P5, RZ, R12.reuse, 0x1000, RZ, 0xc0, !PT ;  /* 0x000010000cff7812 */ /* 0x040fe400078ac0ff */
[----:B------:R-:W-:-:S07]  /*5b3e0*/  LOP3.LUT P6, RZ, R12, 0x2000, RZ, 0xc0, !PT ;  /* 0x000020000cff7812 */ /* 0x000fce00078cc0ff */
[----:B------:R-:W-:Y:S02]  /*5b3f0*/  @P1 LOP3.LUT R0, R0, 0x2, RZ, 0xfc, !PT ;  /* 0x0000000200001812 */ /* 0x000fe400078efcff */
[C---:B------:R-:W-:Y:S02]  /*5b400*/  LOP3.LUT P1, RZ, R12.reuse, 0x10000, RZ, 0xc0, !PT ;  /* 0x000100000cff7812 */ /* 0x040fe4000782c0ff */
[----:B------:R-:W-:Y:S02]  /*5b410*/  LOP3.LUT P0, RZ, R12, 0x4000, RZ, 0xc0, !PT ;  /* 0x000040000cff7812 */ /* 0x000fe4000780c0ff */
[----:B------:R-:W-:-:S09]  /*5b420*/  LOP3.LUT R0, R0, 0xfffffffb, RZ, 0xc0, !PT ;  /* 0xfffffffb00007812 */ /* 0x000fd200078ec0ff */
[----:B------:R-:W-:Y:S02]  /*5b430*/  @P1 LOP3.LUT R0, R0, 0x4, RZ, 0xfc, !PT ;  /* 0x0000000400001812 */ /* 0x000fe400078efcff */
[----:B------:R-:W-:Y:S01]  /*5b440*/  LOP3.LUT P1, RZ, R12, 0x8000, RZ, 0xc0, !PT ;  /* 0x000080000cff7812 */ /* 0x000fe2000782c0ff */
        /* <DEDUP_REMOVED lines=18> */
[----:B---3--:R1:W-:Y:S02]  /*5b570*/  @P5 STG.E desc[UR4][R22.64], R19 ;  /* 0x0000001316005986 */ /* 0x0083e4000c101904 */
[----:B-1----:R-:W-:-:S02]  /*5b580*/  IMAD.WIDE R22, R17, 0x4, R2 ;  /* 0x0000000411167825 */ /* 0x002fc400078e0202 */
[----:B------:R-:W3:Y:S04]  /*5b590*/  LDL.LU R19, [R1+0x10c] ;  /* 0x00010c0001137983 */ /* 0x000ee80000300800 */
[----:B------:R1:W-:Y:S02]  /*5b5a0*/  @P6 STG.E desc[UR4][R22.64], R18 ;  /* 0x0000001216006986 */ /* 0x0003e4000c101904 */
[----:B-1----:R-:W-:Y:S02]  /*5b5b0*/  IMAD.WIDE R22, R17, 0x4, R4 ;  /* 0x0000000411167825 */ /* 0x002fe400078e0204 */
[----:B------:R-:W3:Y:S04]  /*5b5c0*/  LDL.LU R18, [R1+0xd00] ;  /* 0x000d000001127983 */ /* 0x000ee80000300800 */
[----:B------:R-:W3:Y:S04]  /*5b5d0*/  LDL.LU R17, [R1+0x1160] ;  /* 0x0011600001117983 */ /* 0x000ee80000300800 */
[----:B------:R1:W-:Y:S02]  /*5b5e0*/  @P0 STG.E desc[UR4][R22.64], R16 ;  /* 0x0000001016000986 */ /* 0x0003e4000c101904 */
[----:B-1----:R-:W-:-:S05]  /*5b5f0*/  IMAD.WIDE R22, R14, 0x4, R2 ;  /* 0x000000040e167825 */ /* 0x002fca00078e0202 */
[----:B------:R1:W-:Y:S02]  /*5b600*/  @P1 STG.E desc[UR4][R22.64], R15 ;  /* 0x0000000f16001986 */ /* 0x0003e4000c101904 */
[----:B-1----:R-:W-:Y:S02]  /*5b610*/  IMAD.WIDE R22, R14, 0x4, R4 ;  /* 0x000000040e167825 */ /* 0x002fe400078e0204 */
[----:B------:R-:W3:Y:S04]  /*5b620*/  LDL.LU R15, [R1+0x910] ;  /* 0x00091000010f7983 */ /* 0x000ee80000300800 */
[----:B------:R-:W3:Y:S04]  /*5b630*/  LDL.LU R14, [R1+0x510] ;  /* 0x00051000010e7983 */ /* 0x000ee80000300800 */
[----:B------:R-:W3:Y:S01]  /*5b640*/  LDL.LU R16, [R1+0x1168] ;  /* 0x0011680001107983 */ /* 0x000ee20000300800 */
[----:B------:R-:W-:-:S02]  /*5b650*/  LOP3.LUT P1, RZ, R0, 0x4, RZ, 0xc0, !PT ;  /* 0x0000000400ff7812 */ /* 0x000fc4000782c0ff */
[C---:B------:R-:W-:Y:S02]  /*5b660*/  LOP3.LUT P2, RZ, R12.reuse, 0x1000000, RZ, 0xc0, !PT ;  /* 0x010000000cff7812 */ /* 0x040fe4000784c0ff */
[C---:B------:R-:W-:Y:S02]  /*5b670*/  LOP3.LUT P3, RZ, R12.reuse, 0x2000000, RZ, 0xc0, !PT ;  /* 0x020000000cff7812 */ /* 0x040fe4000786c0ff */
[C---:B------:R-:W-:Y:S02]  /*5b680*/  LOP3.LUT P4, RZ, R12.reuse, 0x4000000, RZ, 0xc0, !PT ;  /* 0x040000000cff7812 */ /* 0x040fe4000788c0ff */
[C---:B------:R-:W-:Y:S02]  /*5b690*/  LOP3.LUT P5, RZ, R12.reuse, 0x8000000, RZ, 0xc0, !PT ;  /* 0x080000000cff7812 */ /* 0x040fe400078ac0ff */
[C---:B------:R-:W-:Y:S02]  /*5b6a0*/  LOP3.LUT P6, RZ, R12.reuse, 0x10000000, RZ, 0xc0, !PT ;  /* 0x100000000cff7812 */ /* 0x040fe400078cc0ff */
[----:B------:R-:W-:Y:S01]  /*5b6b0*/  LOP3.LUT P0, RZ, R12, 0x20000000, RZ, 0xc0, !PT ;  /* 0x200000000cff7812 */ /* 0x000fe2000780c0ff */
[----:B--2---:R4:W-:Y:S01]  /*5b6c0*/  @P1 STG.E desc[UR4][R22.64], R13 ;  /* 0x0000000d16001986 */ /* 0x0049e2000c101904 */
[----:B------:R-:W-:Y:S01]  /*5b6d0*/  LOP3.LUT P1, RZ, R0, 0x2, RZ, 0xc0, !PT ;  /* 0x0000000200ff7812 */ /* 0x000fe2000782c0ff */
[----:B----4-:R-:W-:-:S02]  /*5b6e0*/  IMAD.WIDE R22, R165, 0x4, R2 ;  /* 0x00000004a5167825 */ /* 0x010fc400078e0202 */
        /* <DEDUP_REMOVED lines=19> */
[----:B------:R1:W-:Y:S02]  /*5b820*/  @P1 STG.E desc[UR4][R22.64], R248 ;  /* 0x000000f816001986 */ /* 0x0003e4000c101904 */
[----:B-1----:R-:W-:-:S05]  /*5b830*/  IMAD.WIDE R22, R252, 0x4, R4 ;  /* 0x00000004fc167825 */ /* 0x002fca00078e0204 */
[----:B------:R1:W-:Y:S02]  /*5b840*/  @P2 STG.E desc[UR4][R22.64], R231 ;  /* 0x000000e716002986 */ /* 0x0003e4000c101904 */
[----:B-1----:R-:W-:-:S05]  /*5b850*/  IMAD.WIDE R22, R20, 0x4, R2 ;  /* 0x0000000414167825 */ /* 0x002fca00078e0202 */
[----:B------:R1:W-:Y:S02]  /*5b860*/  @P3 STG.E desc[UR4][R22.64], R230 ;  /* 0x000000e616003986 */ /* 0x0003e4000c101904 */
[----:B-1----:R-:W-:-:S05]  /*5b870*/  IMAD.WIDE R22, R20, 0x4, R4 ;  /* 0x0000000414167825 */ /* 0x002fca00078e0204 */
[----:B---3--:R1:W-:Y:S02]  /*5b880*/  @P4 STG.E desc[UR4][R22.64], R19 ;  /* 0x0000001316004986 */ /* 0x0083e4000c101904 */
[----:B-1----:R-:W-:-:S05]  /*5b890*/  IMAD.WIDE R22, R17, 0x4, R2 ;  /* 0x0000000411167825 */ /* 0x002fca00078e0202 */
[----:B------:R1:W-:Y:S02]  /*5b8a0*/  @P5 STG.E desc[UR4][R22.64], R18 ;  /* 0x0000001216005986 */ /* 0x0003e4000c101904 */
[----:B-1----:R-:W-:Y:S02]  /*5b8b0*/  IMAD.WIDE R22, R17, 0x4, R4 ;  /* 0x0000000411167825 */ /* 0x002fe400078e0204 */
[----:B------:R-:W3:Y:S04]  /*5b8c0*/  LDL.LU R17, [R1+0x116c] ;  /* 0x00116c0001117983 */ /* 0x000ee80000300800 */
[----:B------:R1:W-:Y:S02]  /*5b8d0*/  @P6 STG.E desc[UR4][R22.64], R15 ;  /* 0x0000000f16006986 */ /* 0x0003e4000c101904 */
[----:B-1----:R-:W-:-:S05]  /*5b8e0*/  IMAD.WIDE R22, R16, 0x4, R2 ;  /* 0x0000000410167825 */ /* 0x002fca00078e0202 */
[----:B------:R1:W-:Y:S04]  /*5b8f0*/  @P0 STG.E desc[UR4][R22.64], R14 ;  /* 0x0000000e16000986 */ /* 0x0003e8000c101904 */
[----:B-1----:R-:W4:Y:S04]  /*5b900*/  LDL.LU R14, [R1+0x110] ;  /* 0x00011000010e7983 */ /* 0x002f280000300800 */
[----:B------:R-:W3:Y:S04]  /*5b910*/  LDL.LU R15, [R1+0xd04] ;  /* 0x000d0400010f7983 */ /* 0x000ee80000300800 */
[----:B------:R-:W3:Y:S01]  /*5b920*/  LDL.LU R20, [R1+0x1170] ;  /* 0x0011700001147983 */ /* 0x000ee20000300800 */
[----:B------:R-:W-:-:S03]  /*5b930*/  LOP3.LUT P4, RZ, R12, 0x40000000, RZ, 0xc0, !PT ;  /* 0x400000000cff7812 */ /* 0x000fc6000788c0ff */
[----:B------:R-:W3:Y:S01]  /*5b940*/  LDL.LU R19, [R1+0x914] ;  /* 0x0009140001137983 */ /* 0x000ee20000300800 */
[----:B------:R-:W-:-:S03]  /*5b950*/  IMAD.WIDE R22, R16, 0x4, R4 ;  /* 0x0000000410167825 */ /* 0x000fc600078e0204 */
[----:B------:R-:W3:Y:S01]  /*5b960*/  LDL.LU R18, [R1+0x514] ;  /* 0x0005140001127983 */ /* 0x000ee20000300800 */
[----:B------:R-:W-:-:S03]  /*5b970*/  LOP3.LUT P5, RZ, R12, 0x80000000, RZ, 0xc0, !PT ;  /* 0x800000000cff7812 */ /* 0x000fc600078ac0ff */
[----:B------:R-:W3:Y:S01]  /*5b980*/  LDL.LU R16, [R1+0x1174] ;  /* 0x0011740001107983 */ /* 0x000ee20000300800 */
[----:B------:R-:W-:Y:S02]  /*5b990*/  LOP3.LUT R10, R10, 0xfff7ffff, RZ, 0xc0, !PT ;  /* 0xfff7ffff0a0a7812 */ /* 0x000fe400078ec0ff */
[----:B--2---:R-:W-:-:S13]  /*5b9a0*/  LOP3.LUT P1, RZ, R13, 0x400, RZ, 0xc0, !PT ;  /* 0x000004000dff7812 */ /* 0x004fda000782c0ff */
[----:B------:R-:W-:Y:S02]  /*5b9b0*/  @P1 LOP3.LUT R10, R10, 0x80000, RZ, 0xfc, !PT ;  /* 0x000800000a0a1812 */ /* 0x000fe400078efcff */
[----:B------:R-:W-:Y:S02]  /*5b9c0*/  LOP3.LUT P1, RZ, R13, 0x200, RZ, 0xc0, !PT ;  /* 0x000002000dff7812 */ /* 0x000fe4000782c0ff */
[----:B------:R-:W-:Y:S01]  /*5b9d0*/  LOP3.LUT R10, R10, 0xffefffff, RZ, 0xc0, !PT ;  /* 0xffefffff0a0a7812 */ /* 0x000fe200078ec0ff */
[----:B----4-:R1:W-:Y:S04]  /*5b9e0*/  @P4 STG.E desc[UR4][R22.64], R14 ;  /* 0x0000000e16004986 */ /* 0x0103e8000c101904 */
[----:B-1----:R-:W2:Y:S01]  /*5b9f0*/  LDL.LU R14, [R1+0x114] ;  /* 0x00011400010e7983 */ /* 0x002ea20000300800 */
[----:B---3--:R-:W-:-:S05]  /*5ba00*/  IMAD.WIDE R22, R20, 0x4, R2 ;  /* 0x0000000414167825 */ /* 0x008fca00078e0202 */
[----:B------:R1:W-:Y:S04]  /*5ba10*/  @P5 STG.E desc[UR4][R22.64], R15 ;  /* 0x0000000f16005986 */ /* 0x0003e8000c101904 */
[----:B-1----:R-:W3:Y:S04]  /*5ba20*/  LDL.LU R15, [R1+0xd08] ;  /* 0x000d0800010f7983 */ /* 0x002ee80000300800 */
[----:B------:R-:W4:Y:S01]  /*5ba30*/  LDL.LU R0, [R1+0x918] ;  /* 0x0009180001007983 */ /* 0x000f220000300800 */
[----:B------:R-:W-:Y:S02]  /*5ba40*/  @P1 LOP3.LUT R10, R10, 0x100000, RZ, 0xfc, !PT ;  /* 0x001000000a0a1812 */ /* 0x000fe400078efcff */
[----:B------:R-:W-:Y:S01]  /*5ba50*/  LOP3.LUT P1, RZ, R13, 0x100, RZ, 0xc0, !PT ;  /* 0x000001000dff7812 */ /* 0x000fe2000782c0ff */
[----:B------:R-:W4:Y:S04]  /*5ba60*/  LDL.LU R164, [R1+0x518] ;  /* 0x0005180001a47983 */ /* 0x000f280000300800 */
[----:B------:R-:W4:Y:S01]  /*5ba70*/  LDL.LU R165, [R1+0x117c] ;  /* 0x00117c0001a57983 */ /* 0x000f220000300800 */
[----:B------:R-:W-:-:S03]  /*5ba80*/  LOP3.LUT R10, R10, 0xffdfffff, RZ, 0xc0, !PT ;  /* 0xffdfffff0a0a7812 */ /* 0x000fc600078ec0ff */
[----:B------:R-:W4:Y:S04]  /*5ba90*/  LDL.LU R228, [R1+0x118] ;  /* 0x0001180001e47983 */ /* 0x000f280000300800 */
[----:B------:R-:W-:Y:S01]  /*5baa0*/  @P1 LOP3.LUT R10, R10, 0x200000, RZ, 0xfc, !PT ;  /* 0x002000000a0a1812 */ /* 0x000fe200078efcff */
[----:B------:R-:W4:Y:S01]  /*5bab0*/  LDL.LU R229, [R1+0xd0c] ;  /* 0x000d0c0001e57983 */ /* 0x000f220000300800 */
[----:B------:R-:W-:Y:S02]  /*5bac0*/  LOP3.LUT P1, RZ, R13, 0x80, RZ, 0xc0, !PT ;  /* 0x000000800dff7812 */ /* 0x000fe4000782c0ff */
[----:B------:R-:W-:Y:S01]  /*5bad0*/  LOP3.LUT R10, R10, 0xffbfffff, RZ, 0xc0, !PT ;  /* 0xffbfffff0a0a7812 */ /* 0x000fe200078ec0ff */
[----:B------:R-:W4:Y:S04]  /*5bae0*/  LDL.LU R166, [R1+0x1178] ;  /* 0x0011780001a67983 */ /* 0x000f280000300800 */
[----:B------:R-:W4:Y:S04]  /*5baf0*/  LDL.LU R167, [R1+0x91c] ;  /* 0x00091c0001a77983 */ /* 0x000f280000300800 */
[----:B------:R-:W4:Y:S02]  /*5bb00*/  LDL.LU R251, [R1+0x51c] ;  /* 0x00051c0001fb7983 */ /* 0x000f240000300800 */
[----:B------:R-:W-:-:S02]  /*5bb10*/  @P1 LOP3.LUT R10, R10, 0x400000, RZ, 0xfc, !PT ;  /* 0x004000000a0a1812 */ /* 0x000fc400078efcff */
[C---:B------:R-:W-:Y:S01]  /*5bb20*/  LOP3.LUT P1, RZ, R13.reuse, 0x40, RZ, 0xc0, !PT ;  /* 0x000000400dff7812 */ /* 0x040fe2000782c0ff */
[----:B------:R-:W4:Y:S01]  /*5bb30*/  LDL.LU R250, [R1+0x1180] ;  /* 0x0011800001fa7983 */ /* 0x000f220000300800 */
[----:B------:R-:W-:Y:S02]  /*5bb40*/  LOP3.LUT R10, R10, 0xff7fffff, RZ, 0xc0, !PT ;  /* 0xff7fffff0a0a7812 */ /* 0x000fe400078ec0ff */
[C---:B------:R-:W-:Y:S01]  /*5bb50*/  LOP3.LUT P6, RZ, R13.reuse, 0x1, RZ, 0xc0, !PT ;  /* 0x000000010dff7812 */ /* 0x040fe200078cc0ff */
[----:B------:R-:W4:Y:S01]  /*5bb60*/  LDL.LU R249, [R1+0x11c] ;  /* 0x00011c0001f97983 */ /* 0x000f220000300800 */
[----:B------:R-:W-:-:S03]  /*5bb70*/  LOP3.LUT P0, RZ, R13, 0x2, RZ, 0xc0, !PT ;  /* 0x000000020dff7812 */ /* 0x000fc6000780c0ff */
[----:B------:R-:W4:Y:S04]  /*5bb80*/  LDL.LU R248, [R1+0xd10] ;  /* 0x000d100001f87983 */ /* 0x000f280000300800 */
[----:B------:R-:W-:Y:S01]  /*5bb90*/  @P1 LOP3.LUT R10, R10, 0x800000, RZ, 0xfc, !PT ;  /* 0x008000000a0a1812 */ /* 0x000fe200078efcff */
[----:B------:R-:W4:Y:S01]  /*5bba0*/  LDL.LU R252, [R1+0x1188] ;  /* 0x0011880001fc7983 */ /* 0x000f220000300800 */
[C---:B------:R-:W-:Y:S02]  /*5bbb0*/  LOP3.LUT P1, RZ, R13.reuse, 0x20, RZ, 0xc0, !PT ;  /* 0x000000200dff7812 */ /* 0x040fe4000782c0ff */
[----:B------:R-:W-:Y:S01]  /*5bbc0*/  LOP3.LUT R10, R10, 0xfeffffff, RZ, 0xc0, !PT ;  /* 0xfeffffff0a0a7812 */ /* 0x000fe200078ec0ff */
[----:B------:R-:W-:Y:S01]  /*5bbd0*/  IMAD.WIDE R22, R20, 0x4, R4 ;  /* 0x0000000414167825 */ /* 0x000fe200078e0204 */
[----:B------:R-:W4:Y:S09]  /*5bbe0*/  LDL.LU R231, [R1+0x920] ;  /* 0x0009200001e77983 */ /* 0x000f320000300800 */
[----:B------:R-:W-:Y:S01]  /*5bbf0*/  @P1 LOP3.LUT R10, R10, 0x1000000, RZ, 0xfc, !PT ;  /* 0x010000000a0a1812 */ /* 0x000fe200078efcff */
[----:B------:R1:W-:Y:S01]  /*5bc00*/  @P6 STG.E desc[UR4][R22.64], R19 ;  /* 0x0000001316006986 */ /* 0x0003e2000c101904 */
[----:B------:R-:W-:-:S02]  /*5bc10*/  LOP3.LUT P1, RZ, R13, 0x10, RZ, 0xc0, !PT ;  /* 0x000000100dff7812 */ /* 0x000fc4000782c0ff */
[----:B------:R-:W-:Y:S01]  /*5bc20*/  LOP3.LUT R10, R10, 0xfdffffff, RZ, 0xc0, !PT ;  /* 0xfdffffff0a0a7812 */ /* 0x000fe200078ec0ff */
[----:B------:R-:W4:Y:S04]  /*5bc30*/  LDL.LU R230, [R1+0x520] ;  /* 0x0005200001e67983 */ /* 0x000f280000300800 */
[----:B------:R-:W4:Y:S01]  /*5bc40*/  LDL.LU R20, [R1+0x1184] ;  /* 0x0011840001147983 */ /* 0x000f220000300800 */
[----:B-1----:R-:W-:-:S03]  /*5bc50*/  IMAD.WIDE R22, R17, 0x4, R2 ;  /* 0x0000000411167825 */ /* 0x002fc600078e0202 */
[----:B------:R-:W4:Y:S02]  /*5bc60*/  LDL.LU R19, [R1+0x120] ;  /* 0x0001200001137983 */ /* 0x000f240000300800 */
[----:B------:R-:W-:Y:S02]  /*5bc70*/  @P1 LOP3.LUT R10, R10, 0x2000000, RZ, 0xfc, !PT ;  /* 0x020000000a0a1812 */ /* 0x000fe400078efcff */
[----:B------:R-:W-:Y:S02]  /*5bc80*/  LOP3.LUT P1, RZ, R13, 0x8, RZ, 0xc0, !PT ;  /* 0x000000080dff7812 */ /* 0x000fe4000782c0ff */
[----:B------:R-:W-:Y:S01]  /*5bc90*/  LOP3.LUT R10, R10, 0xfbffffff, RZ, 0xc0, !PT ;  /* 0xfbffffff0a0a7812 */ /* 0x000fe200078ec0ff */
[----:B------:R1:W-:Y:S10]  /*5bca0*/  @P0 STG.E desc[UR4][R22.64], R18 ;  /* 0x0000001216000986 */ /* 0x0003f4000c101904 */
[----:B------:R-:W-:-:S02]  /*5bcb0*/  @P1 LOP3.LUT R10, R10, 0x4000000, RZ, 0xfc, !PT ;  /* 0x040000000a0a1812 */ /* 0x000fc400078efcff */
[----:B------:R-:W-:Y:S01]  /*5bcc0*/  LOP3.LUT P1, RZ, R13, 0x4, RZ, 0xc0, !PT ;  /* 0x000000040dff7812 */ /* 0x000fe2000782c0ff */
[----:B-1----:R-:W-:Y:S01]  /*5bcd0*/  IMAD.WIDE R22, R17, 0x4, R4 ;  /* 0x0000000411167825 */ /* 0x002fe200078e0204 */
[----:B------:R-:W4:Y:S04]  /*5bce0*/  LDL.LU R18, [R1+0xd14] ;  /* 0x000d140001127983 */ /* 0x000f280000300800 */
[----:B------:R-:W4:Y:S07]  /*5bcf0*/  LDL.LU R17, [R1+0x118c] ;  /* 0x00118c0001117983 */ /* 0x000f2e0000300800 */
[----:B--2---:R1:W-:Y:S01]  /*5bd00*/  @P1 STG.E desc[UR4][R22.64], R14 ;  /* 0x0000000e16001986 */ /* 0x0043e2000c101904 */
[----:B------:R-:W-:Y:S01]  /*5bd10*/  LOP3.LUT P1, RZ, R10, 0x4000000, RZ, 0xc0, !PT ;  /* 0x040000000aff7812 */ /* 0x000fe2000782c0ff */
[----:B-1----:R-:W-:-:S02]  /*5bd20*/  IMAD.WIDE R22, R16, 0x4, R2 ;  /* 0x0000000410167825 */ /* 0x002fc400078e0202 */
[----:B------:R-:W2:Y:S10]  /*5bd30*/  LDL.LU R14, [R1+0x1ca4] ;  /* 0x001ca400010e7983 */ /* 0x000eb40000300800 */
[----:B---3--:R1:W-:Y:S04]  /*5bd40*/  @P1 STG.E desc[UR4][R22.64], R15 ;  /* 0x0000000f16001986 */ /* 0x0083e8000c101904 */
[----:B-1----:R-:W3:Y:S01]  /*5bd50*/  LDL.LU R15, [R1+0x1ca0] ;  /* 0x001ca000010f7983 */ /* 0x002ee20000300800 */
[----:B------:R-:W-:-:S03]  /*5bd60*/  IMAD.WIDE R22, R16, 0x4, R4 ;  /* 0x0000000410167825 */ /* 0x000fc600078e0204 */
[----:B------:R-:W2:Y:S01]  /*5bd70*/  LDL.LU R16, [R1+0x924] ;  /* 0x0009240001107983 */ /* 0x000ea20000300800 */
[----:B------:R-:W-:-:S13]  /*5bd80*/  LOP3.LUT P1, RZ, R10, 0x2000000, RZ, 0xc0, !PT ;  /* 0x020000000aff7812 */ /* 0x000fda000782c0ff */
[----:B----4-:R1:W-:Y:S01]  /*5bd90*/  @P1 STG.E desc[UR4][R22.64], R0 ;  /* 0x0000000016001986 */ /* 0x0103e2000c101904 */
        /* <DEDUP_REMOVED lines=32> */
[C---:B-1----:R-:W-:Y:S02]  /*5bfa0*/  IMAD.WIDE R22, R17.reuse, 0x4, R2 ;  /* 0x0000000411167825 */ /* 0x042fe400078e0202 */
[----:B------:R-:W4:Y:S04]  /*5bfb0*/  LDL.LU R19, [R1+0x528] ;  /* 0x0005280001137983 */ /* 0x000f280000300800 */
[----:B------:R1:W-:Y:S02]  /*5bfc0*/  @P6 STG.E desc[UR4][R22.64], R18 ;  /* 0x0000001216006986 */ /* 0x0003e4000c101904 */
[----:B-1----:R-:W-:-:S02]  /*5bfd0*/  IMAD.WIDE R22, R17, 0x4, R4 ;  /* 0x0000000411167825 */ /* 0x002fc400078e0204 */
[----:B------:R-:W3:Y:S04]  /*5bfe0*/  LDL.LU R18, [R1+0x1198] ;  /* 0x0011980001127983 */ /* 0x000ee80000300800 */
[----:B------:R-:W4:Y:S04]  /*5bff0*/  LDL.LU R17, [R1+0x524] ;  /* 0x0005240001117983 */ /* 0x000f280000300800 */
[----:B--2---:R1:W-:Y:S04]  /*5c000*/  @P0 STG.E desc[UR4][R22.64], R16 ;  /* 0x0000001016000986 */ /* 0x0043e8000c101904 */
[----:B-1----:R-:W2:Y:S04]  /*5c010*/  LDL.LU R16, [R1+0x1194] ;  /* 0x0011940001107983 */ /* 0x002ea80000300800 */
[----:B------:R-:W3:Y:S04]  /*5c020*/  LDL.LU R248, [R1+0x124] ;  /* 0x0001240001f87983 */ /* 0x000ee80000300800 */
[----:B------:R-:W3:Y:S04]  /*5c030*/  LDL.LU R252, [R1+0xd18] ;  /* 0x000d180001fc7983 */ /* 0x000ee80000300800 */
[----:B------:R-:W3:Y:S04]  /*5c040*/  LDL.LU R231, [R1+0x1190] ;  /* 0x0011900001e77983 */ /* 0x000ee80000300800 */
[----:B------:R-:W3:Y:S01]  /*5c050*/  LDL.LU R230, [R1+0x928] ;  /* 0x0009280001e67983 */ /* 0x000ee20000300800 */
[----:B------:R-:W-:-:S03]  /*5c060*/  LOP3.LUT P4, RZ, R13, 0x20000, RZ, 0xc0, !PT ;  /* 0x000200000dff7812 */ /* 0x000fc6000788c0ff */
[----:B------:R-:W3:Y:S01]  /*5c070*/  LDL.LU R20, [R1+0x128] ;  /* 0x0001280001147983 */ /* 0x000ee20000300800 */
        /* <DEDUP_REMOVED lines=13> */
[----:B--2---:R-:W-:-:S05]  /*5c150*/  IMAD.WIDE R22, R16, 0x4, R2 ;  /* 0x0000000410167825 */ /* 0x004fca00078e0202 */
[----:B----4-:R1:W-:Y:S02]  /*5c160*/  @P4 STG.E desc[UR4][R22.64], R17 ;  /* 0x0000001116004986 */ /* 0x0103e4000c101904 */
[----:B-1----:R-:W-:Y:S02]  /*5c170*/  IMAD.WIDE R22, R16, 0x4, R4 ;  /* 0x0000000410167825 */ /* 0x002fe400078e0204 */
[----:B------:R-:W2:Y:S04]  /*5c180*/  LDL.LU R16, [R1+0xd1c] ;  /* 0x000d1c0001107983 */ /* 0x000ea80000300800 */
[----:B------:R-:W4:Y:S04]  /*5c190*/  LDL.LU R17, [R1+0x11a0] ;  /* 0x0011a00001117983 */ /* 0x000f280000300800 */
[----:B------:R-:W2:Y:S04]  /*5c1a0*/  LDL.LU R164, [R1+0x92c] ;  /* 0x00092c0001a47983 */ /* 0x000ea80000300800 */
[----:B------:R-:W2:Y:S04]  /*5c1b0*/  LDL.LU R228, [R1+0x119c] ;  /* 0x00119c0001e47983 */ /* 0x000ea80000300800 */
[----:B------:R-:W2:Y:S01]  /*5c1c0*/  LDL.LU R165, [R1+0x52c] ;  /* 0x00052c0001a57983 */ /* 0x000ea20000300800 */
[----:B------:R-:W-:-:S03]  /*5c1d0*/  LOP3.LUT R10, R10, 0xffff7fff, RZ, 0xc0, !PT ;  /* 0xffff7fff0a0a7812 */ /* 0x000fc600078ec0ff */
[----:B------:R-:W2:Y:S01]  /*5c1e0*/  LDL.LU R229, [R1+0x12c] ;  /* 0x00012c0001e57983 */ /* 0x000ea20000300800 */
[----:B------:R-:W-:Y:S02]  /*5c1f0*/  @P1 LOP3.LUT R10, R10, 0x8000, RZ, 0xfc, !PT ;  /* 0x000080000a0a1812 */ /* 0x000fe400078efcff */
[C---:B------:R-:W-:Y:S01]  /*5c200*/  LOP3.LUT P1, RZ, R13.reuse, 0x1000000, RZ, 0xc0, !PT ;  /* 0x010000000dff7812 */ /* 0x040fe2000782c0ff */
[----:B------:R-:W2:Y:S04]  /*5c210*/  LDL.LU R166, [R1+0xd20] ;  /* 0x000d200001a67983 */ /* 0x000ea80000300800 */
[----:B------:R-:W2:Y:S01]  /*5c220*/  LDL.LU R167, [R1+0x11a4] ;  /* 0x0011a40001a77983 */ /* 0x000ea20000300800 */
[----:B------:R-:W-:Y:S02]  /*5c230*/  LOP3.LUT R10, R10, 0xfffeffff, RZ, 0xc0, !PT ;  /* 0xfffeffff0a0a7812 */ /* 0x000fe400078ec0ff */
[C---:B------:R-:W-:Y:S01]  /*5c240*/  LOP3.LUT P5, RZ, R13.reuse, 0x40000, RZ, 0xc0, !PT ;  /* 0x000400000dff7812 */ /* 0x040fe200078ac0ff */
[----:B------:R-:W2:Y:S04]  /*5c250*/  LDL.LU R251, [R1+0x930] ;  /* 0x0009300001fb7983 */ /* 0x000ea80000300800 */
[----:B------:R-:W-:Y:S01]  /*5c260*/  @P1 LOP3.LUT R10, R10, 0x10000, RZ, 0xfc, !PT ;  /* 0x000100000a0a1812 */ /* 0x000fe200078efcff */
[----:B------:R-:W2:Y:S01]  /*5c270*/  LDL.LU R249, [R1+0x11ac] ;  /* 0x0011ac0001f97983 */ /* 0x000ea20000300800 */
[----:B------:R-:W-:-:S02]  /*5c280*/  LOP3.LUT P1, RZ, R13, 0x800000, RZ, 0xc0, !PT ;  /* 0x008000000dff7812 */ /* 0x000fc4000782c0ff */
[----:B------:R-:W-:Y:S01]  /*5c290*/  LOP3.LUT R10, R10, 0xfffdffff, RZ, 0xc0, !PT ;  /* 0xfffdffff0a0a7812 */ /* 0x000fe200078ec0ff */
[----:B------:R-:W2:Y:S01]  /*5c2a0*/  LDL.LU R250, [R1+0x530] ;  /* 0x0005300001fa7983 */ /* 0x000ea20000300800 */
[----:B------:R-:W-:-:S09]  /*5c2b0*/  LOP3.LUT P6, RZ, R13, 0x80000, RZ, 0xc0, !PT ;  /* 0x000800000dff7812 */ /* 0x000fd200078cc0ff */
[----:B------:R-:W-:Y:S02]  /*5c2c0*/  @P1 LOP3.LUT R10, R10, 0x20000, RZ, 0xfc, !PT ;  /* 0x000200000a0a1812 */ /* 0x000fe400078efcff */
[C---:B------:R-:W-:Y:S01]  /*5c2d0*/  LOP3.LUT P1, RZ, R13.reuse, 0x400000, RZ, 0xc0, !PT ;  /* 0x004000000dff7812 */ /* 0x040fe2000782c0ff */
[----:B---3--:R1:W-:Y:S01]  /*5c2e0*/  @P5 STG.E desc[UR4][R22.64], R248 ;  /* 0x000000f816005986 */ /* 0x0083e2000c101904 */
[----:B------:R-:W-:Y:S02]  /*5c2f0*/  LOP3.LUT P0, RZ, R13, 0x100000, RZ, 0xc0, !PT ;  /* 0x001000000dff7812 */ /* 0x000fe4000780c0ff */
[----:B------:R-:W-:Y:S01]  /*5c300*/  LOP3.LUT R10, R10, 0xfffbffff, RZ, 0xc0, !PT ;  /* 0xfffbffff0a0a7812 */ /* 0x000fe200078ec0ff */
[----:B-1----:R-:W-:-:S08]  /*5c310*/  IMAD.WIDE R22, R231, 0x4, R2 ;  /* 0x00000004e7167825 */ /* 0x002fd000078e0202 */
[----:B------:R-:W-:Y:S01]  /*5c320*/  @P1 LOP3.LUT R10, R10, 0x40000, RZ, 0xfc, !PT ;  /* 0x000400000a0a1812 */ /* 0x000fe200078efcff */
[----:B------:R-:W3:Y:S01]  /*5c330*/  LDL.LU R248, [R1+0x130] ;  /* 0x0001300001f87983 */ /* 0x000ee20000300800 */
[----:B------:R-:W-:-:S03]  /*5c340*/  LOP3.LUT P1, RZ, R13, 0x200000, RZ, 0xc0, !PT ;  /* 0x002000000dff7812 */ /* 0x000fc6000782c0ff */
[----:B------:R1:W-:Y:S02]  /*5c350*/  @P6 STG.E desc[UR4][R22.64], R252 ;  /* 0x000000fc16006986 */ /* 0x0003e4000c101904 */
[----:B-1----:R-:W-:Y:S02]  /*5c360*/  IMAD.WIDE R22, R231, 0x4, R4 ;  /* 0x00000004e7167825 */ /* 0x002fe400078e0204 */
[----:B------:R-:W3:Y:S04]  /*5c370*/  LDL.LU R252, [R1+0xd24] ;  /* 0x000d240001fc7983 */ /* 0x000ee80000300800 */
[----:B------:R-:W3:Y:S04]  /*5c380*/  LDL.LU R231, [R1+0x11a8] ;  /* 0x0011a80001e77983 */ /* 0x000ee80000300800 */
[----:B------:R1:W-:Y:S02]  /*5c390*/  @P0 STG.E desc[UR4][R22.64], R230 ;  /* 0x000000e616000986 */ /* 0x0003e4000c101904 */
[----:B-1----:R-:W-:-:S02]  /*5c3a0*/  IMAD.WIDE R22, R18, 0x4, R2 ;  /* 0x0000000412167825 */ /* 0x002fc400078e0202 */
[----:B------:R-:W3:Y:S04]  /*5c3b0*/  LDL.LU R230, [R1+0x934] ;  /* 0x0009340001e67983 */ /* 0x000ee80000300800 */
[----:B------:R1:W-:Y:S01]  /*5c3c0*/  @P1 STG.E desc[UR4][R22.64], R19 ;  /* 0x0000001316001986 */ /* 0x0003e2000c101904 */
[----:B------:R-:W-:Y:S01]  /*5c3d0*/  LOP3.LUT P1, RZ, R10, 0x40000, RZ, 0xc0, !PT ;  /* 0x000400000aff7812 */ /* 0x000fe2000782c0ff */
[----:B-1----:R-:W-:Y:S02]  /*5c3e0*/  IMAD.WIDE R22, R18, 0x4, R4 ;  /* 0x0000000412167825 */ /* 0x002fe400078e0204 */
[----:B------:R-:W3:Y:S04]  /*5c3f0*/  LDL.LU R19, [R1+0x534] ;  /* 0x0005340001137983 */ /* 0x000ee80000300800 */
[----:B------:R-:W3:Y:S06]  /*5c400*/  LDL.LU R18, [R1+0x11b0] ;  /* 0x0011b00001127983 */ /* 0x000eec0000300800 */
[----:B------:R1:W-:Y:S01]  /*5c410*/  @P1 STG.E desc[UR4][R22.64], R20 ;  /* 0x0000001416001986 */ /* 0x0003e2000c101904 */
[----:B------:R-:W-:-:S03]  /*5c420*/  LOP3.LUT P1, RZ, R10, 0x20000, RZ, 0xc0, !PT ;  /* 0x000200000aff7812 */ /* 0x000fc6000782c0ff */
[----:B-1----:R-:W3:Y:S01]  /*5c430*/  LDL.LU R20, [R1+0x134] ;  /* 0x0001340001147983 */ /* 0x002ee20000300800 */
[----:B----4-:R-:W-:-:S09]  /*5c440*/  IMAD.WIDE R22, R17, 0x4, R2 ;  /* 0x0000000411167825 */ /* 0x010fd200078e0202 */
[----:B--2---:R1:W-:Y:S04]  /*5c450*/  @P1 STG.E desc[UR4][R22.64], R16 ;  /* 0x0000001016001986 */ /* 0x0043e8000c101904 */
[----:B-1----:R-:W2:Y:S01]  /*5c460*/  LDL.LU R16, [R1+0x11b8] ;  /* 0x0011b80001107983 */ /* 0x002ea20000300800 */
[----:B------:R-:W-:-:S03]  /*5c470*/  IMAD.WIDE R22, R17, 0x4, R4 ;  /* 0x0000000411167825 */ /* 0x000fc600078e0204 */
        /* <DEDUP_REMOVED lines=22> */
[----:B---3--:R1:W-:Y:S01]  /*5c5e0*/  @P2 STG.E desc[UR4][R22.64], R248 ;  /* 0x000000f816002986 */ /* 0x0083e2000c101904 */
[----:B------:R-:W-:Y:S01]  /*5c5f0*/  LOP3.LUT P5, RZ, R14, 0x2, RZ, 0xc0, !PT ;  /* 0x000000020eff7812 */ /* 0x000fe200078ac0ff */
[----:B-1----:R-:W-:-:S05]  /*5c600*/  IMAD.WIDE R22, R231, 0x4, R2 ;  /* 0x00000004e7167825 */ /* 0x002fca00078e0202 */
[----:B------:R1:W-:Y:S02]  /*5c610*/  @P3 STG.E desc[UR4][R22.64], R252 ;  /* 0x000000fc16003986 */ /* 0x0003e4000c101904 */
[----:B-1----:R-:W-:-:S05]  /*5c620*/  IMAD.WIDE R22, R231, 0x4, R4 ;  /* 0x00000004e7167825 */ /* 0x002fca00078e0204 */
[----:B------:R1:W-:Y:S02]  /*5c630*/  @P4 STG.E desc[UR4][R22.64], R230 ;  /* 0x000000e616004986 */ /* 0x0003e4000c101904 */
[----:B-1----:R-:W-:-:S05]  /*5c640*/  IMAD.WIDE R22, R18, 0x4, R2 ;  /* 0x0000000412167825 */ /* 0x002fca00078e0202 */
[----:B------:R1:W-:Y:S01]  /*5c650*/  @P5 STG.E desc[UR4][R22.64], R19 ;  /* 0x0000001316005986 */ /* 0x0003e2000c101904 */
[----:B------:R-:W-:Y:S01]  /*5c660*/  LOP3.LUT P6, RZ, R14, 0x4, RZ, 0xc0, !PT ;  /* 0x000000040eff7812 */ /* 0x000fe200078cc0ff */
[----:B-1----:R-:W-:Y:S02]  /*5c670*/  IMAD.WIDE R22, R18, 0x4, R4 ;  /* 0x0000000412167825 */ /* 0x002fe400078e0204 */
[----:B------:R-:W3:Y:S04]  /*5c680*/  LDL.LU R19, [R1+0x11bc] ;  /* 0x0011bc0001137983 */ /* 0x000ee80000300800 */
[----:B------:R-:W3:Y:S04]  /*5c690*/  LDL.LU R18, [R1+0x93c] ;  /* 0x00093c0001127983 */ /* 0x000ee80000300800 */
[----:B------:R-:W3:Y:S04]  /*5c6a0*/  LDL.LU R248, [R1+0x938] ;  /* 0x0009380001f87983 */ /* 0x000ee80000300800 */
[----:B------:R-:W3:Y:S04]  /*5c6b0*/  LDL.LU R252, [R1+0x538] ;  /* 0x0005380001fc7983 */ /* 0x000ee80000300800 */
[----:B------:R-:W3:Y:S04]  /*5c6c0*/  LDL.LU R231, [R1+0x11b4] ;  /* 0x0011b40001e77983 */ /* 0x000ee80000300800 */
[----:B------:R-:W3:Y:S01]  /*5c6d0*/  LDL.LU R230, [R1+0x138] ;  /* 0x0001380001e67983 */ /* 0x000ee20000300800 */
[----:B------:R-:W-:-:S03]  /*5c6e0*/  LOP3.LUT P0, RZ, R14, 0x8, RZ, 0xc0, !PT ;  /* 0x000000080eff7812 */ /* 0x000fc6000780c0ff */
[----:B------:R1:W-:Y:S04]  /*5c6f0*/  @P6 STG.E desc[UR4][R22.64], R20 ;  /* 0x0000001416006986 */ /* 0x0003e8000c101904 */
[----:B-1----:R-:W3:Y:S01]  /*5c700*/  LDL.LU R20, [R1+0xd2c] ;  /* 0x000d2c0001147983 */ /* 0x002ee20000300800 */
[----:B--2---:R-:W-:-:S05]  /*5c710*/  IMAD.WIDE R22, R16, 0x4, R2 ;  /* 0x0000000410167825 */ /* 0x004fca00078e0202 */
[----:B----4-:R1:W-:Y:S02]  /*5c720*/  @P0 STG.E desc[UR4][R22.64], R17 ;  /* 0x0000001116000986 */ /* 0x0103e4000c101904 */
[----:B-1----:R-:W-:Y:S02]  /*5c730*/  IMAD.WIDE R22, R16, 0x4, R4 ;  /* 0x0000000410167825 */ /* 0x002fe400078e0204 */
[----:B------:R-:W2:Y:S04]  /*5c740*/  LDL.LU R16, [R1+0x53c] ;  /* 0x00053c0001107983 */ /* 0x000ea80000300800 */
[----:B------:R-:W4:Y:S04]  /*5c750*/  LDL.LU R0, [R1+0x11c4] ;  /* 0x0011c40001007983 */ /* 0x000f280000300800 */
[----:B------:R-:W2:Y:S01]  /*5c760*/  LDL.LU R17, [R1+0x13c] ;  /* 0x00013c0001117983 */ /* 0x000ea20000300800 */
        /* <DEDUP_REMOVED lines=9> */
[----:B------:R-:W2:Y:S01]  /*5c800*/  LDL.LU R229, [R1+0x540] ;  /* 0x0005400001e57983 */ /* 0x000ea20000300800 */
[----:B------:R-:W-:-:S03]  /*5c810*/  LOP3.LUT P4, RZ, R14, 0x10, RZ, 0xc0, !PT ;  /* 0x000000100eff7812 */ /* 0x000fc6000788c0ff */
[----:B------:R-:W2:Y:S04]  /*5c820*/  LDL.LU R167, [R1+0x140] ;  /* 0x0001400001a77983 */ /* 0x000ea80000300800 */
[----:B------:R-:W-:Y:S01]  /*5c830*/  @P1 LOP3.LUT R10, R10, 0x10, RZ, 0xfc, !PT ;  /* 0x000000100a0a1812 */ /* 0x000fe200078efcff */
[----:B------:R-:W2:Y:S01]  /*5c840*/  LDL.LU R250, [R1+0x11d0] ;  /* 0x0011d00001fa7983 */ /* 0x000ea20000300800 */
[----:B------:R-:W-:Y:S02]  /*5c850*/  LOP3.LUT P1, RZ, R14, 0x4000, RZ, 0xc0, !PT ;  /* 0x000040000eff7812 */ /* 0x000fe4000782c0ff */
[----:B------:R-:W-:Y:S01]  /*5c860*/  LOP3.LUT R10, R10, 0xffffffdf, RZ, 0xc0, !PT ;  /* 0xffffffdf0a0a7812 */ /* 0x000fe200078ec0ff */
[----:B------:R-:W2:Y:S01]  /*5c870*/  LDL.LU R251, [R1+0xd34] ;  /* 0x000d340001fb7983 */ /* 0x000ea20000300800 */
[----:B------:R-:W-:-:S02]  /*5c880*/  LOP3.LUT P5, RZ, R14, 0x20, RZ, 0xc0, !PT ;  /* 0x000000200eff7812 */ /* 0x000fc400078ac0ff */
[----:B------:R-:W-:Y:S01]  /*5c890*/  LOP3.LUT P6, RZ, R14, 0x40, RZ, 0xc0, !PT ;  /* 0x000000400eff7812 */ /* 0x000fe200078cc0ff */
[----:B------:R-:W2:Y:S06]  /*5c8a0*/  LDL.LU R249, [R1+0x944] ;  /* 0x0009440001f97983 */ /* 0x000eac0000300800 */
        /* <DEDUP_REMOVED lines=12> */
[----:B------:R-:W-:-:S09]  /*5c970*/  LOP3.LUT P0, RZ, R14, 0x80, RZ, 0xc0, !PT ;  /* 0x000000800eff7812 */ /* 0x000fd2000780c0ff */
[----:B------:R-:W-:Y:S02]  /*5c980*/  @P1 LOP3.LUT R10, R10, 0x200, RZ, 0xfc, !PT ;  /* 0x000002000a0a1812 */ /* 0x000fe400078efcff */
[----:B------:R-:W-:Y:S02]  /*5c990*/  LOP3.LUT P1, RZ, R14, 0x200, RZ, 0xc0, !PT ;  /* 0x000002000eff7812 */ /* 0x000fe4000782c0ff */
[----:B------:R-:W-:-:S11]  /*5c9a0*/  LOP3.LUT R10, R10, 0xfffffbff, RZ, 0xc0, !PT ;  /* 0xfffffbff0a0a7812 */ /* 0x000fd600078ec0ff */
[----:B------:R-:W-:Y:S02]  /*5c9b0*/  @P1 LOP3.LUT R10, R10, 0x400, RZ, 0xfc, !PT ;  /* 0x000004000a0a1812 */ /* 0x000fe400078efcff */
[----:B------:R-:W-:Y:S01]  /*5c9c0*/  LOP3.LUT P1, RZ, R14, 0x100, RZ, 0xc0, !PT ;  /* 0x000001000eff7812 */ /* 0x000fe2000782c0ff */
[----:B---3--:R1:W-:Y:S02]  /*5c9d0*/  @P4 STG.E desc[UR4][R22.64], R248 ;  /* 0x000000f816004986 */ /* 0x0083e4000c101904 */
[C---:B-1----:R-:W-:Y:S02]  /*5c9e0*/  IMAD.WIDE R22, R231.reuse, 0x4, R2 ;  /* 0x00000004e7167825 */ /* 0x042fe400078e0202 */
[----:B------:R-:W3:Y:S04]  /*5c9f0*/  LDL.LU R248, [R1+0x544] ;  /* 0x0005440001f87983 */ /* 0x000ee80000300800 */
[----:B------:R1:W-:Y:S02]  /*5ca00*/  @P5 STG.E desc[UR4][R22.64], R252 ;  /* 0x000000fc16005986 */ /* 0x0003e4000c101904 */
[----:B-1----:R-:W-:-:S02]  /*5ca10*/  IMAD.WIDE R22, R231, 0x4, R4 ;  /* 0x00000004e7167825 */ /* 0x002fc400078e0204 */
[----:B------:R-:W3:Y:S04]  /*5ca20*/  LDL.LU R252, [R1+0x11cc] ;  /* 0x0011cc0001fc7983 */ /* 0x000ee80000300800 */
[----:B------:R1:W-:Y:S04]  /*5ca30*/  @P6 STG.E desc[UR4][R22.64], R230 ;  /* 0x000000e616006986 */ /* 0x0003e8000c101904 */
[----:B------:R-:W3:Y:S01]  /*5ca40*/  LDL.LU R231, [R1+0x144] ;  /* 0x0001440001e77983 */ /* 0x000ee20000300800 */
[----:B-1----:R-:W-:-:S05]  /*5ca50*/  IMAD.WIDE R22, R19, 0x4, R2 ;  /* 0x0000000413167825 */ /* 0x002fca00078e0202 */
[----:B------:R1:W-:Y:S02]  /*5ca60*/  @P0 STG.E desc[UR4][R22.64], R20 ;  /* 0x0000001416000986 */ /* 0x0003e4000c101904 */
[----:B-1----:R-:W-:Y:S02]  /*5ca70*/  IMAD.WIDE R22, R19, 0x4, R4 ;  /* 0x0000000413167825 */ /* 0x002fe400078e0204 */
[----:B------:R-:W3:Y:S04]  /*5ca80*/  LDL.LU R20, [R1+0x11d4] ;  /* 0x0011d40001147983 */ /* 0x000ee80000300800 */
[----:B------:R1:W-:Y:S01]  /*5ca90*/  @P1 STG.E desc[UR4][R22.64], R18 ;  /* 0x0000001216001986 */ /* 0x0003e2000c101904 */
[----:B------:R-:W-:-:S03]  /*5caa0*/  LOP3.LUT P1, RZ, R10, 0x400, RZ, 0xc0, !PT ;  /* 0x000004000aff7812 */ /* 0x000fc6000782c0ff */
[----:B------:R-:W3:Y:S04]  /*5cab0*/  LDL.LU R230, [R1+0xd38] ;  /* 0x000d380001e67983 */ /* 0x000ee80000300800 */
[----:B------:R-:W3:Y:S04]  /*5cac0*/  LDL.LU R19, [R1+0x948] ;  /* 0x0009480001137983 */ /* 0x000ee80000300800 */
[----:B-1----:R-:W3:Y:S01]  /*5cad0*/  LDL.LU R18, [R1+0x548] ;  /* 0x0005480001127983 */ /* 0x002ee20000300800 */
[----:B----4-:R-:W-:-:S05]  /*5cae0*/  IMAD.WIDE R22, R0, 0x4, R2 ;  /* 0x0000000400167825 */ /* 0x010fca00078e0202 */
[----:B--2---:R1:W-:Y:S01]  /*5caf0*/  @P1 STG.E desc[UR4][R22.64], R16 ;  /* 0x0000001016001986 */ /* 0x0043e2000c101904 */
[----:B------:R-:W-:-:S03]  /*5cb00*/  LOP3.LUT P1, RZ, R10, 0x200, RZ, 0xc0, !PT ;  /* 0x000002000aff7812 */ /* 0x000fc6000782c0ff */
[----:B-1----:R-:W2:Y:S01]  /*5cb10*/  LDL.LU R16, [R1+0x11d8] ;  /* 0x0011d80001107983 */ /* 0x002ea20000300800 */
[----:B------:R-:W-:-:S09]  /*5cb20*/  IMAD.WIDE R22, R0, 0x4, R4 ;  /* 0x0000000400167825 */ /* 0x000fd200078e0204 */
[----:B------:R1:W-:Y:S04]  /*5cb30*/  @P1 STG.E desc[UR4][R22.64], R17 ;  /* 0x0000001116001986 */ /* 0x0003e8000c101904 */
[----:B-1----:R-:W4:Y:S01]  /*5cb40*/  LDL.LU R17, [R1+0x148] ;  /* 0x0001480001117983 */ /* 0x002f220000300800 */
        /* <DEDUP_REMOVED lines=20> */
[C---:B------:R-:W-:Y:S02]  /*5cc90*/  LOP3.LUT P4, RZ, R14.reuse, 0x80000, RZ, 0xc0, !PT ;  /* 0x000800000eff7812 */ /* 0x040fe4000788c0ff */
[C---:B------:R-:W-:Y:S02]  /*5cca0*/  LOP3.LUT P5, RZ, R14.reuse, 0x100000, RZ, 0xc0, !PT ;  /* 0x001000000eff7812 */ /* 0x040fe400078ac0ff */
[C---:B------:R-:W-:Y:S02]  /*5ccb0*/  LOP3.LUT P6, RZ, R14.reuse, 0x200000, RZ, 0xc0, !PT ;  /* 0x002000000eff7812 */ /* 0x040fe400078cc0ff */
[----:B------:R-:W-:Y:S01]  /*5ccc0*/  LOP3.LUT P0, RZ, R14, 0x400000, RZ, 0xc0, !PT ;  /* 0x004000000eff7812 */ /* 0x000fe2000780c0ff */
[----:B---3--:R-:W-:-:S05]  /*5ccd0*/  IMAD.WIDE R22, R252, 0x4, R2 ;  /* 0x00000004fc167825 */ /* 0x008fca00078e0202 */
[----:B------:R1:W-:Y:S02]  /*5cce0*/  @P2 STG.E desc[UR4][R22.64], R248 ;  /* 0x000000f816002986 */ /* 0x0003e4000c101904 */
[----:B-1----:R-:W-:-:S05]  /*5ccf0*/  IMAD.WIDE R22, R252, 0x4, R4 ;  /* 0x00000004fc167825 */ /* 0x002fca00078e0204 */
[----:B------:R1:W-:Y:S02]  /*5cd00*/  @P3 STG.E desc[UR4][R22.64], R231 ;  /* 0x000000e716003986 */ /* 0x0003e4000c101904 */
[----:B-1----:R-:W-:-:S05]  /*5cd10*/  IMAD.WIDE R22, R20, 0x4, R2 ;  /* 0x0000000414167825 */ /* 0x002fca00078e0202 */
[----:B------:R1:W-:Y:S02]  /*5cd20*/  @P4 STG.E desc[UR4][R22.64], R230 ;  /* 0x000000e616004986 */ /* 0x0003e4000c101904 */
[----:B-1----:R-:W-:-:S05]  /*5cd30*/  IMAD.WIDE R22, R20, 0x4, R4 ;  /* 0x0000000414167825 */ /* 0x002fca00078e0204 */
[----:B------:R2:W-:Y:S02]  /*5cd40*/  @P5 STG.E desc[UR4][R22.64], R19 ;  /* 0x0000001316005986 */ /* 0x0005e4000c101904 */
[----:B--2---:R-:W-:-:S05]  /*5cd50*/  IMAD.WIDE R22, R16, 0x4, R2 ;  /* 0x0000000410167825 */ /* 0x004fca00078e0202 */
[----:B------:R1:W-:Y:S02]  /*5cd60*/  @P6 STG.E desc[UR4][R22.64], R18 ;  /* 0x0000001216006986 */ /* 0x0003e4000c101904 */
[----:B-1----:R-:W-:Y:S02]  /*5cd70*/  IMAD.WIDE R22, R16, 0x4, R4 ;  /* 0x0000000410167825 */ /* 0x002fe400078e0204 */
[----:B------:R-:W2:Y:S04]  /*5cd80*/  LDL.LU R18, [R1+0xd40] ;  /* 0x000d400001127983 */ /* 0x000ea80000300800 */
[----:B------:R-:W3:Y:S04]  /*5cd90*/  LDL.LU R16, [R1+0x11e8] ;  /* 0x0011e80001107983 */ /* 0x000ee80000300800 */
[----:B------:R-:W2:Y:S04]  /*5cda0*/  LDL.LU R252, [R1+0xd3c] ;  /* 0x000d3c0001fc7983 */ /* 0x000ea80000300800 */
[----:B------:R-:W3:Y:S04]  /*5cdb0*/  LDL.LU R231, [R1+0x11dc] ;  /* 0x0011dc0001e77983 */ /* 0x000ee80000300800 */
[----:B----4-:R1:W-:Y:S04]  /*5cdc0*/  @P0 STG.E desc[UR4][R22.64], R17 ;  /* 0x0000001116000986 */ /* 0x0103e8000c101904 */
[----:B-1----:R-:W4:Y:S04]  /*5cdd0*/  LDL.LU R17, [R1+0x94c] ;  /* 0x00094c0001117983 */ /* 0x002f280000300800 */
[----:B------:R-:W4:Y:S04]  /*5cde0*/  LDL.LU R230, [R1+0x54c] ;  /* 0x00054c0001e67983 */ /* 0x000f280000300800 */
[----:B------:R-:W4:Y:S04]  /*5cdf0*/  LDL.LU R20, [R1+0x11e0] ;  /* 0x0011e00001147983 */ /* 0x000f280000300800 */
[----:B------:R-:W4:Y:S01]  /*5ce00*/  LDL.LU R19, [R1+0x14c] ;  /* 0x00014c0001137983 */ /* 0x000f220000300800 */
[----:B------:R-:W-:-:S02]  /*5ce10*/  LOP3.LUT P1, RZ, R15, 0x8, RZ, 0xc0, !PT ;  /* 0x000000080fff7812 */ /* 0x000fc4000782c0ff */
[----:B------:R-:W-:Y:S01]  /*5ce20*/  LOP3.LUT R11, R11, 0xf7ffffff, RZ, 0xc0, !PT ;  /* 0xf7ffffff0b0b7812 */ /* 0x000fe200078ec0ff */
[----:B------:R-:W4:Y:S10]  /*5ce30*/  LDL.LU R248, [R1+0x950] ;  /* 0x0009500001f87983 */ /* 0x000f340000300800 */
        /* <DEDUP_REMOVED lines=18> */
[----:B------:R-:W-:Y:S02]  /*5cf60*/  LOP3.LUT R10, R10, 0xfffffffd, RZ, 0xc0, !PT ;  /* 0xfffffffd0a0a7812 */ /* 0x000fe400078ec0ff */
[----:B------:R-:W-:-:S09]  /*5cf70*/  LOP3.LUT P5, RZ, R14, 0x1000000, RZ, 0xc0, !PT ;  /* 0x010000000eff7812 */ /* 0x000fd200078ac0ff */
[----:B------:R-:W-:Y:S02]  /*5cf80*/  @P1 LOP3.LUT R10, R10, 0x2, RZ, 0xfc, !PT ;  /* 0x000000020a0a1812 */ /* 0x000fe400078efcff */
[----:B------:R-:W-:Y:S02]  /*5cf90*/  LOP3.LUT P1, RZ, R14, 0x10000000, RZ, 0xc0, !PT ;  /* 0x100000000eff7812 */ /* 0x000fe4000782c0ff */
[----:B------:R-:W-:Y:S02]  /*5cfa0*/  LOP3.LUT R10, R10, 0xfffffffb, RZ, 0xc0, !PT ;  /* 0xfffffffb0a0a7812 */ /* 0x000fe400078ec0ff */
[C---:B------:R-:W-:Y:S02]  /*5cfb0*/  LOP3.LUT P6, RZ, R14.reuse, 0x2000000, RZ, 0xc0, !PT ;  /* 0x020000000eff7812 */ /* 0x040fe400078cc0ff */
[----:B------:R-:W-:-:S07]  /*5cfc0*/  LOP3.LUT P0, RZ, R14, 0x4000000, RZ, 0xc0, !PT ;  /* 0x040000000eff7812 */ /* 0x000fce000780c0ff */
[----:B------:R-:W-:Y:S02]  /*5cfd0*/  @P1 LOP3.LUT R10, R10, 0x4, RZ, 0xfc, !PT ;  /* 0x000000040a0a1812 */ /* 0x000fe400078efcff */
[----:B------:R-:W-:Y:S01]  /*5cfe0*/  LOP3.LUT P1, RZ, R14, 0x8000000, RZ, 0xc0, !PT ;  /* 0x080000000eff7812 */ /* 0x000fe2000782c0ff */
[----:B---3--:R-:W-:-:S05]  /*5cff0*/  IMAD.WIDE R22, R231, 0x4, R2 ;  /* 0x00000004e7167825 */ /* 0x008fca00078e0202 */
[----:B--2---:R1:W-:Y:S02]  /*5d000*/  @P4 STG.E desc[UR4][R22.64], R252 ;  /* 0x000000fc16004986 */ /* 0x0043e4000c101904 */
[----:B-1----:R-:W-:-:S05]  /*5d010*/  IMAD.WIDE R22, R231, 0x4, R4 ;  /* 0x00000004e7167825 */ /* 0x002fca00078e0204 */
[----:B----4-:R1:W-:Y:S04]  /*5d020*/  @P5 STG.E desc[UR4][R22.64], R17 ;  /* 0x0000001116005986 */ /* 0x0103e8000c101904 */
[----:B-1----:R-:W2:Y:S04]  /*5d030*/  LDL.LU R17, [R1+0x550] ;  /* 0x0005500001117983 */ /* 0x002ea80000300800 */
[----:B------:R-:W3:Y:S04]  /*5d040*/  LDL.LU R14, [R1+0x11e4] ;  /* 0x0011e400010e7983 */ /* 0x000ee80000300800 */
        /* <DEDUP_REMOVED lines=9> */
[----:B------:R-:W-:-:S03]  /*5d0e0*/  IMAD.WIDE R22, R20, 0x4, R2 ;  /* 0x0000000414167825 */ /* 0x000fc600078e0202 */
[----:B------:R-:W4:Y:S04]  /*5d0f0*/  LDL.LU R250, [R1+0x958] ;  /* 0x0009580001fa7983 */ /* 0x000f280000300800 */
[----:B------:R-:W4:Y:S04]  /*5d100*/  LDL.LU R249, [R1+0x558] ;  /* 0x0005580001f97983 */ /* 0x000f280000300800 */
[----:B------:R-:W4:Y:S04]  /*5d110*/  LDL.LU R252, [R1+0x11f8] ;  /* 0x0011f80001fc7983 */ /* 0x000f280000300800 */
[----:B------:R1:W-:Y:S04]  /*5d120*/  @P6 STG.E desc[UR4][R22.64], R230 ;  /* 0x000000e616006986 */ /* 0x0003e8000c101904 */
[----:B------:R-:W4:Y:S01]  /*5d130*/  LDL.LU R231, [R1+0x158] ;  /* 0x0001580001e77983 */ /* 0x000f220000300800 */
[----:B-1----:R-:W-:-:S03]  /*5d140*/  IMAD.WIDE R22, R20, 0x4, R4 ;  /* 0x0000000414167825 */ /* 0x002fc600078e0204 */
[----:B------:R-:W4:Y:S04]  /*5d150*/  LDL.LU R230, [R1+0xd4c] ;  /* 0x000d4c0001e67983 */ /* 0x000f280000300800 */
[----:B------:R1:W-:Y:S04]  /*5d160*/  @P0 STG.E desc[UR4][R22.64], R19 ;  /* 0x0000001316000986 */ /* 0x0003e8000c101904 */
[----:B-1----:R-:W4:Y:S01]  /*5d170*/  LDL.LU R19, [R1+0x1200] ;  /* 0x0012000001137983 */ /* 0x002f220000300800 */
[----:B------:R-:W-:-:S05]  /*5d180*/  IMAD.WIDE R22, R16, 0x4, R2 ;  /* 0x0000000410167825 */ /* 0x000fca00078e0202 */
[----:B------:R1:W-:Y:S02]  /*5d190*/  @P1 STG.E desc[UR4][R22.64], R18 ;  /* 0x0000001216001986 */ /* 0x0003e4000c101904 */
[----:B-1----:R-:W-:Y:S02]  /*5d1a0*/  IMAD.WIDE R22, R16, 0x4, R4 ;  /* 0x0000000410167825 */ /* 0x002fe400078e0204 */
[----:B------:R-:W4:Y:S04]  /*5d1b0*/  LDL.LU R18, [R1+0x95c] ;  /* 0x00095c0001127983 */ /* 0x000f280000300800 */
[----:B------:R-:W4:Y:S04]  /*5d1c0*/  LDL.LU R16, [R1+0x55c] ;  /* 0x00055c0001107983 */ /* 0x000f280000300800 */
[----:B------:R-:W4:Y:S01]  /*5d1d0*/  LDL.LU R20, [R1+0x11fc] ;  /* 0x0011fc0001147983 */ /* 0x000f220000300800 */
[----:B------:R-:W-:-:S13]  /*5d1e0*/  LOP3.LUT P1, RZ, R10, 0x4, RZ, 0xc0, !PT ;  /* 0x000000040aff7812 */ /* 0x000fda000782c0ff */
[----:B------:R1:W-:Y:S01]  /*5d1f0*/  @P1 STG.E desc[UR4][R22.64], R248 ;  /* 0x000000f816001986 */ /* 0x0003e2000c101904 */
[----:B------:R-:W-:Y:S02]  /*5d200*/  LOP3.LUT P1, RZ, R10, 0x2, RZ, 0xc0, !PT ;  /* 0x000000020aff7812 */ /* 0x000fe4000782c0ff */
[C---:B------:R-:W-:Y:S02]  /*5d210*/  LOP3.LUT P2, RZ, R15.reuse, 0x10, RZ, 0xc0, !PT ;  /* 0x000000100fff7812 */ /* 0x040fe4000784c0ff */
[C---:B------:R-:W-:Y:S02]  /*5d220*/  LOP3.LUT P3, RZ, R15.reuse, 0x20, RZ, 0xc0, !PT ;  /* 0x000000200fff7812 */ /* 0x040fe4000786c0ff */
[C---:B------:R-:W-:Y:S02]  /*5d230*/  LOP3.LUT P4, RZ, R15.reuse, 0x40, RZ, 0xc0, !PT ;  /* 0x000000400fff7812 */ /* 0x040fe4000788c0ff */
[C---:B------:R-:W-:Y:S02]  /*5d240*/  LOP3.LUT P5, RZ, R15.reuse, 0x80, RZ, 0xc0, !PT ;  /* 0x000000800fff7812 */ /* 0x040fe400078ac0ff */
[C---:B------:R-:W-:Y:S01]  /*5d250*/  LOP3.LUT P6, RZ, R15.reuse, 0x100, RZ, 0xc0, !PT ;  /* 0x000001000fff7812 */ /* 0x040fe200078cc0ff */
[----:B-1----:R-:W4:Y:S01]  /*5d260*/  LDL.LU R248, [R1+0x1c9c] ;  /* 0x001c9c0001f87983 */ /* 0x002f220000300800 */
[----:B------:R-:W-:Y:S01]  /*5d270*/  LOP3.LUT P0, RZ, R15, 0x200, RZ, 0xc0, !PT ;  /* 0x000002000fff7812 */ /* 0x000fe2000780c0ff */
[----:B---3--:R-:W-:-:S05]  /*5d280*/  IMAD.WIDE R22, R14, 0x4, R2 ;  /* 0x000000040e167825 */ /* 0x008fca00078e0202 */
[----:B--2---:R1:W-:Y:S01]  /*5d290*/  @P1 STG.E desc[UR4][R22.64], R17 ;  /* 0x0000001116001986 */ /* 0x0043e2000c101904 */
[----:B------:R-:W-:Y:S01]  /*5d2a0*/  LOP3.LUT P1, RZ, R10, 0x1, RZ, 0xc0, !PT ;  /* 0x000000010aff7812 */ /* 0x000fe2000782c0ff */
[----:B-1----:R-:W-:Y:S02]  /*5d2b0*/  IMAD.WIDE R22, R14, 0x4, R4 ;  /* 0x000000040e167825 */ /* 0x002fe400078e0204 */
[----:B------:R-:W2:Y:S10]  /*5d2c0*/  LDL.LU R17, [R1+0x1c98] ;  /* 0x001c980001117983 */ /* 0x000eb40000300800 */
        /* <DEDUP_REMOVED lines=27> */
[----:B------:R1:W-:Y:S04]  /*5d480*/  @P0 STG.E desc[UR4][R22.64], R16 ;  /* 0x0000001016000986 */ /* 0x0003e8000c101904 */
[----:B-1----:R-:W3:Y:S04]  /*5d490*/  LDL.LU R16, [R1+0x15c] ;  /* 0x00015c0001107983 */ /* 0x002ee80000300800 */
[----:B------:R-:W4:Y:S04]  /*5d4a0*/  LDL.LU R252, [R1+0xd50] ;  /* 0x000d500001fc7983 */ /* 0x000f280000300800 */
[----:B------:R-:W2:Y:S01]  /*5d4b0*/  LDL.LU R231, [R1+0x1204] ;  /* 0x0012040001e77983 */ /* 0x000ea20000300800 */
[----:B------:R-:W-:-:S03]  /*5d4c0*/  LOP3.LUT P4, RZ, R15, 0x400, RZ, 0xc0, !PT ;  /* 0x000004000fff7812 */ /* 0x000fc6000788c0ff */
[----:B------:R-:W4:Y:S04]  /*5d4d0*/  LDL.LU R230, [R1+0x960] ;  /* 0x0009600001e67983 */ /* 0x000f280000300800 */
[----:B------:R-:W4:Y:S04]  /*5d4e0*/  LDL.LU R19, [R1+0x560] ;  /* 0x0005600001137983 */ /* 0x000f280000300800 */
[----:B------:R-:W4:Y:S01]  /*5d4f0*/  LDL.LU R18, [R1+0x120c] ;  /* 0x00120c0001127983 */ /* 0x000f220000300800 */
[----:B------:R-:W-:Y:S01]  /*5d500*/  IMAD.WIDE R22, R20, 0x4, R4 ;  /* 0x0000000414167825 */ /* 0x000fe200078e0204 */
        /* <DEDUP_REMOVED lines=11> */
[----:B---3--:R1:W-:Y:S04]  /*5d5c0*/  @P4 STG.E desc[UR4][R22.64], R16 ;  /* 0x0000001016004986 */ /* 0x0083e8000c101904 */
[----:B-1----:R-:W3:Y:S04]  /*5d5d0*/  LDL.LU R16, [R1+0x160] ;  /* 0x0001600001107983 */ /* 0x002ee80000300800 */
        /* <DEDUP_REMOVED lines=19> */
[C---:B------:R-:W-:Y:S02]  /*5d710*/  LOP3.LUT P5, RZ, R15.reuse, 0x800, RZ, 0xc0, !PT ;  /* 0x000008000fff7812 */ /* 0x040fe400078ac0ff */
[----:B------:R-:W-:Y:S01]  /*5d720*/  LOP3.LUT P6, RZ, R15, 0x1000, RZ, 0xc0, !PT ;  /* 0x000010000fff7812 */ /* 0x000fe200078cc0ff */
[----:B--2---:R-:W-:Y:S01]  /*5d730*/  IMAD.WIDE R22, R231, 0x4, R2 ;  /* 0x00000004e7167825 */ /* 0x004fe200078e0202 */
[----:B------:R-:W2:Y:S05]  /*5d740*/  LDL.LU R249, [R1+0x121c] ;  /* 0x00121c0001f97983 */ /* 0x000eaa0000300800 */
[----:B------:R-:W-:-:S02]  /*5d750*/  @P1 LOP3.LUT R11, R11, 0x1000000, RZ, 0xfc, !PT ;  /* 0x010000000b0b1812 */ /* 0x000fc400078efcff */
[----:B------:R-:W-:Y:S02]  /*5d760*/  LOP3.LUT P1, RZ, R15, 0x10000, RZ, 0xc0, !PT ;  /* 0x000100000fff7812 */ /* 0x000fe4000782c0ff */
[----:B------:R-:W-:Y:S01]  /*5d770*/  LOP3.LUT R11, R11, 0xfdffffff, RZ, 0xc0, !PT ;  /* 0xfdffffff0b0b7812 */ /* 0x000fe200078ec0ff */
[----:B----4-:R1:W-:Y:S01]  /*5d780*/  @P5 STG.E desc[UR4][R22.64], R252 ;  /* 0x000000fc16005986 */ /* 0x0103e2000c101904 */
[----:B------:R-:W-:-:S09]  /*5d790*/  LOP3.LUT P0, RZ, R15, 0x2000, RZ, 0xc0, !PT ;  /* 0x000020000fff7812 */ /* 0x000fd2000780c0ff */
[----:B------:R-:W-:Y:S02]  /*5d7a0*/  @P1 LOP3.LUT R11, R11, 0x2000000, RZ, 0xfc, !PT ;  /* 0x020000000b0b1812 */ /* 0x000fe400078efcff */
[----:B------:R-:W-:Y:S01]  /*5d7b0*/  LOP3.LUT P1, RZ, R15, 0x8000, RZ, 0xc0, !PT ;  /* 0x000080000fff7812 */ /* 0x000fe2000782c0ff */
[----:B-1----:R-:W-:Y:S01]  /*5d7c0*/  IMAD.WIDE R22, R231, 0x4, R4 ;  /* 0x00000004e7167825 */ /* 0x002fe200078e0204 */
[----:B------:R-:W-:Y:S01]  /*5d7d0*/  LOP3.LUT R11, R11, 0xfbffffff, RZ, 0xc0, !PT ;  /* 0xfbffffff0b0b7812 */ /* 0x000fe200078ec0ff */
[----:B------:R-:W4:Y:S04]  /*5d7e0*/  LDL.LU R252, [R1+0x96c] ;  /* 0x00096c0001fc7983 */ /* 0x000f280000300800 */
[----:B------:R1:W-:Y:S04]  /*5d7f0*/  @P6 STG.E desc[UR4][R22.64], R230 ;  /* 0x000000e616006986 */ /* 0x0003e8000c101904 */
[----:B------:R-:W4:Y:S02]  /*5d800*/  LDL.LU R231, [R1+0x56c] ;  /* 0x00056c0001e77983 */ /* 0x000f240000300800 */
[----:B------:R-:W-:-:S02]  /*5d810*/  @P1 LOP3.LUT R11, R11, 0x4000000, RZ, 0xfc, !PT ;  /* 0x040000000b0b1812 */ /* 0x000fc400078efcff */
[----:B------:R-:W-:Y:S01]  /*5d820*/  LOP3.LUT P1, RZ, R15, 0x4000, RZ, 0xc0, !PT ;  /* 0x000040000fff7812 */ /* 0x000fe2000782c0ff */
[----:B-1----:R-:W4:Y:S01]  /*5d830*/  LDL.LU R230, [R1+0x1224] ;  /* 0x0012240001e67983 */ /* 0x002f220000300800 */
[----:B------:R-:W-:-:S05]  /*5d840*/  IMAD.WIDE R22, R18, 0x4, R2 ;  /* 0x0000000412167825 */ /* 0x000fca00078e0202 */
[----:B------:R1:W-:Y:S02]  /*5d850*/  @P0 STG.E desc[UR4][R22.64], R19 ;  /* 0x0000001316000986 */ /* 0x0003e4000c101904 */
[----:B-1----:R-:W-:Y:S02]  /*5d860*/  IMAD.WIDE R22, R18, 0x4, R4 ;  /* 0x0000000412167825 */ /* 0x002fe400078e0204 */
[----:B------:R-:W4:Y:S04]  /*5d870*/  LDL.LU R19, [R1+0x16c] ;  /* 0x00016c0001137983 */ /* 0x000f280000300800 */
[----:B------:R-:W4:Y:S04]  /*5d880*/  LDL.LU R18, [R1+0x1220] ;  /* 0x0012200001127983 */ /* 0x000f280000300800 */
[----:B---3--:R1:W-:Y:S04]  /*5d890*/  @P1 STG.E desc[UR4][R22.64], R16 ;  /* 0x0000001016001986 */ /* 0x0083e8000c101904 */
[----:B-1----:R-:W3:Y:S01]  /*5d8a0*/  LDL.LU R16, [R1+0x1c94] ;  /* 0x001c940001107983 */ /* 0x002ee20000300800 */
[----:B------:R-:W-:Y:S01]  /*5d8b0*/  LOP3.LUT P1, RZ, R11, 0x4000000, RZ, 0xc0, !PT ;  /* 0x040000000bff7812 */ /* 0x000fe2000782c0ff */
[----:B------:R-:W-:-:S12]  /*5d8c0*/  IMAD.WIDE R22, R20, 0x4, R2 ;  /* 0x0000000414167825 */ /* 0x000fd800078e0202 */
[----:B------:R1:W-:Y:S02]  /*5d8d0*/  @P1 STG.E desc[UR4][R22.64], R10 ;  /* 0x0000000a16001986 */ /* 0x0003e4000c101904 */
[----:B-1----:R-:W-:Y:S02]  /*5d8e0*/  IMAD.WIDE R22, R20, 0x4, R4 ;  /* 0x0000000414167825 */ /* 0x002fe400078e0204 */
[----:B------:R-:W3:Y:S01]  /*5d8f0*/  LDL.LU R20, [R1+0x970] ;  /* 0x0009700001147983 */ /* 0x000ee20000300800 */
        /* <DEDUP_REMOVED lines=23> */
[----:B--2---:R-:W-:-:S05]  /*5da70*/  IMAD.WIDE R22, R249, 0x4, R2 ;  /* 0x00000004f9167825 */ /* 0x004fca00078e0202 */
[----:B------:R1:W-:Y:S01]  /*5da80*/  @P2 STG.E desc[UR4][R22.64], R250 ;  /* 0x000000fa16002986 */ /* 0x0003e2000c101904 */
[----:B------:R-:W-:Y:S01]  /*5da90*/  LOP3.LUT P5, RZ, R15, 0x4000000, RZ, 0xc0, !PT ;  /* 0x040000000fff7812 */ /* 0x000fe200078ac0ff */
[----:B-1----:R-:W-:-:S05]  /*5daa0*/  IMAD.WIDE R22, R249, 0x4, R4 ;  /* 0x00000004f9167825 */ /* 0x002fca00078e0204 */
[----:B----4-:R1:W-:Y:S01]  /*5dab0*/  @P3 STG.E desc[UR4][R22.64], R252 ;  /* 0x000000fc16003986 */ /* 0x0103e2000c101904 */
[----:B------:R-:W-:Y:S01]  /*5dac0*/  LOP3.LUT P6, RZ, R15, 0x8000000, RZ, 0xc0, !PT ;  /* 0x080000000fff7812 */ /* 0x000fe200078cc0ff */
[----:B-1----:R-:W-:-:S05]  /*5dad0*/  IMAD.WIDE R22, R230, 0x4, R2 ;  /* 0x00000004e6167825 */ /* 0x002fca00078e0202 */
[----:B------:R1:W-:Y:S02]  /*5dae0*/  @P4 STG.E desc[UR4][R22.64], R231 ;  /* 0x000000e716004986 */ /* 0x0003e4000c101904 */
[----:B-1----:R-:W-:-:S05]  /*5daf0*/  IMAD.WIDE R22, R230, 0x4, R4 ;  /* 0x00000004e6167825 */ /* 0x002fca00078e0204 */
[----:B------:R1:W-:Y:S02]  /*5db00*/  @P5 STG.E desc[UR4][R22.64], R19 ;  /* 0x0000001316005986 */ /* 0x0003e4000c101904 */
[----:B-1----:R-:W-:-:S05]  /*5db10*/  IMAD.WIDE R22, R18, 0x4, R2 ;  /* 0x0000000412167825 */ /* 0x002fca00078e0202 */
[----:B---3--:R1:W-:Y:S04]  /*5db20*/  @P6 STG.E desc[UR4][R22.64], R16 ;  /* 0x0000001016006986 */ /* 0x0083e8000c101904 */
[----:B-1----:R-:W2:Y:S01]  /*5db30*/  LDL.LU R16, [R1+0x1c90] ;  /* 0x001c900001107983 */ /* 0x002ea20000300800 */
[----:B------:R-:W-:-:S03]  /*5db40*/  IMAD.WIDE R22, R18, 0x4, R4 ;  /* 0x0000000412167825 */ /* 0x000fc600078e0204 */
[----:B------:R-:W3:Y:S04]  /*5db50*/  LDL.LU R19, [R1+0x574] ;  /* 0x0005740001137983 */ /* 0x000ee80000300800 */
[----:B------:R-:W4:Y:S04]  /*5db60*/  LDL.LU R18, [R1+0x122c] ;  /* 0x00122c0001127983 */ /* 0x000f280000300800 */
[----:B------:R-:W3:Y:S04]  /*5db70*/  LDL.LU R250, [R1+0x570] ;  /* 0x0005700001fa7983 */ /* 0x000ee80000300800 */
[----:B------:R-:W4:Y:S01]  /*5db80*/  LDL.LU R249, [R1+0x1228] ;  /* 0x0012280001f97983 */ /* 0x000f220000300800 */
[----:B------:R-:W-:-:S03]  /*5db90*/  LOP3.LUT P0, RZ, R15, 0x10000000, RZ, 0xc0, !PT ;  /* 0x100000000fff7812 */ /* 0x000fc6000780c0ff */
[----:B------:R-:W3:Y:S04]  /*5dba0*/  LDL.LU R252, [R1+0x170] ;  /* 0x0001700001fc7983 */ /* 0x000ee80000300800 */
[----:B------:R-:W3:Y:S04]  /*5dbb0*/  LDL.LU R231, [R1+0xd64] ;  /* 0x000d640001e77983 */ /* 0x000ee80000300800 */
[----:B------:R-:W3:Y:S04]  /*5dbc0*/  LDL.LU R230, [R1+0x1230] ;  /* 0x0012300001e67983 */ /* 0x000ee80000300800 */
[----:B------:R1:W-:Y:S04]  /*5dbd0*/  @P0 STG.E desc[UR4][R22.64], R20 ;  /* 0x0000001416000986 */ /* 0x0003e8000c101904 */
[----:B-1----:R-:W3:Y:S04]  /*5dbe0*/  LDL.LU R20, [R1+0x974] ;  /* 0x0009740001147983 */ /* 0x002ee80000300800 */
[----:B------:R-:W3:Y:S01]  /*5dbf0*/  LDL.LU R22, [R1+0x174] ;  /* 0x0001740001167983 */ /* 0x000ee20000300800 */
[----:B------:R-:W-:-:S03]  /*5dc00*/  LOP3.LUT R11, R11, 0xfffff7ff, RZ, 0xc0, !PT ;  /* 0xfffff7ff0b0b7812 */ /* 0x000fc600078ec0ff */
        /* <DEDUP_REMOVED lines=8> */
[----:B------:R-:W-:-:S03]  /*5dc90*/  LOP3.LUT P4, RZ, R15, 0x20000000, RZ, 0xc0, !PT ;  /* 0x200000000fff7812 */ /* 0x000fc6000788c0ff */
[----:B------:R-:W3:Y:S01]  /*5dca0*/  LDL.LU R166, [R1+0x97c] ;  /* 0x00097c0001a67983 */ /* 0x000ee20000300800 */
[C---:B------:R-:W-:Y:S02]  /*5dcb0*/  LOP3.LUT P5, RZ, R15.reuse, 0x40000000, RZ, 0xc0, !PT ;  /* 0x400000000fff7812 */ /* 0x040fe400078ac0ff */
[----:B------:R-:W-:Y:S01]  /*5dcc0*/  LOP3.LUT P6, RZ, R15, 0x80000000, RZ, 0xc0, !PT ;  /* 0x800000000fff7812 */ /* 0x000fe200078cc0ff */
[----:B------:R-:W3:Y:S04]  /*5dcd0*/  LDL.LU R167, [R1+0x57c] ;  /* 0x00057c0001a77983 */ /* 0x000ee80000300800 */
[----:B------:R-:W3:Y:S01]  /*5dce0*/  LDL.LU R251, [R1+0x1240] ;  /* 0x0012400001fb7983 */ /* 0x000ee20000300800 */
[----:B--2---:R-:W-:-:S13]  /*5dcf0*/  LOP3.LUT P1, RZ, R16, 0x200, RZ, 0xc0, !PT ;  /* 0x0000020010ff7812 */ /* 0x004fda000782c0ff */
        /* <DEDUP_REMOVED lines=15> */
[----:B----4-:R-:W-:-:S10]  /*5ddf0*/  IMAD.WIDE R14, R249, 0x4, R2 ;  /* 0x00000004f90e7825 */ /* 0x010fd400078e0202 */
[----:B------:R-:W-:Y:S02]  /*5de00*/  @P1 LOP3.LUT R11, R11, 0x10000, RZ, 0xfc, !PT ;  /* 0x000100000b0b1812 */ /* 0x000fe400078efcff */
[C---:B------:R-:W-:Y:S02]  /*5de10*/  LOP3.LUT P1, RZ, R16.reuse, 0x8, RZ, 0xc0, !PT ;  /* 0x0000000810ff7812 */ /* 0x040fe4000782c0ff */
[----:B------:R-:W-:Y:S01]  /*5de20*/  LOP3.LUT R11, R11, 0xfffdffff, RZ, 0xc0, !PT ;  /* 0xfffdffff0b0b7812 */ /* 0x000fe200078ec0ff */
[----:B---3--:R1:W-:Y:S01]  /*5de30*/  @P4 STG.E desc[UR4][R14.64], R250 ;  /* 0x000000fa0e004986 */ /* 0x0083e2000c101904 */
[----:B------:R-:W-:-:S09]  /*5de40*/  LOP3.LUT P0, RZ, R16, 0x1, RZ, 0xc0, !PT ;  /* 0x0000000110ff7812 */ /* 0x000fd2000780c0ff */
[----:B------:R-:W-:Y:S01]  /*5de50*/  @P1 LOP3.LUT R11, R11, 0x20000, RZ, 0xfc, !PT ;  /* 0x000200000b0b1812 */ /* 0x000fe200078efcff */
[----:B-1----:R-:W-:Y:S01]  /*5de60*/  IMAD.WIDE R14, R249, 0x4, R4 ;  /* 0x00000004f90e7825 */ /* 0x002fe200078e0204 */
[----:B------:R-:W-:Y:S01]  /*5de70*/  LOP3.LUT P1, RZ, R16, 0x4, RZ, 0xc0, !PT ;  /* 0x0000000410ff7812 */ /* 0x000fe2000782c0ff */
[----:B------:R-:W2:Y:S04]  /*5de80*/  LDL.LU R250, [R1+0x17c] ;  /* 0x00017c0001fa7983 */ /* 0x000ea80000300800 */
[----:B------:R1:W-:Y:S01]  /*5de90*/  @P5 STG.E desc[UR4][R14.64], R252 ;  /* 0x000000fc0e005986 */ /* 0x0003e2000c101904 */
[----:B------:R-:W-:Y:S01]  /*5dea0*/  LOP3.LUT R11, R11, 0xfffbffff, RZ, 0xc0, !PT ;  /* 0xfffbffff0b0b7812 */ /* 0x000fe200078ec0ff */
[----:B-1----:R-:W-:Y:S02]  /*5deb0*/  IMAD.WIDE R14, R230, 0x4, R2 ;  /* 0x00000004e60e7825 */ /* 0x002fe400078e0202 */
[----:B------:R-:W3:Y:S04]  /*5dec0*/  LDL.LU R252, [R1+0x1248] ;  /* 0x0012480001fc7983 */ /* 0x000ee80000300800 */
[----:B------:R-:W-:Y:S01]  /*5ded0*/  @P1 LOP3.LUT R11, R11, 0x40000, RZ, 0xfc, !PT ;  /* 0x000400000b0b1812 */ /* 0x000fe200078efcff */
[----:B------:R1:W-:Y:S04]  /*5dee0*/  @P6 STG.E desc[UR4][R14.64], R231 ;  /* 0x000000e70e006986 */ /* 0x0003e8000c101904 */
[----:B------:R-:W4:Y:S01]  /*5def0*/  LDL.LU R249, [R1+0xd70] ;  /* 0x000d700001f97983 */ /* 0x000f220000300800 */
[----:B------:R-:W-:Y:S01]  /*5df00*/  LOP3.LUT P1, RZ, R16, 0x2, RZ, 0xc0, !PT ;  /* 0x0000000210ff7812 */ /* 0x000fe2000782c0ff */
[----:B-1----:R-:W-:-:S02]  /*5df10*/  IMAD.WIDE R14, R230, 0x4, R4 ;  /* 0x00000004e60e7825 */ /* 0x002fc400078e0204 */
[----:B------:R-:W4:Y:S04]  /*5df20*/  LDL.LU R231, [R1+0x980] ;  /* 0x0009800001e77983 */ /* 0x000f280000300800 */
[----:B------:R1:W-:Y:S04]  /*5df30*/  @P0 STG.E desc[UR4][R14.64], R20 ;  /* 0x000000140e000986 */ /* 0x0003e8000c101904 */
[----:B------:R-:W4:Y:S04]  /*5df40*/  LDL.LU R230, [R1+0x580] ;  /* 0x0005800001e67983 */ /* 0x000f280000300800 */
[----:B-1----:R-:W4:Y:S01]  /*5df50*/  LDL.LU R20, [R1+0x1244] ;  /* 0x0012440001147983 */ /* 0x002f220000300800 */
[----:B------:R-:W-:-:S05]  /*5df60*/  IMAD.WIDE R14, R18, 0x4, R2 ;  /* 0x00000004120e7825 */ /* 0x000fca00078e0202 */
[----:B------:R1:W-:Y:S02]  /*5df70*/  @P1 STG.E desc[UR4][R14.64], R19 ;  /* 0x000000130e001986 */ /* 0x0003e4000c101904 */
[----:B-1----:R-:W-:Y:S02]  /*5df80*/  IMAD.WIDE R14, R18, 0x4, R4 ;  /* 0x00000004120e7825 */ /* 0x002fe400078e0204 */
[----:B------:R-:W4:Y:S04]  /*5df90*/  LDL.LU R19, [R1+0x180] ;  /* 0x0001800001137983 */ /* 0x000f280000300800 */
        /* <DEDUP_REMOVED lines=26> */
[C---:B------:R-:W-:Y:S01]  /*5e140*/  LOP3.LUT P4, RZ, R16.reuse, 0x1000, RZ, 0xc0, !PT ;  /* 0x0000100010ff7812 */ /* 0x040fe2000788c0ff */
[----:B-1----:R-:W-:Y:S01]  /*5e150*/  IMAD.WIDE R14, R251, 0x4, R4 ;  /* 0x00000004fb0e7825 */ /* 0x002fe200078e0204 */
[C---:B------:R-:W-:Y:S02]  /*5e160*/  LOP3.LUT P5, RZ, R16.reuse, 0x2000, RZ, 0xc0, !PT ;  /* 0x0000200010ff7812 */ /* 0x040fe400078ac0ff */
[C---:B------:R-:W-:Y:S02]  /*5e170*/  LOP3.LUT P6, RZ, R16.reuse, 0x4000, RZ, 0xc0, !PT ;  /* 0x0000400010ff7812 */ /* 0x040fe400078cc0ff */
[----:B------:R-:W-:Y:S01]  /*5e180*/  LOP3.LUT P0, RZ, R16, 0x8000, RZ, 0xc0, !PT ;  /* 0x0000800010ff7812 */ /* 0x000fe2000780c0ff */
        /* <DEDUP_REMOVED lines=9> */
[----:B------:R1:W-:Y:S02]  /*5e220*/  @P6 STG.E desc[UR4][R14.64], R19 ;  /* 0x000000130e006986 */ /* 0x0003e4000c101904 */
[----:B-1----:R-:W-:-:S05]  /*5e230*/  IMAD.WIDE R14, R18, 0x4, R2 ;  /* 0x00000004120e7825 */ /* 0x002fca00078e0202 */
[----:B------:R1:W-:Y:S04]  /*5e240*/  @P0 STG.E desc[UR4][R14.64], R17 ;  /* 0x000000110e000986 */ /* 0x0003e8000c101904 */
[----:B-1----:R-:W3:Y:S04]  /*5e250*/  LDL.LU R17, [R1+0x1c8c] ;  /* 0x001c8c0001117983 */ /* 0x002ee80000300800 */
[----:B------:R-:W4:Y:S04]  /*5e260*/  LDL.LU R249, [R1+0x984] ;  /* 0x0009840001f97983 */ /* 0x000f280000300800 */
[----:B------:R-:W2:Y:S04]  /*5e270*/  LDL.LU R250, [R1+0x584] ;  /* 0x0005840001fa7983 */ /* 0x000ea80000300800 */
[----:B------:R-:W3:Y:S01]  /*5e280*/  LDL.LU R20, [R1+0x1254] ;  /* 0x0012540001147983 */ /* 0x000ee20000300800 */
[----:B------:R-:W-:-:S02]  /*5e290*/  LOP3.LUT P1, RZ, R16, 0x10000000, RZ, 0xc0, !PT ;  /* 0x1000000010ff7812 */ /* 0x000fc4000782c0ff */
[----:B------:R-:W-:Y:S01]  /*5e2a0*/  LOP3.LUT R11, R11, 0xfffffff7, RZ, 0xc0, !PT ;  /* 0xfffffff70b0b7812 */ /* 0x000fe200078ec0ff */
[----:B------:R-:W2:Y:S01]  /*5e2b0*/  LDL.LU R252, [R1+0x184] ;  /* 0x0001840001fc7983 */ /* 0x000ea20000300800 */
[----:B------:R-:W-:Y:S01]  /*5e2c0*/  LOP3.LUT P4, RZ, R16, 0x10000, RZ, 0xc0, !PT ;  /* 0x0001000010ff7812 */ /* 0x000fe2000788c0ff */
[----:B------:R-:W-:Y:S02]  /*5e2d0*/  IMAD.WIDE R14, R18, 0x4, R4 ;  /* 0x00000004120e7825 */ /* 0x000fe400078e0204 */
[----:B------:R-:W2:Y:S04]  /*5e2e0*/  LDL.LU R231, [R1+0xd78] ;  /* 0x000d780001e77983 */ /* 0x000ea80000300800 */
[----:B------:R-:W2:Y:S02]  /*5e2f0*/  LDL.LU R19, [R1+0x588] ;  /* 0x0005880001137983 */ /* 0x000ea40000300800 */
[----:B------:R-:W-:-:S02]  /*5e300*/  @P1 LOP3.LUT R11, R11, 0x8, RZ, 0xfc, !PT ;  /* 0x000000080b0b1812 */ /* 0x000fc400078efcff */
[----:B------:R-:W-:Y:S01]  /*5e310*/  LOP3.LUT P1, RZ, R16, 0x8000000, RZ, 0xc0, !PT ;  /* 0x0800000010ff7812 */ /* 0x000fe2000782c0ff */
[----:B------:R-:W2:Y:S01]  /*5e320*/  LDL.LU R18, [R1+0x1258] ;  /* 0x0012580001127983 */ /* 0x000ea20000300800 */
[----:B------:R-:W-:-:S03]  /*5e330*/  LOP3.LUT R11, R11, 0xffffffef, RZ, 0xc0, !PT ;  /* 0xffffffef0b0b7812 */ /* 0x000fc600078ec0ff */
[----:B------:R-:W2:Y:S08]  /*5e340*/  LDL.LU R22, [R1+0x125c] ;  /* 0x00125c0001167983 */ /* 0x000eb00000300800 */
        /* <DEDUP_REMOVED lines=16> */
[C---:B------:R-:W-:Y:S02]  /*5e450*/  LOP3.LUT P1, RZ, R16.reuse, 0x200000, RZ, 0xc0, !PT ;  /* 0x0020000010ff7812 */ /* 0x040fe4000782c0ff */
[----:B------:R-:W-:Y:S02]  /*5e460*/  LOP3.LUT R11, R11, 0xfffffbff, RZ, 0xc0, !PT ;  /* 0xfffffbff0b0b7812 */ /* 0x000fe400078ec0ff */
[C---:B------:R-:W-:Y:S02]  /*5e470*/  LOP3.LUT P5, RZ, R16.reuse, 0x20000, RZ, 0xc0, !PT ;  /* 0x0002000010ff7812 */ /* 0x040fe400078ac0ff */
[C---:B------:R-:W-:Y:S02]  /*5e480*/  LOP3.LUT P6, RZ, R16.reuse, 0x40000, RZ, 0xc0, !PT ;  /* 0x0004000010ff7812 */ /* 0x040fe400078cc0ff */
[----:B------:R-:W-:-:S02]  /*5e490*/  LOP3.LUT P0, RZ, R16, 0x80000, RZ, 0xc0, !PT ;  /* 0x0008000010ff7812 */ /* 0x000fc4000780c0ff */
[C---:B------:R-:W-:Y:S02]  /*5e4a0*/  LOP3.LUT P2, RZ, R16.reuse, 0x20000000, RZ, 0xc0, !PT ;  /* 0x2000000010ff7812 */ /* 0x040fe4000784c0ff */
[C---:B------:R-:W-:Y:S02]  /*5e4b0*/  LOP3.LUT P3, RZ, R16.reuse, 0x40000000, RZ, 0xc0, !PT ;  /* 0x4000000010ff7812 */ /* 0x040fe4000786c0ff */
[----:B------:R-:W-:Y:S02]  /*5e4c0*/  @P1 LOP3.LUT R11, R11, 0x400, RZ, 0xfc, !PT ;  /* 0x000004000b0b1812 */ /* 0x000fe400078efcff */
[C---:B------:R-:W-:Y:S01]  /*5e4d0*/  LOP3.LUT P1, RZ, R16.reuse, 0x100000, RZ, 0xc0, !PT ;  /* 0x0010000010ff7812 */ /* 0x040fe2000782c0ff */
[----:B----4-:R1:W-:Y:S04]  /*5e4e0*/  @P4 STG.E desc[UR4][R14.64], R249 ;  /* 0x000000f90e004986 */ /* 0x0103e8000c101904 */
[----:B-1----:R-:W4:Y:S01]  /*5e4f0*/  LDL.LU R249, [R1+0x988] ;  /* 0x0009880001f97983 */ /* 0x002f220000300800 */
[----:B------:R-:W-:-:S03]  /*5e500*/  LOP3.LUT P4, RZ, R16, 0x80000000, RZ, 0xc0, !PT ;  /* 0x8000000010ff7812 */ /* 0x000fc6000788c0ff */
[----:B------:R-:W4:Y:S01]  /*5e510*/  LDL.LU R16, [R1+0x188] ;  /* 0x0001880001107983 */ /* 0x000f220000300800 */
[----:B---3--:R-:W-:-:S05]  /*5e520*/  IMAD.WIDE R14, R20, 0x4, R2 ;  /* 0x00000004140e7825 */ /* 0x008fca00078e0202 */
[----:B--2---:R1:W-:Y:S02]  /*5e530*/  @P5 STG.E desc[UR4][R14.64], R250 ;  /* 0x000000fa0e005986 */ /* 0x0043e4000c101904 */
[----:B-1----:R-:W-:Y:S02]  /*5e540*/  IMAD.WIDE R14, R20, 0x4, R4 ;  /* 0x00000004140e7825 */ /* 0x002fe400078e0204 */
[----:B------:R-:W2:Y:S04]  /*5e550*/  LDL.LU R20, [R1+0xd7c] ;  /* 0x000d7c0001147983 */ /* 0x000ea80000300800 */
[----:B------:R-:W3:Y:S04]  /*5e560*/  LDL.LU R23, [R1+0x98c] ;  /* 0x00098c0001177983 */ /* 0x000ee80000300800 */
[----:B------:R-:W3:Y:S04]  /*5e570*/  LDL.LU R10, [R1+0x58c] ;  /* 0x00058c00010a7983 */ /* 0x000ee80000300800 */
[----:B------:R-:W3:Y:S04]  /*5e580*/  LDL.LU R13, [R1+0x1264] ;  /* 0x00126400010d7983 */ /* 0x000ee80000300800 */
[----:B------:R-:W3:Y:S04]  /*5e590*/  LDL.LU R0, [R1+0x18c] ;  /* 0x00018c0001007983 */ /* 0x000ee80000300800 */
[----:B------:R-:W3:Y:S04]  /*5e5a0*/  LDL.LU R164, [R1+0xd80] ;  /* 0x000d800001a47983 */ /* 0x000ee80000300800 */
[----:B------:R1:W-:Y:S04]  /*5e5b0*/  @P6 STG.E desc[UR4][R14.64], R252 ;  /* 0x000000fc0e006986 */ /* 0x0003e8000c101904 */
[----:B------:R-:W3:Y:S04]  /*5e5c0*/  LDL.LU R165, [R1+0x1260] ;  /* 0x0012600001a57983 */ /* 0x000ee80000300800 */
[----:B------:R-:W3:Y:S01]  /*5e5d0*/  LDL.LU R228, [R1+0x990] ;  /* 0x0009900001e47983 */ /* 0x000ee20000300800 */
[----:B-1----:R-:W-:-:S03]  /*5e5e0*/  IMAD.WIDE R14, R230, 0x4, R2 ;  /* 0x00000004e60e7825 */ /* 0x002fc600078e0202 */
[----:B------:R-:W3:Y:S04]  /*5e5f0*/  LDL.LU R229, [R1+0x590] ;  /* 0x0005900001e57983 */ /* 0x000ee80000300800 */
[----:B------:R1:W-:Y:S04]  /*5e600*/  @P0 STG.E desc[UR4][R14.64], R231 ;  /* 0x000000e70e000986 */ /* 0x0003e8000c101904 */
[----:B------:R-:W3:Y:S04]  /*5e610*/  LDL.LU R166, [R1+0x1268] ;  /* 0x0012680001a67983 */ /* 0x000ee80000300800 */
[----:B------:R-:W3:Y:S01]  /*5e620*/  LDL.LU R167, [R1+0x190] ;  /* 0x0001900001a77983 */ /* 0x000ee20000300800 */
[----:B-1----:R-:W-:-:S03]  /*5e630*/  IMAD.WIDE R14, R230, 0x4, R4 ;  /* 0x00000004e60e7825 */ /* 0x002fc600078e0204 */
[----:B------:R-:W3:Y:S04]  /*5e640*/  LDL.LU R251, [R1+0xd84] ;  /* 0x000d840001fb7983 */ /* 0x000ee80000300800 */
[----:B------:R-:W3:Y:S04]  /*5e650*/  LDL.LU R250, [R1+0x126c] ;  /* 0x00126c0001fa7983 */ /* 0x000ee80000300800 */
[----:B------:R-:W3:Y:S04]  /*5e660*/  LDL.LU R252, [R1+0x994] ;  /* 0x0009940001fc7983 */ /* 0x000ee80000300800 */
[----:B------:R-:W3:Y:S04]  /*5e670*/  LDL.LU R231, [R1+0x594] ;  /* 0x0005940001e77983 */ /* 0x000ee80000300800 */
[----:B------:R-:W3:Y:S04]  /*5e680*/  LDL.LU R230, [R1+0x1270] ;  /* 0x0012700001e67983 */ /* 0x000ee80000300800 */
[----:B----4-:R1:W-:Y:S01]  /*5e690*/  @P1 STG.E desc[UR4][R14.64], R249 ;  /* 0x000000f90e001986 */ /* 0x0103e2000c101904 */
[----:B------:R-:W-:Y:S01]  /*5e6a0*/  LOP3.LUT P1, RZ, R11, 0x400, RZ, 0xc0, !PT ;  /* 0x000004000bff7812 */ /* 0x000fe2000782c0ff */
[----:B-1----:R-:W-:-:S02]  /*5e6b0*/  IMAD.WIDE R14, R18, 0x4, R2 ;  /* 0x00000004120e7825 */ /* 0x002fc400078e0202 */
[----:B------:R-:W4:Y:S10]  /*5e6c0*/  LDL.LU R249, [R1+0x1c88] ;  /* 0x001c880001f97983 */ /* 0x000f340000300800 */
[----:B------:R1:W-:Y:S01]  /*5e6d0*/  @P1 STG.E desc[UR4][R14.64], R19 ;  /* 0x000000130e001986 */ /* 0x0003e2000c101904 */
[----:B------:R-:W-:Y:S01]  /*5e6e0*/  LOP3.LUT P1, RZ, R11, 0x200, RZ, 0xc0, !PT ;  /* 0x000002000bff7812 */ /* 0x000fe2000782c0ff */
[----:B-1----:R-:W-:-:S02]  /*5e6f0*/  IMAD.WIDE R14, R18, 0x4, R4 ;  /* 0x00000004120e7825 */ /* 0x002fc400078e0204 */
[----:B------:R-:W4:Y:S10]  /*5e700*/  LDL.LU R19, [R1+0x1c84] ;  /* 0x001c840001137983 */ /* 0x000f340000300800 */
[----:B------:R1:W-:Y:S01]  /*5e710*/  @P1 STG.E desc[UR4][R14.64], R16 ;  /* 0x000000100e001986 */ /* 0x0003e2000c101904 */
[----:B------:R-:W-:-:S03]  /*5e720*/  LOP3.LUT P1, RZ, R11, 0x100, RZ, 0xc0, !PT ;  /* 0x000001000bff7812 */ /* 0x000fc6000782c0ff */
[----:B------:R-:W4:Y:S01]  /*5e730*/  LDL.LU R18, [R1+0x1c80] ;  /* 0x001c800001127983 */ /* 0x000f220000300800 */
[----:B-1----:R-:W-:-:S09]  /*5e740*/  IMAD.WIDE R14, R22, 0x4, R2 ;  /* 0x00000004160e7825 */ /* 0x002fd200078e0202 */
[----:B--2---:R1:W-:Y:S04]  /*5e750*/  @P1 STG.E desc[UR4][R14.64], R20 ;  /* 0x000000140e001986 */ /* 0x0043e8000c101904 */
[----:B-1----:R-:W2:Y:S01]  /*5e760*/  LDL.LU R20, [R1+0x194] ;  /* 0x0001940001147983 */ /* 0x002ea20000300800 */
[----:B------:R-:W-:Y:S01]  /*5e770*/  LOP3.LUT P1, RZ, R11, 0x80, RZ, 0xc0, !PT ;  /* 0x000000800bff7812 */ /* 0x000fe2000782c0ff */
[----:B------:R-:W-:-:S12]  /*5e780*/  IMAD.WIDE R14, R22, 0x4, R4 ;  /* 0x00000004160e7825 */ /* 0x000fd800078e0204 */
[----:B---3--:R1:W-:Y:S01]  /*5e790*/  @P1 STG.E desc[UR4][R14.64], R23 ;  /* 0x000000170e001986 */ /* 0x0083e2000c101904 */
        /* <DEDUP_REMOVED lines=21> */
[----:B-1----:R-:W-:Y:S02]  /*5e8f0*/  IMAD.WIDE R14, R250, 0x4, R4 ;  /* 0x00000004fa0e7825 */ /* 0x002fe400078e0204 */
[----:B------:R-:W3:Y:S04]  /*5e900*/  LDL.LU R250, [R1+0xd8c] ;  /* 0x000d8c0001fa7983 */ /* 0x000ee80000300800 */
[----:B------:R1:W-:Y:S02]  /*5e910*/  @P5 STG.E desc[UR4][R14.64], R252 ;  /* 0x000000fc0e005986 */ /* 0x0003e4000c101904 */
[----:B-1----:R-:W-:-:S05]  /*5e920*/  IMAD.WIDE R14, R230, 0x4, R2 ;  /* 0x00000004e60e7825 */ /* 0x002fca00078e0202 */
[----:B------:R1:W-:Y:S02]  /*5e930*/  @P6 STG.E desc[UR4][R14.64], R231 ;  /* 0x000000e70e006986 */ /* 0x0003e4000c101904 */
[----:B-1----:R-:W-:Y:S02]  /*5e940*/  IMAD.WIDE R14, R230, 0x4, R4 ;  /* 0x00000004e60e7825 */ /* 0x002fe400078e0204 */
[----:B------:R-:W4:Y:S04]  /*5e950*/  LDL.LU R230, [R1+0x127c] ;  /* 0x00127c0001e67983 */ /* 0x000f280000300800 */
[----:B------:R-:W3:Y:S04]  /*5e960*/  LDL.LU R231, [R1+0x99c] ;  /* 0x00099c0001e77983 */ /* 0x000ee80000300800 */
        /* <DEDUP_REMOVED lines=32> */
[----:B------:R-:W4:Y:S01]  /*5eb70*/  LDL.LU R165, [R1+0x1288] ;  /* 0x0012880001a57983 */ /* 0x000f220000300800 */
[----:B------:R-:W-:-:S02]  /*5eb80*/  @P1 LOP3.LUT R12, R12, 0x80000000, RZ, 0xfc, !PT ;  /* 0x800000000c0c1812 */ /* 0x000fc400078efcff */
[----:B------:R-:W-:Y:S01]  /*5eb90*/  LOP3.LUT P1, RZ, R17, 0x400, RZ, 0xc0, !PT ;  /* 0x0000040011ff7812 */ /* 0x000fe2000782c0ff */
[----:B------:R-:W4:Y:S01]  /*5eba0*/  LDL.LU R228, [R1+0xd94] ;  /* 0x000d940001e47983 */ /* 0x000f220000300800 */
        /* <DEDUP_REMOVED lines=8> */
[----:B------:R-:W-:Y:S01]  /*5ec30*/  LOP3.LUT P0, RZ, R17, 0x40, RZ, 0xc0, !PT ;  /* 0x0000004011ff7812 */ /* 0x000fe2000780c0ff */
[----:B---3--:R1:W-:Y:S01]  /*5ec40*/  @P5 STG.E desc[UR4][R14.64], R229 ;  /* 0x000000e50e005986 */ /* 0x0083e2000c101904 */
        /* <DEDUP_REMOVED lines=8> */
[----:B------:R1:W-:Y:S02]  /*5ecd0*/  @P0 STG.E desc[UR4][R14.64], R251 ;  /* 0x000000fb0e000986 */ /* 0x0003e4000c101904 */
[----:B-1----:R-:W-:-:S02]  /*5ece0*/  IMAD.WIDE R14, R230, 0x4, R2 ;  /* 0x00000004e60e7825 */ /* 0x002fc400078e0202 */
[----:B------:R-:W3:Y:S04]  /*5ecf0*/  LDL.LU R251, [R1+0x1294] ;  /* 0x0012940001fb7983 */ /* 0x000ee80000300800 */
[----:B------:R1:W-:Y:S01]  /*5ed00*/  @P1 STG.E desc[UR4][R14.64], R250 ;  /* 0x000000fa0e001986 */ /* 0x0003e2000c101904 */
[----:B------:R-:W-:-:S03]  /*5ed10*/  LOP3.LUT P1, RZ, R11, 0x4, RZ, 0xc0, !PT ;  /* 0x000000040bff7812 */ /* 0x000fc6000782c0ff */
[----:B------:R-:W3:Y:S01]  /*5ed20*/  LDL.LU R167, [R1+0x5a4] ;  /* 0x0005a40001a77983 */ /* 0x000ee20000300800 */
[----:B-1----:R-:W-:-:S03]  /*5ed30*/  IMAD.WIDE R14, R230, 0x4, R4 ;  /* 0x00000004e60e7825 */ /* 0x002fc600078e0204 */
[----:B------:R-:W3:Y:S06]  /*5ed40*/  LDL.LU R250, [R1+0x1a4] ;  /* 0x0001a40001fa7983 */ /* 0x000eec0000300800 */
[----:B------:R1:W-:Y:S01]  /*5ed50*/  @P1 STG.E desc[UR4][R14.64], R231 ;  /* 0x000000e70e001986 */ /* 0x0003e2000c101904 */
[----:B------:R-:W-:-:S03]  /*5ed60*/  LOP3.LUT P1, RZ, R11, 0x2, RZ, 0xc0, !PT ;  /* 0x000000020bff7812 */ /* 0x000fc6000782c0ff */
[----:B------:R-:W3:Y:S01]  /*5ed70*/  LDL.LU R230, [R1+0x1298] ;  /* 0x0012980001e67983 */ /* 0x000ee20000300800 */
[----:B-1----:R-:W-:-:S03]  /*5ed80*/  IMAD.WIDE R14, R252, 0x4, R2 ;  /* 0x00000004fc0e7825 */ /* 0x002fc600078e0202 */
[----:B------:R-:W3:Y:S06]  /*5ed90*/  LDL.LU R231, [R1+0xd98] ;  /* 0x000d980001e77983 */ /* 0x000eec0000300800 */
[----:B--2---:R1:W-:Y:S01]  /*5eda0*/  @P1 STG.E desc[UR4][R14.64], R20 ;  /* 0x000000140e001986 */ /* 0x0043e2000c101904 */
[----:B------:R-:W-:Y:S01]  /*5edb0*/  LOP3.LUT P1, RZ, R11, 0x1, RZ, 0xc0, !PT ;  /* 0x000000010bff7812 */ /* 0x000fe2000782c0ff */
[----:B------:R-:W-:Y:S02]  /*5edc0*/  IMAD.WIDE R10, R252, 0x4, R4 ;  /* 0x00000004fc0a7825 */ /* 0x000fe400078e0204 */
[----:B-1----:R-:W2:Y:S10]  /*5edd0*/  LDL.LU R20, [R1+0x129c] ;  /* 0x00129c0001147983 */ /* 0x002eb40000300800 */
[----:B----4-:R1:W-:Y:S01]  /*5ede0*/  @P1 STG.E desc[UR4][R10.64], R22 ;  /* 0x000000160a001986 */ /* 0x0103e2000c101904 */
[----:B------:R-:W-:-:S03]  /*5edf0*/  LOP3.LUT P1, RZ, R12, 0x80000000, RZ, 0xc0, !PT ;  /* 0x800000000cff7812 */ /* 0x000fc6000782c0ff */
[----:B------:R-:W4:Y:S01]  /*5ee00*/  LDL.LU R252, [R1+0x5a8] ;  /* 0x0005a80001fc7983 */ /* 0x000f220000300800 */
[----:B-1----:R-:W-:-:S09]  /*5ee10*/  IMAD.WIDE R10, R13, 0x4, R2 ;  /* 0x000000040d0a7825 */ /* 0x002fd200078e0202 */
        /* <DEDUP_REMOVED lines=9> */
[----:B------:R1:W-:Y:S04]  /*5eeb0*/  @P1 STG.E desc[UR4][R10.64], R18 ;  /* 0x000000120a001986 */ /* 0x0003e8000c101904 */
[----:B-1----:R-:W2:Y:S01]  /*5eec0*/  LDL.LU R18, [R1+0x1c7c] ;  /* 0x001c7c0001127983 */ /* 0x002ea20000300800 */
[----:B------:R-:W-:Y:S02]  /*5eed0*/  LOP3.LUT P1, RZ, R12, 0x8000000, RZ, 0xc0, !PT ;  /* 0x080000000cff7812 */ /* 0x000fe4000782c0ff */
[----:B------:R-:W-:Y:S01]  /*5eee0*/  LOP3.LUT P2, RZ, R17, 0x10000, RZ, 0xc0, !PT ;  /* 0x0001000011ff7812 */ /* 0x000fe2000784c0ff */
[----:B---3--:R-:W-:Y:S01]  /*5eef0*/  IMAD.WIDE R10, R229, 0x4, R2 ;  /* 0x00000004e50a7825 */ /* 0x008fe200078e0202 */
[C---:B------:R-:W-:Y:S02]  /*5ef00*/  LOP3.LUT P3, RZ, R17.reuse, 0x20000, RZ, 0xc0, !PT ;  /* 0x0002000011ff7812 */ /* 0x040fe4000786c0ff */
[----:B------:R-:W-:-:S07]  /*5ef10*/  LOP3.LUT P4, RZ, R17, 0x40000, RZ, 0xc0, !PT ;  /* 0x0004000011ff7812 */ /* 0x000fce000788c0ff */
        /* <DEDUP_REMOVED lines=9> */
[----:B-1----:R-:W-:-:S05]  /*5efb0*/  IMAD.WIDE R10, R230, 0x4, R2 ;  /* 0x00000004e60a7825 */ /* 0x002fca00078e0202 */
[----:B------:R1:W-:Y:S02]  /*5efc0*/  @P5 STG.E desc[UR4][R10.64], R231 ;  /* 0x000000e70a005986 */ /* 0x0003e4000c101904 */
[----:B-1----:R-:W-:Y:S02]  /*5efd0*/  IMAD.WIDE R10, R230, 0x4, R4 ;  /* 0x00000004e60a7825 */ /* 0x002fe400078e0204 */
[----:B------:R-:W3:Y:S04]  /*5efe0*/  LDL.LU R231, [R1+0x12a4] ;  /* 0x0012a40001e77983 */ /* 0x000ee80000300800 */
[----:B------:R-:W3:Y:S04]  /*5eff0*/  LDL.LU R230, [R1+0x1ac] ;  /* 0x0001ac0001e67983 */ /* 0x000ee80000300800 */
[----:B--2---:R1:W-:Y:S04]  /*5f000*/  @P6 STG.E desc[UR4][R10.64], R18 ;  /* 0x000000120a006986 */ /* 0x0043e8000c101904 */
[----:B-1----:R-:W2:Y:S04]  /*5f010*/  LDL.LU R18, [R1+0x1c78] ;  /* 0x001c780001127983 */ /* 0x002ea80000300800 */
[----:B------:R-:W3:Y:S04]  /*5f020*/  LDL.LU R166, [R1+0x1a8] ;  /* 0x0001a80001a67983 */ /* 0x000ee80000300800 */
[----:B------:R-:W3:Y:S04]  /*5f030*/  LDL.LU R167, [R1+0xd9c] ;  /* 0x000d9c0001a77983 */ /* 0x000ee80000300800 */
[----:B------:R-:W3:Y:S01]  /*5f040*/  LDL.LU R251, [R1+0x12a0] ;  /* 0x0012a00001fb7983 */ /* 0x000ee20000300800 */
[----:B------:R-:W-:-:S03]  /*5f050*/  LOP3.LUT P0, RZ, R17, 0x200000, RZ, 0xc0, !PT ;  /* 0x0020000011ff7812 */ /* 0x000fc6000780c0ff */
[----:B------:R-:W3:Y:S01]  /*5f060*/  LDL.LU R250, [R1+0x9ac] ;  /* 0x0009ac0001fa7983 */ /* 0x000ee20000300800 */
[----:B------:R-:W-:-:S09]  /*5f070*/  IMAD.WIDE R10, R20, 0x4, R2 ;  /* 0x00000004140a7825 */ /* 0x000fd200078e0202 */
[----:B----4-:R1:W-:Y:S04]  /*5f080*/  @P0 STG.E desc[UR4][R10.64], R252 ;  /* 0x000000fc0a000986 */ /* 0x0103e8000c101904 */
[----:B-1----:R-:W4:Y:S01]  /*5f090*/  LDL.LU R252, [R1+0x5ac] ;  /* 0x0005ac0001fc7983 */ /* 0x002f220000300800 */
[----:B------:R-:W-:Y:S01]  /*5f0a0*/  LOP3.LUT R12, R12, 0xfff7ffff, RZ, 0xc0, !PT ;  /* 0xfff7ffff0c0c7812 */ /* 0x000fe200078ec0ff */
[----:B------:R-:W-:Y:S02]  /*5f0b0*/  IMAD.WIDE R10, R20, 0x4, R4 ;  /* 0x00000004140a7825 */ /* 0x000fe400078e0204 */
[----:B------:R-:W4:Y:S01]  /*5f0c0*/  LDL.LU R20, [R1+0x12a8] ;  /* 0x0012a80001147983 */ /* 0x000f220000300800 */
[C---:B------:R-:W-:Y:S02]  /*5f0d0*/  LOP3.LUT P4, RZ, R17.reuse, 0x400000, RZ, 0xc0, !PT ;  /* 0x0040000011ff7812 */ /* 0x040fe4000788c0ff */
[----:B------:R-:W-:-:S02]  /*5f0e0*/  LOP3.LUT P5, RZ, R17, 0x800000, RZ, 0xc0, !PT ;  /* 0x0080000011ff7812 */ /* 0x000fc400078ac0ff */
[C---:B------:R-:W-:Y:S02]  /*5f0f0*/  LOP3.LUT P6, RZ, R17.reuse, 0x1000000, RZ, 0xc0, !PT ;  /* 0x0100000011ff7812 */ /* 0x040fe400078cc0ff */
[----:B------:R-:W-:Y:S02]  /*5f100*/  LOP3.LUT P0, RZ, R17, 0x2000000, RZ, 0xc0, !PT ;  /* 0x0200000011ff7812 */ /* 0x000fe4000780c0ff */
        /* <DEDUP_REMOVED lines=24> */
[----:B------:R-:W2:Y:S04]  /*5f290*/  LDL.LU R17, [R1+0xda0] ;  /* 0x000da00001117983 */ /* 0x000ea80000300800 */
        /* <DEDUP_REMOVED lines=10> */
[----:B---3--:R1:W-:Y:S04]  /*5f340*/  @P4 STG.E desc[UR4][R10.64], R166 ;  /* 0x000000a60a004986 */ /* 0x0083e8000c101904 */
[----:B------:R-:W3:Y:S01]  /*5f350*/  LDL.LU R229, [R1+0xda8] ;  /* 0x000da80001e57983 */ /* 0x000ee20000300800 */
[----:B-1----:R-:W-:-:S03]  /*5f360*/  IMAD.WIDE R10, R251, 0x4, R2 ;  /* 0x00000004fb0a7825 */ /* 0x002fc600078e0202 */
[----:B------:R-:W3:Y:S04]  /*5f370*/  LDL.LU R166, [R1+0x12b8] ;  /* 0x0012b80001a67983 */ /* 0x000ee80000300800 */
[----:B------:R1:W-:Y:S02]  /*5f380*/  @P5 STG.E desc[UR4][R10.64], R167 ;  /* 0x000000a70a005986 */ /* 0x0003e4000c101904 */
[----:B-1----:R-:W-:Y:S02]  /*5f390*/  IMAD.WIDE R10, R251, 0x4, R4 ;  /* 0x00000004fb0a7825 */ /* 0x002fe400078e0204 */
[----:B------:R-:W3:Y:S04]  /*5f3a0*/  LDL.LU R167, [R1+0x9b8] ;  /* 0x0009b80001a77983 */ /* 0x000ee80000300800 */
[----:B------:R1:W-:Y:S04]  /*5f3b0*/  @P6 STG.E desc[UR4][R10.64], R250 ;  /* 0x000000fa0a006986 */ /* 0x0003e8000c101904 */
[----:B------:R-:W3:Y:S04]  /*5f3c0*/  LDL.LU R251, [R1+0x5b8] ;  /* 0x0005b80001fb7983 */ /* 0x000ee80000300800 */
[----:B-1----:R-:W3:Y:S01]  /*5f3d0*/  LDL.LU R250, [R1+0x12bc] ;  /* 0x0012bc0001fa7983 */ /* 0x002ee20000300800 */
[----:B------:R-:W-:-:S05]  /*5f3e0*/  IMAD.WIDE R10, R231, 0x4, R2 ;  /* 0x00000004e70a7825 */ /* 0x000fca00078e0202 */
[----:B----4-:R1:W-:Y:S02]  /*5f3f0*/  @P0 STG.E desc[UR4][R10.64], R252 ;  /* 0x000000fc0a000986 */ /* 0x0103e4000c101904 */
[----:B-1----:R-:W-:Y:S02]  /*5f400*/  IMAD.WIDE R10, R231, 0x4, R4 ;  /* 0x00000004e70a7825 */ /* 0x002fe400078e0204 */
[----:B------:R-:W4:Y:S04]  /*5f410*/  LDL.LU R252, [R1+0x1b8] ;  /* 0x0001b80001fc7983 */ /* 0x000f280000300800 */
[----:B------:R1:W-:Y:S04]  /*5f420*/  @P1 STG.E desc[UR4][R10.64], R230 ;  /* 0x000000e60a001986 */ /* 0x0003e8000c101904 */
[----:B------:R-:W4:Y:S04]  /*5f430*/  LDL.LU R231, [R1+0xdac] ;  /* 0x000dac0001e77983 */ /* 0x000f280000300800 */
[----:B-1----:R-:W4:Y:S01]  /*5f440*/  LDL.LU R230, [R1+0x12c0] ;  /* 0x0012c00001e67983 */ /* 0x002f220000300800 */
[----:B------:R-:W-:Y:S01]  /*5f450*/  LOP3.LUT P1, RZ, R12, 0x4000000, RZ, 0xc0, !PT ;  /* 0x040000000cff7812 */ /* 0x000fe2000782c0ff */
[----:B------:R-:W-:Y:S01]  /*5f460*/  IMAD.WIDE R10, R20, 0x4, R2 ;  /* 0x00000004140a7825 */ /* 0x000fe200078e0202 */
[----:B------:R-:W-:-:S02]  /*5f470*/  LOP3.LUT P2, RZ, R18, 0x8, RZ, 0xc0, !PT ;  /* 0x0000000812ff7812 */ /* 0x000fc4000784c0ff */
[C---:B------:R-:W-:Y:S02]  /*5f480*/  LOP3.LUT P3, RZ, R18.reuse, 0x10, RZ, 0xc0, !PT ;  /* 0x0000001012ff7812 */ /* 0x040fe4000786c0ff */
[C---:B------:R-:W-:Y:S02]  /*5f490*/  LOP3.LUT P4, RZ, R18.reuse, 0x20, RZ, 0xc0, !PT ;  /* 0x0000002012ff7812 */ /* 0x040fe4000788c0ff */
[C---:B------:R-:W-:Y:S02]  /*5f4a0*/  LOP3.LUT P5, RZ, R18.reuse, 0x40, RZ, 0xc0, !PT ;  /* 0x0000004012ff7812 */ /* 0x040fe400078ac0ff */
[----:B------:R-:W-:-:S03]  /*5f4b0*/  LOP3.LUT P6, RZ, R18, 0x80, RZ, 0xc0, !PT ;  /* 0x0000008012ff7812 */ /* 0x000fc600078cc0ff */
[----:B--2---:R1:W-:Y:S02]  /*5f4c0*/  @P1 STG.E desc[UR4][R10.64], R17 ;  /* 0x000000110a001986 */ /* 0x0043e4000c101904 */
        /* <DEDUP_REMOVED lines=22> */
[----:B---3--:R-:W-:-:S05]  /*5f630*/  IMAD.WIDE R10, R166, 0x4, R2 ;  /* 0x00000004a60a7825 */ /* 0x008fca00078e0202 */
[----:B------:R1:W-:Y:S02]  /*5f640*/  @P2 STG.E desc[UR4][R10.64], R229 ;  /* 0x000000e50a002986 */ /* 0x0003e4000c101904 */
[----:B-1----:R-:W-:Y:S02]  /*5f650*/  IMAD.WIDE R10, R166, 0x4, R4 ;  /* 0x00000004a60a7825 */ /* 0x002fe400078e0204 */
[----:B------:R-:W3:Y:S04]  /*5f660*/  LDL.LU R166, [R1+0x5bc] ;  /* 0x0005bc0001a67983 */ /* 0x000ee80000300800 */
[----:B------:R1:W-:Y:S02]  /*5f670*/  @P3 STG.E desc[UR4][R10.64], R167 ;  /* 0x000000a70a003986 */ /* 0x0003e4000c101904 */
[----:B-1----:R-:W-:-:S02]  /*5f680*/  IMAD.WIDE R10, R250, 0x4, R2 ;  /* 0x00000004fa0a7825 */ /* 0x002fc400078e0202 */
[----:B------:R-:W3:Y:S04]  /*5f690*/  LDL.LU R167, [R1+0x12c4] ;  /* 0x0012c40001a77983 */ /* 0x000ee80000300800 */
[----:B------:R1:W-:Y:S02]  /*5f6a0*/  @P4 STG.E desc[UR4][R10.64], R251 ;  /* 0x000000fb0a004986 */ /* 0x0003e4000c101904 */
[----:B-1----:R-:W-:Y:S02]  /*5f6b0*/  IMAD.WIDE R10, R250, 0x4, R4 ;  /* 0x00000004fa0a7825 */ /* 0x002fe400078e0204 */
[----:B------:R-:W3:Y:S04]  /*5f6c0*/  LDL.LU R251, [R1+0x1bc] ;  /* 0x0001bc0001fb7983 */ /* 0x000ee80000300800 */
[----:B----4-:R1:W-:Y:S04]  /*5f6d0*/  @P5 STG.E desc[UR4][R10.64], R252 ;  /* 0x000000fc0a005986 */ /* 0x0103e8000c101904 */
[----:B------:R-:W4:Y:S04]  /*5f6e0*/  LDL.LU R250, [R1+0xdb0] ;  /* 0x000db00001fa7983 */ /* 0x000f280000300800 */
[----:B-1----:R-:W4:Y:S01]  /*5f6f0*/  LDL.LU R252, [R1+0x12c8] ;  /* 0x0012c80001fc7983 */ /* 0x002f220000300800 */
[----:B------:R-:W-:-:S05]  /*5f700*/  IMAD.WIDE R10, R230, 0x4, R2 ;  /* 0x00000004e60a7825 */ /* 0x000fca00078e0202 */
[----:B------:R1:W-:Y:S04]  /*5f710*/  @P6 STG.E desc[UR4][R10.64], R231 ;  /* 0x000000e70a006986 */ /* 0x0003e8000c101904 */
[----:B-1----:R-:W4:Y:S01]  /*5f720*/  LDL.LU R231, [R1+0x9c0] ;  /* 0x0009c00001e77983 */ /* 0x002f220000300800 */
[----:B------:R-:W-:Y:S01]  /*5f730*/  LOP3.LUT P0, RZ, R18, 0x100, RZ, 0xc0, !PT ;  /* 0x0000010012ff7812 */ /* 0x000fe2000780c0ff */
[----:B------:R-:W-:Y:S02]  /*5f740*/  IMAD.WIDE R10, R230, 0x4, R4 ;  /* 0x00000004e60a7825 */ /* 0x000fe400078e0204 */
[----:B------:R-:W4:Y:S10]  /*5f750*/  LDL.LU R230, [R1+0x5c0] ;  /* 0x0005c00001e67983 */ /* 0x000f340000300800 */
[----:B--2---:R1:W-:Y:S04]  /*5f760*/  @P0 STG.E desc[UR4][R10.64], R20 ;  /* 0x000000140a000986 */ /* 0x0043e8000c101904 */
[----:B-1----:R-:W2:Y:S04]  /*5f770*/  LDL.LU R20, [R1+0x12cc] ;  /* 0x0012cc0001147983 */ /* 0x002ea80000300800 */
        /* <DEDUP_REMOVED lines=8> */
[----:B------:R-:W2:Y:S01]  /*5f800*/  LDL.LU R164, [R1+0x12d8] ;  /* 0x0012d80001a47983 */ /* 0x000ea20000300800 */
[----:B------:R-:W-:-:S03]  /*5f810*/  LOP3.LUT P4, RZ, R18, 0x200, RZ, 0xc0, !PT ;  /* 0x0000020012ff7812 */ /* 0x000fc6000788c0ff */
[----:B------:R-:W2:Y:S01]  /*5f820*/  LDL.LU R165, [R1+0x9c8] ;  /* 0x0009c80001a57983 */ /* 0x000ea20000300800 */
[----:B------:R-:W-:-:S03]  /*5f830*/  LOP3.LUT P5, RZ, R18, 0x400, RZ, 0xc0, !PT ;  /* 0x0000040012ff7812 */ /* 0x000fc600078ac0ff */
[----:B------:R-:W2:Y:S04]  /*5f840*/  LDL.LU R228, [R1+0x5c8] ;  /* 0x0005c80001e47983 */ /* 0x000ea80000300800 */
[----:B------:R-:W2:Y:S01]  /*5f850*/  LDL.LU R229, [R1+0x12dc] ;  /* 0x0012dc0001e57983 */ /* 0x000ea20000300800 */
[C---:B------:R-:W-:Y:S02]  /*5f860*/  LOP3.LUT P6, RZ, R18.reuse, 0x800, RZ, 0xc0, !PT ;  /* 0x0000080012ff7812 */ /* 0x040fe400078cc0ff */
[C---:B------:R-:W-:Y:S02]  /*5f870*/  LOP3.LUT P0, RZ, R18.reuse, 0x1000, RZ, 0xc0, !PT ;  /* 0x0000100012ff7812 */ /* 0x040fe4000780c0ff */
        /* <DEDUP_REMOVED lines=8> */
[----:B------:R1:W-:Y:S02]  /*5f900*/  @P4 STG.E desc[UR4][R10.64], R166 ;  /* 0x000000a60a004986 */ /* 0x0003e4000c101904 */
[----:B-1----:R-:W-:Y:S02]  /*5f910*/  IMAD.WIDE R10, R167, 0x4, R4 ;  /* 0x00000004a70a7825 */ /* 0x002fe400078e0204 */
[----:B------:R-:W3:Y:S04]  /*5f920*/  LDL.LU R166, [R1+0x1c8] ;  /* 0x0001c80001a67983 */ /* 0x000ee80000300800 */
[----:B------:R4:W-:Y:S02]  /*5f930*/  @P5 STG.E desc[UR4][R10.64], R251 ;  /* 0x000000fb0a005986 */ /* 0x0009e4000c101904 */
[----:B----4-:R-:W-:-:S02]  /*5f940*/  IMAD.WIDE R10, R252, 0x4, R2 ;  /* 0x00000004fc0a7825 */ /* 0x010fc400078e0202 */
[----:B------:R-:W4:Y:S04]  /*5f950*/  LDL.LU R251, [R1+0x12e0] ;  /* 0x0012e00001fb7983 */ /* 0x000f280000300800 */
[----:B------:R1:W-:Y:S04]  /*5f960*/  @P6 STG.E desc[UR4][R10.64], R250 ;  /* 0x000000fa0a006986 */ /* 0x0003e8000c101904 */
[----:B------:R-:W4:Y:S01]  /*5f970*/  LDL.LU R167, [R1+0xdbc] ;  /* 0x000dbc0001a77983 */ /* 0x000f220000300800 */
[----:B-1----:R-:W-:-:S03]  /*5f980*/  IMAD.WIDE R10, R252, 0x4, R4 ;  /* 0x00000004fc0a7825 */ /* 0x002fc600078e0204 */
[----:B------:R-:W4:Y:S04]  /*5f990*/  LDL.LU R250, [R1+0x9cc] ;  /* 0x0009cc0001fa7983 */ /* 0x000f280000300800 */
[----:B------:R1:W-:Y:S04]  /*5f9a0*/  @P0 STG.E desc[UR4][R10.64], R231 ;  /* 0x000000e70a000986 */ /* 0x0003e8000c101904 */
[----:B------:R-:W4:Y:S04]  /*5f9b0*/  LDL.LU R252, [R1+0x5cc] ;  /* 0x0005cc0001fc7983 */ /* 0x000f280000300800 */
[----:B-1----:R-:W4:Y:S01]  /*5f9c0*/  LDL.LU R231, [R1+0x12e4] ;  /* 0x0012e40001e77983 */ /* 0x002f220000300800 */
[----:B------:R-:W-:-:S04]  /*5f9d0*/  LOP3.LUT R12, R12, 0xffffdfff, RZ, 0xc0, !PT ;  /* 0xffffdfff0c0c7812 */ /* 0x000fc800078ec0ff */
        /* <DEDUP_REMOVED lines=17> */
[----:B--2---:R-:W-:-:S12]  /*5faf0*/  IMAD.WIDE R10, R20, 0x4, R2 ;  /* 0x00000004140a7825 */ /* 0x004fd800078e0202 */
[----:B------:R1:W-:Y:S02]  /*5fb00*/  @P1 STG.E desc[UR4][R10.64], R230 ;  /* 0x000000e60a001986 */ /* 0x0003e4000c101904 */
[----:B-1----:R-:W-:Y:S02]  /*5fb10*/  IMAD.WIDE R10, R20, 0x4, R4 ;  /* 0x00000004140a7825 */ /* 0x002fe400078e0204 */
[----:B------:R-:W2:Y:S04]  /*5fb20*/  LDL.LU R230, [R1+0xdc0] ;  /* 0x000dc00001e67983 */ /* 0x000ea80000300800 */
        /* <DEDUP_REMOVED lines=30> */
[----:B----4-:R-:W-:-:S05]  /*5fd10*/  IMAD.WIDE R10, R251, 0x4, R2 ;  /* 0x00000004fb0a7825 */ /* 0x010fca00078e0202 */
[----:B------:R1:W-:Y:S01]  /*5fd20*/  @P3 STG.E desc[UR4][R10.64], R167 ;  /* 0x000000a70a003986 */ /* 0x0003e2000c101904 */
[----:B------:R-:W-:Y:S01]  /*5fd30*/  LOP3.LUT P6, RZ, R18, 0x4000000, RZ, 0xc0, !PT ;  /* 0x0400000012ff7812 */ /* 0x000fe200078cc0ff */
        /* <DEDUP_REMOVED lines=8> */
[----:B------:R-:W4:Y:S04]  /*5fdc0*/  LDL.LU R228, [R1+0x9d0] ;  /* 0x0009d00001e47983 */ /* 0x000f280000300800 */
[----:B------:R-:W4:Y:S04]  /*5fdd0*/  LDL.LU R229, [R1+0x5d0] ;  /* 0x0005d00001e57983 */ /* 0x000f280000300800 */
[----:B------:R-:W4:Y:S04]  /*5fde0*/  LDL.LU R166, [R1+0x12ec] ;  /* 0x0012ec0001a67983 */ /* 0x000f280000300800 */
[----:B------:R-:W4:Y:S01]  /*5fdf0*/  LDL.LU R167, [R1+0x1d0] ;  /* 0x0001d00001a77983 */ /* 0x000f220000300800 */
[----:B------:R-:W-:-:S03]  /*5fe00*/  LOP3.LUT P0, RZ, R18, 0x8000000, RZ, 0xc0, !PT ;  /* 0x0800000012ff7812 */ /* 0x000fc6000780c0ff */
[----:B------:R-:W4:Y:S04]  /*5fe10*/  LDL.LU R252, [R1+0xdc4] ;  /* 0x000dc40001fc7983 */ /* 0x000f280000300800 */
[----:B------:R-:W4:Y:S04]  /*5fe20*/  LDL.LU R250, [R1+0x9d4] ;  /* 0x0009d40001fa7983 */ /* 0x000f280000300800 */
[----:B------:R-:W4:Y:S01]  /*5fe30*/  LDL.LU R251, [R1+0x5d4] ;  /* 0x0005d40001fb7983 */ /* 0x000f220000300800 */
[----:B--2---:R-:W-:-:S05]  /*5fe40*/  IMAD.WIDE R10, R20, 0x4, R2 ;  /* 0x00000004140a7825 */ /* 0x004fca00078e0202 */
[----:B------:R1:W-:Y:S04]  /*5fe50*/  @P0 STG.E desc[UR4][R10.64], R230 ;  /* 0x000000e60a000986 */ /* 0x0003e8000c101904 */
[----:B-1----:R-:W2:Y:S01]  /*5fe60*/  LDL.LU R230, [R1+0x12f4] ;  /* 0x0012f40001e67983 */ /* 0x002ea20000300800 */
[----:B------:R-:W-:-:S03]  /*5fe70*/  IMAD.WIDE R10, R20, 0x4, R4 ;  /* 0x00000004140a7825 */ /* 0x000fc600078e0204 */
[----:B------:R-:W2:Y:S01]  /*5fe80*/  LDL.LU R20, [R1+0x1d4] ;  /* 0x0001d40001147983 */ /* 0x000ea20000300800 */
[----:B------:R-:W-:-:S03]  /*5fe90*/  LOP3.LUT R12, R12, 0xfffffff7, RZ, 0xc0, !PT ;  /* 0xfffffff70c0c7812 */ /* 0x000fc600078ec0ff */
[----:B------:R-:W2:Y:S01]  /*5fea0*/  LDL.LU R17, [R1+0x12f8] ;  /* 0x0012f80001117983 */ /* 0x000ea20000300800 */
[C---:B------:R-:W-:Y:S02]  /*5feb0*/  LOP3.LUT P4, RZ, R18.reuse, 0x10000000, RZ, 0xc0, !PT ;  /* 0x1000000012ff7812 */ /* 0x040fe4000788c0ff */
[C---:B------:R-:W-:Y:S02]  /*5fec0*/  LOP3.LUT P5, RZ, R18.reuse, 0x20000000, RZ, 0xc0, !PT ;  /* 0x2000000012ff7812 */ /* 0x040fe400078ac0ff */
[C---:B------:R-:W-:Y:S02]  /*5fed0*/  LOP3.LUT P6, RZ, R18.reuse, 0x40000000, RZ, 0xc0, !PT ;  /* 0x4000000012ff7812 */ /* 0x040fe400078cc0ff */
        /* <DEDUP_REMOVED lines=11> */
[----:B---3--:R-:W-:-:S13]  /*5ff90*/  LOP3.LUT P1, RZ, R19, 0x100, RZ, 0xc0, !PT ;  /* 0x0000010013ff7812 */ /* 0x008fda000782c0ff */
        /* <DEDUP_REMOVED lines=18> */
[----:B----4-:R1:W-:Y:S10]  /*600c0*/  @P4 STG.E desc[UR4][R10.64], R228 ;  /* 0x000000e40a004986 */ /* 0x0103f4000c101904 */
[----:B------:R-:W-:-:S02]  /*600d0*/  @P1 LOP3.LUT R12, R12, 0x200, RZ, 0xfc, !PT ;  /* 0x000002000c0c1812 */ /* 0x000fc400078efcff */
[----:B------:R-:W-:Y:S01]  /*600e0*/  LOP3.LUT P1, RZ, R19, 0x2, RZ, 0xc0, !PT ;  /* 0x0000000213ff7812 */ /* 0x000fe2000782c0ff */
[----:B-1----:R-:W-:Y:S01]  /*600f0*/  IMAD.WIDE R10, R166, 0x4, R2 ;  /* 0x00000004a60a7825 */ /* 0x002fe200078e0202 */
[----:B------:R-:W-:Y:S01]  /*60100*/  LOP3.LUT R12, R12, 0xfffffbff, RZ, 0xc0, !PT ;  /* 0xfffffbff0c0c7812 */ /* 0x000fe200078ec0ff */
[----:B------:R-:W3:Y:S04]  /*60110*/  LDL.LU R228, [R1+0x1dc] ;  /* 0x0001dc0001e47983 */ /* 0x000ee80000300800 */
[----:B------:R1:W-:Y:S06]  /*60120*/  @P5 STG.E desc[UR4][R10.64], R229 ;  /* 0x000000e50a005986 */ /* 0x0003ec000c101904 */
[----:B------:R-:W-:-:S02]  /*60130*/  @P1 LOP3.LUT R12, R12, 0x400, RZ, 0xfc, !PT ;  /* 0x000004000c0c1812 */ /* 0x000fc400078efcff */
[----:B------:R-:W-:Y:S01]  /*60140*/  LOP3.LUT P1, RZ, R19, 0x1, RZ, 0xc0, !PT ;  /* 0x0000000113ff7812 */ /* 0x000fe2000782c0ff */
[----:B-1----:R-:W-:Y:S01]  /*60150*/  IMAD.WIDE R10, R166, 0x4, R4 ;  /* 0x00000004a60a7825 */ /* 0x002fe200078e0204 */
[----:B------:R-:W4:Y:S04]  /*60160*/  LDL.LU R229, [R1+0xdd0] ;  /* 0x000dd00001e57983 */ /* 0x000f280000300800 */
[----:B------:R1:W-:Y:S04]  /*60170*/  @P6 STG.E desc[UR4][R10.64], R167 ;  /* 0x000000a70a006986 */ /* 0x0003e8000c101904 */
[----:B------:R-:W4:Y:S01]  /*60180*/  LDL.LU R166, [R1+0x1308] ;  /* 0x0013080001a67983 */ /* 0x000f220000300800 */
        /* <DEDUP_REMOVED lines=8> */
[----:B--2---:R-:W-:-:S03]  /*60210*/  IMAD.WIDE R10, R230, 0x4, R2 ;  /* 0x00000004e60a7825 */ /* 0x004fc600078e0202 */
[----:B------:R-:W2:Y:S06]  /*60220*/  LDL.LU R250, [R1+0x1c70] ;  /* 0x001c700001fa7983 */ /* 0x000eac0000300800 */
[----:B------:R1:W-:Y:S01]  /*60230*/  @P1 STG.E desc[UR4][R10.64], R251 ;  /* 0x000000fb0a001986 */ /* 0x0003e2000c101904 */
[----:B------:R-:W-:Y:S01]  /*60240*/  LOP3.LUT P1, RZ, R12, 0x200, RZ, 0xc0, !PT ;  /* 0x000002000cff7812 */ /* 0x000fe2000782c0ff */
[----:B-1----:R-:W-:Y:S02]  /*60250*/  IMAD.WIDE R10, R230, 0x4, R4 ;  /* 0x00000004e60a7825 */ /* 0x002fe400078e0204 */
[----:B------:R-:W2:Y:S04]  /*60260*/  LDL.LU R251, [R1+0x1c6c] ;  /* 0x001c6c0001fb7983 */ /* 0x000ea80000300800 */
[----:B------:R-:W2:Y:S06]  /*60270*/  LDL.LU R230, [R1+0x1c68] ;  /* 0x001c680001e67983 */ /* 0x000eac0000300800 */
[----:B------:R1:W-:Y:S04]  /*60280*/  @P1 STG.E desc[UR4][R10.64], R20 ;  /* 0x000000140a001986 */ /* 0x0003e8000c101904 */
[----:B-1----:R-:W2:Y:S01]  /*60290*/  LDL.LU R20, [R1+0x1c64] ;  /* 0x001c640001147983 */ /* 0x002ea20000300800 */
        /* <DEDUP_REMOVED lines=24> */
[----:B-1----:R-:W-:Y:S01]  /*60420*/  IMAD.WIDE R10, R165, 0x4, R4 ;  /* 0x00000004a50a7825 */ /* 0x002fe200078e0204 */
[C---:B------:R-:W-:Y:S02]  /*60430*/  LOP3.LUT P6, RZ, R19.reuse, 0x2000, RZ, 0xc0, !PT ;  /* 0x0000200013ff7812 */ /* 0x040fe400078cc0ff */
[----:B------:R-:W-:Y:S02]  /*60440*/  LOP3.LUT P0, RZ, R19, 0x4000, RZ, 0xc0, !PT ;  /* 0x0000400013ff7812 */ /* 0x000fe4000780c0ff */
[----:B---3--:R4:W-:Y:S02]  /*60450*/  @P3 STG.E desc[UR4][R10.64], R228 ;  /* 0x000000e40a003986 */ /* 0x0089e4000c101904 */
[----:B----4-:R-:W-:-:S05]  /*60460*/  IMAD.WIDE R10, R166, 0x4, R2 ;  /* 0x00000004a60a7825 */ /* 0x010fca00078e0202 */
        /* <DEDUP_REMOVED lines=8> */
[----:B------:R-:W4:Y:S04]  /*604f0*/  LDL.LU R229, [R1+0x1318] ;  /* 0x0013180001e57983 */ /* 0x000f280000300800 */
[----:B--2---:R1:W-:Y:S04]  /*60500*/  @P0 STG.E desc[UR4][R10.64], R20 ;  /* 0x000000140a000986 */ /* 0x0043e8000c101904 */
[----:B-1----:R-:W2:Y:S04]  /*60510*/  LDL.LU R20, [R1+0x1c60] ;  /* 0x001c600001147983 */ /* 0x002ea80000300800 */
[----:B------:R-:W4:Y:S04]  /*60520*/  LDL.LU R252, [R1+0xdd4] ;  /* 0x000dd40001fc7983 */ /* 0x000f280000300800 */
[----:B------:R-:W4:Y:S04]  /*60530*/  LDL.LU R0, [R1+0x9e4] ;  /* 0x0009e40001007983 */ /* 0x000f280000300800 */
[----:B------:R-:W4:Y:S04]  /*60540*/  LDL.LU R165, [R1+0x5e4] ;  /* 0x0005e40001a57983 */ /* 0x000f280000300800 */
[----:B------:R-:W4:Y:S01]  /*60550*/  LDL.LU R167, [R1+0x1314] ;  /* 0x0013140001a77983 */ /* 0x000f220000300800 */
[----:B------:R-:W-:-:S03]  /*60560*/  LOP3.LUT P0, RZ, R19, 0x8000000, RZ, 0xc0, !PT ;  /* 0x0800000013ff7812 */ /* 0x000fc6000780c0ff */
[----:B------:R-:W4:Y:S01]  /*60570*/  LDL.LU R164, [R1+0x1e4] ;  /* 0x0001e40001a47983 */ /* 0x000f220000300800 */
[C---:B------:R-:W-:Y:S02]  /*60580*/  LOP3.LUT P2, RZ, R19.reuse, 0x8000, RZ, 0xc0, !PT ;  /* 0x0000800013ff7812 */ /* 0x040fe4000784c0ff */
[C---:B------:R-:W-:Y:S02]  /*60590*/  LOP3.LUT P5, RZ, R19.reuse, 0x80000, RZ, 0xc0, !PT ;  /* 0x0008000013ff7812 */ /* 0x040fe400078ac0ff */
[C---:B------:R-:W-:Y:S02]  /*605a0*/  LOP3.LUT P6, RZ, R19.reuse, 0x400000, RZ, 0xc0, !PT ;  /* 0x0040000013ff7812 */ /* 0x040fe400078cc0ff */
[----:B------:R-:W-:Y:S02]  /*605b0*/  LOP3.LUT R12, R12, 0xfffffffb, RZ, 0xc0, !PT ;  /* 0xfffffffb0c0c7812 */ /* 0x000fe400078ec0ff */
[----:B------:R-:W-:-:S07]  /*605c0*/  LOP3.LUT P3, RZ, R19, 0x10000, RZ, 0xc0, !PT ;  /* 0x0001000013ff7812 */ /* 0x000fce000786c0ff */
[----:B------:R-:W-:-:S04]  /*605d0*/  @P5 LOP3.LUT R12, R12, 0x4, RZ, 0xfc, !PT ;  /* 0x000000040c0c5812 */ /* 0x000fc800078efcff */
[----:B------:R-:W-:Y:S02]  /*605e0*/  LOP3.LUT R12, R12, 0xfffffffe, RZ, 0xc0, !PT ;  /* 0xfffffffe0c0c7812 */ /* 0x000fe400078ec0ff */
[C---:B------:R-:W-:Y:S02]  /*605f0*/  LOP3.LUT P4, RZ, R19.reuse, 0x20000, RZ, 0xc0, !PT ;  /* 0x0002000013ff7812 */ /* 0x040fe4000788c0ff */
[----:B------:R-:W-:Y:S02]  /*60600*/  @P6 LOP3.LUT R12, R12, 0x1, RZ, 0xfc, !PT ;  /* 0x000000010c0c6812 */ /* 0x000fe400078efcff */
[C---:B------:R-:W-:Y:S02]  /*60610*/  LOP3.LUT P6, RZ, R19.reuse, 0x200000, RZ, 0xc0, !PT ;  /* 0x0020000013ff7812 */ /* 0x040fe400078cc0ff */
[----:B------:R-:W-:Y:S02]  /*60620*/  LOP3.LUT R12, R12, 0xfffffffd, RZ, 0xc0, !PT ;  /* 0xfffffffd0c0c7812 */ /* 0x000fe400078ec0ff */
[----:B------:R-:W-:-:S02]  /*60630*/  LOP3.LUT P5, RZ, R19, 0x40000, RZ, 0xc0, !PT ;  /* 0x0004000013ff7812 */ /* 0x000fc400078ac0ff */
[----:B------:R-:W-:-:S07]  /*60640*/  LOP3.LUT P1, RZ, R19, 0x10000000, RZ, 0xc0, !PT ;  /* 0x1000000013ff7812 */ /* 0x000fce000782c0ff */
[----:B------:R-:W-:Y:S02]  /*60650*/  @P6 LOP3.LUT R12, R12, 0x2, RZ, 0xfc, !PT ;  /* 0x000000020c0c6812 */ /* 0x000fe400078efcff */
[----:B------:R-:W-:Y:S01]  /*60660*/  LOP3.LUT P6, RZ, R19, 0x100000, RZ, 0xc0, !PT ;  /* 0x0010000013ff7812 */ /* 0x000fe200078cc0ff */
[----:B---3--:R-:W-:Y:S01]  /*60670*/  IMAD.WIDE R10, R231, 0x4, R2 ;  /* 0x00000004e70a7825 */ /* 0x008fe200078e0202 */
[----:B--2---:R-:W-:-:S04]  /*60680*/  LOP3.LUT R20, R20, 0xefffffff, RZ, 0xc0, !PT ;  /* 0xefffffff14147812 */ /* 0x004fc800078ec0ff */
[----:B------:R-:W-:Y:S02]  /*60690*/  @P0 LOP3.LUT R20, R20, 0x10000000, RZ, 0xfc, !PT ;  /* 0x1000000014140812 */ /* 0x000fe400078efcff */
[----:B------:R-:W-:Y:S02]  /*606a0*/  LOP3.LUT P0, RZ, R19, 0x4000000, RZ, 0xc0, !PT ;  /* 0x0400000013ff7812 */ /* 0x000fe4000780c0ff */
[----:B------:R-:W-:Y:S01]  /*606b0*/  LOP3.LUT R20, R20, 0xdfffffff, RZ, 0xc0, !PT ;  /* 0xdfffffff14147812 */ /* 0x000fe200078ec0ff */
[----:B----4-:R1:W-:Y:S10]  /*606c0*/  @P2 STG.E desc[UR4][R10.64], R252 ;  /* 0x000000fc0a002986 */ /* 0x0103f4000c101904 */
[----:B------:R-:W-:-:S02]  /*606d0*/  @P0 LOP3.LUT R20, R20, 0x20000000, RZ, 0xfc, !PT ;  /* 0x2000000014140812 */ /* 0x000fc400078efcff */
[----:B------:R-:W-:Y:S01]  /*606e0*/  LOP3.LUT P0, RZ, R19, 0x2000000, RZ, 0xc0, !PT ;  /* 0x0200000013ff7812 */ /* 0x000fe2000780c0ff */
[----:B-1----:R-:W-:Y:S02]  /*606f0*/  IMAD.WIDE R10, R231, 0x4, R4 ;  /* 0x00000004e70a7825 */ /* 0x002fe400078e0204 */
[----:B------:R-:W2:Y:S01]  /*60700*/  LDL.LU R231, [R1+0x9e8] ;  /* 0x0009e80001e77983 */ /* 0x000ea20000300800 */
[----:B------:R-:W-:-:S03]  /*60710*/  LOP3.LUT R20, R20, 0xbfffffff, RZ, 0xc0, !PT ;  /* 0xbfffffff14147812 */ /* 0x000fc600078ec0ff */
[----:B------:R-:W3:Y:S04]  /*60720*/  LDL.LU R252, [R1+0x5e8] ;  /* 0x0005e80001fc7983 */ /* 0x000ee80000300800 */
[----:B------:R-:W4:Y:S02]  /*60730*/  LDL.LU R13, [R1+0x131c] ;  /* 0x00131c00010d7983 */ /* 0x000f240000300800 */
[----:B------:R-:W-:Y:S02]  /*60740*/  @P0 LOP3.LUT R20, R20, 0x40000000, RZ, 0xfc, !PT ;  /* 0x4000000014140812 */ /* 0x000fe400078efcff */
[----:B------:R-:W-:Y:S01]  /*60750*/  LOP3.LUT P0, RZ, R19, 0x1000000, RZ, 0xc0, !PT ;  /* 0x0100000013ff7812 */ /* 0x000fe2000780c0ff */
[----:B------:R1:W-:Y:S01]  /*60760*/  @P3 STG.E desc[UR4][R10.64], R0 ;  /* 0x000000000a003986 */ /* 0x0003e2000c101904 */
[----:B------:R-:W-:-:S03]  /*60770*/  LOP3.LUT R20, R20, 0x7fffffff, RZ, 0xc0, !PT ;  /* 0x7fffffff14147812 */ /* 0x000fc600078ec0ff */
[----:B------:R-:W3:Y:S01]  /*60780*/  LDL.LU R166, [R1+0xddc] ;  /* 0x000ddc0001a67983 */ /* 0x000ee20000300800 */
[----:B------:R-:W-:-:S03]  /*60790*/  LOP3.LUT P2, RZ, R19, 0x20000000, RZ, 0xc0, !PT ;  /* 0x2000000013ff7812 */ /* 0x000fc6000784c0ff */
[----:B------:R-:W3:Y:S01]  /*607a0*/  LDL.LU R18, [R1+0x1320] ;  /* 0x0013200001127983 */ /* 0x000ee20000300800 */
[----:B-1----:R-:W-:-:S03]  /*607b0*/  IMAD.WIDE R10, R167, 0x4, R2 ;  /* 0x00000004a70a7825 */ /* 0x002fc600078e0202 */
[----:B------:R-:W-:Y:S02]  /*607c0*/  @P0 LOP3.LUT R20, R20, 0x80000000, RZ, 0xfc, !PT ;  /* 0x8000000014140812 */ /* 0x000fe400078efcff */
[C---:B------:R-:W-:Y:S01]  /*607d0*/  LOP3.LUT P0, RZ, R19.reuse, 0x800000, RZ, 0xc0, !PT ;  /* 0x0080000013ff7812 */ /* 0x040fe2000780c0ff */
[----:B------:R1:W-:Y:S01]  /*607e0*/  @P4 STG.E desc[UR4][R10.64], R165 ;  /* 0x000000a50a004986 */ /* 0x0003e2000c101904 */
[C---:B------:R-:W-:Y:S02]  /*607f0*/  LOP3.LUT P3, RZ, R19.reuse, 0x40000000, RZ, 0xc0, !PT ;  /* 0x4000000013ff7812 */ /* 0x040fe4000786c0ff */
[----:B------:R-:W-:Y:S02]  /*60800*/  LOP3.LUT P4, RZ, R19, 0x80000000, RZ, 0xc0, !PT ;  /* 0x8000000013ff7812 */ /* 0x000fe4000788c0ff */
[----:B------:R-:W3:Y:S04]  /*60810*/  LDL.LU R19, [R1+0x1e8] ;  /* 0x0001e80001137983 */ /* 0x000ee80000300800 */
[----:B-1----:R-:W3:Y:S01]  /*60820*/  LDL.LU R165, [R1+0x9ec] ;  /* 0x0009ec0001a57983 */ /* 0x002ee20000300800 */
[----:B------:R-:W-:-:S03]  /*60830*/  IMAD.WIDE R10, R167, 0x4, R4 ;  /* 0x00000004a70a7825 */ /* 0x000fc600078e0204 */
[----:B------:R-:W3:Y:S04]  /*60840*/  LDL.LU R167, [R1+0x5ec] ;  /* 0x0005ec0001a77983 */ /* 0x000ee80000300800 */
[----:B------:R-:W3:Y:S04]  /*60850*/  LDL.LU R17, [R1+0x1324] ;  /* 0x0013240001117983 */ /* 0x000ee80000300800 */
[----:B------:R1:W-:Y:S01]  /*60860*/  @P5 STG.E desc[UR4][R10.64], R164 ;  /* 0x000000a40a005986 */ /* 0x0003e2000c101904 */
[----:B------:R-:W-:-:S03]  /*60870*/  LOP3.LUT P5, RZ, R12, 0x4, RZ, 0xc0, !PT ;  /* 0x000000040cff7812 */ /* 0x000fc600078ac0ff */
        /* <DEDUP_REMOVED lines=12> */
[----:B--2---:R4:W-:Y:S01]  /*60940*/  @P6 STG.E desc[UR4][R10.64], R231 ;  /* 0x000000e70a006986 */ /* 0x0049e2000c101904 */
[----:B------:R-:W-:Y:S01]  /*60950*/  LOP3.LUT P6, RZ, R12, 0x2, RZ, 0xc0, !PT ;  /* 0x000000020cff7812 */ /* 0x000fe200078cc0ff */
[----:B----4-:R-:W-:-:S02]  /*60960*/  IMAD.WIDE R10, R13, 0x4, R2 ;  /* 0x000000040d0a7825 */ /* 0x010fc400078e0202 */
[----:B------:R-:W2:Y:S10]  /*60970*/  LDL.LU R231, [R1+0x1c5c] ;  /* 0x001c5c0001e77983 */ /* 0x000eb40000300800 */
[----:B---3--:R1:W-:Y:S01]  /*60980*/  @P6 STG.E desc[UR4][R10.64], R252 ;  /* 0x000000fc0a006986 */ /* 0x0083e2000c101904 */
[----:B------:R-:W-:Y:S01]  /*60990*/  LOP3.LUT P6, RZ, R12, 0x1, RZ, 0xc0, !PT ;  /* 0x000000010cff7812 */ /* 0x000fe200078cc0ff */
[----:B------:R-:W-:-:S04]  /*609a0*/  IMAD.WIDE R12, R13, 0x4, R4 ;  /* 0x000000040d0c7825 */ /* 0x000fc800078e0204 */
[----:B-1----:R-:W-:Y:S01]  /*609b0*/  IMAD.WIDE R10, R18, 0x4, R2 ;  /* 0x00000004120a7825 */ /* 0x002fe200078e0202 */
[----:B------:R-:W3:Y:S07]  /*609c0*/  LDL.LU R252, [R1+0x1c58] ;  /* 0x001c580001fc7983 */ /* 0x000eee0000300800 */
[----:B------:R-:W-:Y:S04]  /*609d0*/  @P6 STG.E desc[UR4][R12.64], R19 ;  /* 0x000000130c006986 */ /* 0x000fe8000c101904 */
[----:B------:R1:W-:Y:S04]  /*609e0*/  @P0 STG.E desc[UR4][R10.64], R166 ;  /* 0x000000a60a000986 */ /* 0x0003e8000c101904 */
[----:B-1----:R-:W4:Y:S01]  /*609f0*/  LDL.LU R166, [R1+0xde4] ;  /* 0x000de40001a67983 */ /* 0x002f220000300800 */
[----:B------:R-:W-:Y:S01]  /*60a00*/  LOP3.LUT P0, RZ, R20, 0x80000000, RZ, 0xc0, !PT ;  /* 0x8000000014ff7812 */ /* 0x000fe2000780c0ff */
[----:B------:R-:W-:-:S12]  /*60a10*/  IMAD.WIDE R10, R18, 0x4, R4 ;  /* 0x00000004120a7825 */ /* 0x000fd800078e0204 */
[----:B------:R1:W-:Y:S01]  /*60a20*/  @P0 STG.E desc[UR4][R10.64], R165 ;  /* 0x000000a50a000986 */ /* 0x0003e2000c101904 */
[C---:B------:R-:W-:Y:S01]  /*60a30*/  LOP3.LUT P0, RZ, R20.reuse, 0x40000000, RZ, 0xc0, !PT ;  /* 0x4000000014ff7812 */ /* 0x040fe2000780c0ff */
[C---:B-1----:R-:W-:Y:S02]  /*60a40*/  IMAD.WIDE R10, R17.reuse, 0x4, R2 ;  /* 0x00000004110a7825 */ /* 0x042fe400078e0202 */
[----:B------:R-:W2:Y:S10]  /*60a50*/  LDL.LU R165, [R1+0x9f4] ;  /* 0x0009f40001a57983 */ /* 0x000eb40000300800 */
[----:B------:R1:W-:Y:S04]  /*60a60*/  @P0 STG.E desc[UR4][R10.64], R167 ;  /* 0x000000a70a000986 */ /* 0x0003e8000c101904 */
[----:B-1----:R-:W3:Y:S01]  /*60a70*/  LDL.LU R167, [R1+0x1334] ;  /* 0x0013340001a77983 */ /* 0x002ee20000300800 */
[----:B------:R-:W-:Y:S01]  /*60a80*/  LOP3.LUT P0, RZ, R20, 0x20000000, RZ, 0xc0, !PT ;  /* 0x2000000014ff7812 */ /* 0x000fe2000780c0ff */
[----:B------:R-:W-:-:S12]  /*60a90*/  IMAD.WIDE R10, R17, 0x4, R4 ;  /* 0x00000004110a7825 */ /* 0x000fd800078e0204 */
[----:B------:R1:W-:Y:S01]  /*60aa0*/  @P0 STG.E desc[UR4][R10.64], R14 ;  /* 0x0000000e0a000986 */ /* 0x0003e2000c101904 */
[----:B------:R-:W-:Y:S01]  /*60ab0*/  LOP3.LUT P0, RZ, R20, 0x10000000, RZ, 0xc0, !PT ;  /* 0x1000000014ff7812 */ /* 0x000fe2000780c0ff */
[----:B-1----:R-:W-:-:S12]  /*60ac0*/  IMAD.WIDE R10, R16, 0x4, R2 ;  /* 0x00000004100a7825 */ /* 0x002fd800078e0202 */
[----:B------:R1:W-:Y:S02]  /*60ad0*/  @P0 STG.E desc[UR4][R10.64], R15 ;  /* 0x0000000f0a000986 */ /* 0x0003e4000c101904 */
[----:B-1----:R-:W-:Y:S02]  /*60ae0*/  IMAD.WIDE R10, R16, 0x4, R4 ;  /* 0x00000004100a7825 */ /* 0x002fe400078e0204 */
[----:B------:R-:W2:Y:S04]  /*60af0*/  LDL.LU R16, [R1+0x5f4] ;  /* 0x0005f40001107983 */ /* 0x000ea80000300800 */
        /* <DEDUP_REMOVED lines=9> */
[----:B------:R-:W2:Y:S04]  /*60b90*/  LDL.LU R228, [R1+0x133c] ;  /* 0x00133c0001e47983 */ /* 0x000ea80000300800 */
[----:B------:R-:W2:Y:S01]  /*60ba0*/  LDL.LU R229, [R1+0xe48] ;  /* 0x000e480001e57983 */ /* 0x000ea20000300800 */
[----:B------:R-:W-:-:S03]  /*60bb0*/  LOP3.LUT P6, RZ, R20, 0x2, RZ, 0xc0, !PT ;  /* 0x0000000214ff7812 */ /* 0x000fc600078cc0ff */
[----:B----4-:R1:W-:Y:S04]  /*60bc0*/  @P5 STG.E desc[UR4][R10.64], R166 ;  /* 0x000000a60a005986 */ /* 0x0103e8000c101904 */
[----:B-1----:R-:W4:Y:S04]  /*60bd0*/  LDL.LU R166, [R1+0x1338] ;  /* 0x0013380001a67983 */ /* 0x002f280000300800 */
[----:B------:R-:W4:Y:S04]  /*60be0*/  LDL.LU R15, [R1+0xde8] ;  /* 0x000de800010f7983 */ /* 0x000f280000300800 */
[----:B------:R-:W4:Y:S04]  /*60bf0*/  LDL.LU R23, [R1+0x9f8] ;  /* 0x0009f80001177983 */ /* 0x000f280000300800 */
[----:B------:R-:W4:Y:S04]  /*60c00*/  LDL.LU R18, [R1+0x5f8] ;  /* 0x0005f80001127983 */ /* 0x000f280000300800 */
[----:B------:R-:W4:Y:S04]  /*60c10*/  LDL.LU R0, [R1+0xe4c] ;  /* 0x000e4c0001007983 */ /* 0x000f280000300800 */
[----:B------:R-:W4:Y:S01]  /*60c20*/  LDL.LU R17, [R1+0x1340] ;  /* 0x0013400001117983 */ /* 0x000f220000300800 */
[----:B---3--:R-:W-:-:S05]  /*60c30*/  IMAD.WIDE R10, R167, 0x4, R2 ;  /* 0x00000004a70a7825 */ /* 0x008fca00078e0202 */
[----:B--2---:R1:W-:Y:S04]  /*60c40*/  @P6 STG.E desc[UR4][R10.64], R165 ;  /* 0x000000a50a006986 */ /* 0x0043e8000c101904 */
[----:B-1----:R-:W2:Y:S04]  /*60c50*/  LDL.LU R165, [R1+0xdec] ;  /* 0x000dec0001a57983 */ /* 0x002ea80000300800 */
[----:B------:R-:W3:Y:S04]  /*60c60*/  LDL.LU R22, [R1+0x9fc] ;  /* 0x0009fc0001167983 */ /* 0x000ee80000300800 */
[----:B------:R-:W3:Y:S01]  /*60c70*/  LDL.LU R164, [R1+0x1344] ;  /* 0x0013440001a47983 */ /* 0x000ee20000300800 */
[----:B------:R-:W-:-:S02]  /*60c80*/  LOP3.LUT P1, RZ, R20, 0x10, RZ, 0xc0, !PT ;  /* 0x0000001014ff7812 */ /* 0x000fc4000782c0ff */
[C---:B------:R-:W-:Y:S02]  /*60c90*/  LOP3.LUT P0, RZ, R20.reuse, 0x4, RZ, 0xc0, !PT ;  /* 0x0000000414ff7812 */ /* 0x040fe4000780c0ff */
[----:B------:R-:W-:-:S09]  /*60ca0*/  LOP3.LUT R20, R20, 0xf7ffffff, RZ, 0xc0, !PT ;  /* 0xf7ffffff14147812 */ /* 0x000fd200078ec0ff */
[----:B------:R-:W-:-:S04]  /*60cb0*/  @P1 LOP3.LUT R20, R20, 0x8000000, RZ, 0xfc, !PT ;  /* 0x0800000014141812 */ /* 0x000fc800078efcff */
[C---:B------:R-:W-:Y:S02]  /*60cc0*/  LOP3.LUT P3, RZ, R20.reuse, 0x80, RZ, 0xc0, !PT ;  /* 0x0000008014ff7812 */ /* 0x040fe4000786c0ff */
[C---:B------:R-:W-:Y:S02]  /*60cd0*/  LOP3.LUT P1, RZ, R20.reuse, 0x8, RZ, 0xc0, !PT ;  /* 0x0000000814ff7812 */ /* 0x040fe4000782c0ff */
[C---:B------:R-:W-:Y:S02]  /*60ce0*/  LOP3.LUT P2, RZ, R20.reuse, 0x20, RZ, 0xc0, !PT ;  /* 0x0000002014ff7812 */ /* 0x040fe4000784c0ff */
[----:B------:R-:W-:-:S07]  /*60cf0*/  LOP3.LUT R20, R20, 0xfbffffff, RZ, 0xc0, !PT ;  /* 0xfbffffff14147812 */ /* 0x000fce00078ec0ff */
[----:B------:R-:W-:-:S04]  /*60d00*/  @P3 LOP3.LUT R20, R20, 0x4000000, RZ, 0xfc, !PT ;  /* 0x0400000014143812 */ /* 0x000fc800078efcff */
[C---:B------:R-:W-:Y:S02]  /*60d10*/  LOP3.LUT P5, RZ, R20.reuse, 0x800, RZ, 0xc0, !PT ;  /* 0x0000080014ff7812 */ /* 0x040fe400078ac0ff */
[C---:B------:R-:W-:Y:S02]  /*60d20*/  LOP3.LUT P3, RZ, R20.reuse, 0x40, RZ, 0xc0, !PT ;  /* 0x0000004014ff7812 */ /* 0x040fe4000786c0ff */
[C---:B------:R-:W-:Y:S02]  /*60d30*/  LOP3.LUT P4, RZ, R20.reuse, 0x100, RZ, 0xc0, !PT ;  /* 0x0000010014ff7812 */ /* 0x040fe4000788c0ff */
[----:B------:R-:W-:-:S07]  /*60d40*/  LOP3.LUT R20, R20, 0xfeffffff, RZ, 0xc0, !PT ;  /* 0xfeffffff14147812 */ /* 0x000fce00078ec0ff */
[----:B------:R-:W-:-:S04]  /*60d50*/  @P5 LOP3.LUT R20, R20, 0x1000000, RZ, 0xfc, !PT ;  /* 0x0100000014145812 */ /* 0x000fc800078efcff */
[C---:B------:R-:W-:Y:S02]  /*60d60*/  LOP3.LUT P5, RZ, R20.reuse, 0x400, RZ, 0xc0, !PT ;  /* 0x0000040014ff7812 */ /* 0x040fe400078ac0ff */
[----:B------:R-:W-:Y:S01]  /*60d70*/  LOP3.LUT R20, R20, 0xfdffffff, RZ, 0xc0, !PT ;  /* 0xfdffffff14147812 */ /* 0x000fe200078ec0ff */
[----:B------:R-:W-:Y:S02]  /*60d80*/  IMAD.WIDE R10, R167, 0x4, R4 ;  /* 0x00000004a70a7825 */ /* 0x000fe400078e0204 */
[----:B------:R-:W3:Y:S04]  /*60d90*/  LDL.LU R167, [R1+0x5fc] ;  /* 0x0005fc0001a77983 */ /* 0x000ee80000300800 */
[----:B------:R1:W-:Y:S04]  /*60da0*/  @P0 STG.E desc[UR4][R10.64], R16 ;  /* 0x000000100a000986 */ /* 0x0003e8000c101904 */
[----:B------:R-:W-:-:S04]  /*60db0*/  @P5 LOP3.LUT R20, R20, 0x2000000, RZ, 0xfc, !PT ;  /* 0x0200000014145812 */ /* 0x000fc800078efcff */
[C---:B------:R-:W-:Y:S02]  /*60dc0*/  LOP3.LUT P0, RZ, R20.reuse, 0x8000, RZ, 0xc0, !PT ;  /* 0x0000800014ff7812 */ /* 0x040fe4000780c0ff */
[C---:B------:R-:W-:Y:S02]  /*60dd0*/  LOP3.LUT P5, RZ, R20.reuse, 0x200, RZ, 0xc0, !PT ;  /* 0x0000020014ff7812 */ /* 0x040fe400078ac0ff */
[C---:B------:R-:W-:Y:S01]  /*60de0*/  LOP3.LUT P6, RZ, R20.reuse, 0x1000, RZ, 0xc0, !PT ;  /* 0x0000100014ff7812 */ /* 0x040fe200078cc0ff */
[----:B-1----:R-:W3:Y:S01]  /*60df0*/  LDL.LU R16, [R1+0xdf0] ;  /* 0x000df00001107983 */ /* 0x002ee20000300800 */
[----:B------:R-:W-:-:S07]  /*60e00*/  LOP3.LUT R20, R20, 0xffbfffff, RZ, 0xc0, !PT ;  /* 0xffbfffff14147812 */ /* 0x000fce00078ec0ff */
[----:B------:R-:W-:-:S04]  /*60e10*/  @P0 LOP3.LUT R20, R20, 0x400000, RZ, 0xfc, !PT ;  /* 0x0040000014140812 */ /* 0x000fc800078efcff */
[C---:B------:R-:W-:Y:S02]  /*60e20*/  LOP3.LUT P0, RZ, R20.reuse, 0x4000, RZ, 0xc0, !PT ;  /* 0x0000400014ff7812 */ /* 0x040fe4000780c0ff */
[----:B------:R-:W-:-:S11]  /*60e30*/  LOP3.LUT R20, R20, 0xff7fffff, RZ, 0xc0, !PT ;  /* 0xff7fffff14147812 */ /* 0x000fd600078ec0ff */
[----:B------:R-:W-:Y:S01]  /*60e40*/  @P0 LOP3.LUT R20, R20, 0x800000, RZ, 0xfc, !PT ;  /* 0x0080000014140812 */ /* 0x000fe200078efcff */
[----:B----4-:R-:W-:-:S05]  /*60e50*/  IMAD.WIDE R10, R166, 0x4, R2 ;  /* 0x00000004a60a7825 */ /* 0x010fca00078e0202 */
[----:B------:R1:W-:Y:S01]  /*60e60*/  @P1 STG.E desc[UR4][R10.64], R229 ;  /* 0x000000e50a001986 */ /* 0x0003e2000c101904 */
[----:B------:R-:W-:-:S03]  /*60e70*/  LOP3.LUT P1, RZ, R20, 0x8000000, RZ, 0xc0, !PT ;  /* 0x0800000014ff7812 */ /* 0x000fc6000782c0ff */
[----:B-1----:R-:W4:Y:S01]  /*60e80*/  LDL.LU R229, [R1+0x1348] ;  /* 0x0013480001e57983 */ /* 0x002f220000300800 */
[----:B------:R-:W-:-:S03]  /*60e90*/  IMAD.WIDE R10, R166, 0x4, R4 ;  /* 0x00000004a60a7825 */ /* 0x000fc600078e0204 */
[----:B------:R-:W4:Y:S04]  /*60ea0*/  LDL.LU R14, [R1+0xa00] ;  /* 0x000a0000010e7983 */ /* 0x000f280000300800 */
[----:B------:R-:W4:Y:S04]  /*60eb0*/  LDL.LU R166, [R1+0x134c] ;  /* 0x00134c0001a67983 */ /* 0x000f280000300800 */
[----:B------:R1:W-:Y:S02]  /*60ec0*/  @P1 STG.E desc[UR4][R10.64], R15 ;  /* 0x0000000f0a001986 */ /* 0x0003e4000c101904 */
[----:B-1----:R-:W-:-:S02]  /*60ed0*/  IMAD.WIDE R10, R228, 0x4, R2 ;  /* 0x00000004e40a7825 */ /* 0x002fc400078e0202 */
        /* <DEDUP_REMOVED lines=10> */
[----:B------:R-:W4:Y:S04]  /*60f80*/  LDL.LU R0, [R1+0xdf4] ;  /* 0x000df40001007983 */ /* 0x000f280000300800 */
[----:B--2---:R3:W-:Y:S02]  /*60f90*/  @P4 STG.E desc[UR4][R10.64], R165 ;  /* 0x000000a50a004986 */ /* 0x0047e4000c101904 */
[----:B---3--:R-:W-:-:S02]  /*60fa0*/  IMAD.WIDE R10, R164, 0x4, R2 ;  /* 0x00000004a40a7825 */ /* 0x008fc400078e0202 */
[----:B------:R-:W2:Y:S04]  /*60fb0*/  LDL.LU R165, [R1+0x1354] ;  /* 0x0013540001a57983 */ /* 0x000ea80000300800 */
[----:B------:R1:W-:Y:S04]  /*60fc0*/  @P5 STG.E desc[UR4][R10.64], R22 ;  /* 0x000000160a005986 */ /* 0x0003e8000c101904 */
[----:B-1----:R-:W3:Y:S01]  /*60fd0*/  LDL.LU R22, [R1+0xa04] ;  /* 0x000a040001167983 */ /* 0x002ee20000300800 */
[----:B------:R-:W-:Y:S01]  /*60fe0*/  LOP3.LUT P5, RZ, R20, 0x2000000, RZ, 0xc0, !PT ;  /* 0x0200000014ff7812 */ /* 0x000fe200078ac0ff */
[----:B------:R-:W-:Y:S01]  /*60ff0*/  IMAD.WIDE R10, R164, 0x4, R4 ;  /* 0x00000004a40a7825 */ /* 0x000fe200078e0204 */
[C---:B------:R-:W-:Y:S01]  /*61000*/  LOP3.LUT P0, RZ, R20.reuse, 0x2000, RZ, 0xc0, !PT ;  /* 0x0000200014ff7812 */ /* 0x040fe2000780c0ff */
[----:B------:R-:W2:Y:S10]  /*61010*/  LDL.LU R164, [R1+0x1f4] ;  /* 0x0001f40001a47983 */ /* 0x000eb40000300800 */
[----:B------:R1:W-:Y:S01]  /*61020*/  @P5 STG.E desc[UR4][R10.64], R167 ;  /* 0x000000a70a005986 */ /* 0x0003e2000c101904 */
[----:B------:R-:W-:-:S02]  /*61030*/  LOP3.LUT P5, RZ, R20, 0x1000000, RZ, 0xc0, !PT ;  /* 0x0100000014ff7812 */ /* 0x000fc400078ac0ff */
[----:B------:R-:W-:Y:S01]  /*61040*/  LOP3.LUT P1, RZ, R20, 0x10000, RZ, 0xc0, !PT ;  /* 0x0001000014ff7812 */ /* 0x000fe2000782c0ff */
[----:B-1----:R-:W2:Y:S01]  /*61050*/  LDL.LU R167, [R1+0x1358] ;  /* 0x0013580001a77983 */ /* 0x002ea20000300800 */
[----:B----4-:R-:W-:-:S09]  /*61060*/  IMAD.WIDE R10, R229, 0x4, R2 ;  /* 0x00000004e50a7825 */ /* 0x010fd200078e0202 */
[----:B------:R1:W-:Y:S02]  /*61070*/  @P5 STG.E desc[UR4][R10.64], R16 ;  /* 0x000000100a005986 */ /* 0x0003e4000c101904 */
[----:B-1----:R-:W-:Y:S02]  /*61080*/  IMAD.WIDE R10, R229, 0x4, R4 ;  /* 0x00000004e50a7825 */ /* 0x002fe400078e0204 */
[----:B------:R-:W4:Y:S04]  /*61090*/  LDL.LU R16, [R1+0x604] ;  /* 0x0006040001107983 */ /* 0x000f280000300800 */
[----:B------:R1:W-:Y:S04]  /*610a0*/  @P6 STG.E desc[UR4][R10.64], R14 ;  /* 0x0000000e0a006986 */ /* 0x0003e8000c101904 */
[----:B------:R-:W4:Y:S01]  /*610b0*/  LDL.LU R229, [R1+0xdf8] ;  /* 0x000df80001e57983 */ /* 0x000f220000300800 */
[----:B-1----:R-:W-:-:S05]  /*610c0*/  IMAD.WIDE R10, R166, 0x4, R2 ;  /* 0x00000004a60a7825 */ /* 0x002fca00078e0202 */
[----:B------:R1:W-:Y:S01]  /*610d0*/  @P0 STG.E desc[UR4][R10.64], R15 ;  /* 0x0000000f0a000986 */ /* 0x0003e2000c101904 */
[----:B------:R-:W-:Y:S01]  /*610e0*/  LOP3.LUT P0, RZ, R20, 0x800000, RZ, 0xc0, !PT ;  /* 0x0080000014ff7812 */ /* 0x000fe2000780c0ff */
[----:B-1----:R-:W-:Y:S02]  /*610f0*/  IMAD.WIDE R10, R166, 0x4, R4 ;  /* 0x00000004a60a7825 */ /* 0x002fe400078e0204 */
[----:B------:R-:W4:Y:S10]  /*61100*/  LDL.LU R166, [R1+0x135c] ;  /* 0x00135c0001a67983 */ /* 0x000f340000300800 */
[----:B------:R1:W-:Y:S01]  /*61110*/  @P0 STG.E desc[UR4][R10.64], R23 ;  /* 0x000000170a000986 */ /* 0x0003e2000c101904 */
[----:B------:R-:W-:-:S03]  /*61120*/  LOP3.LUT P0, RZ, R20, 0x400000, RZ, 0xc0, !PT ;  /* 0x0040000014ff7812 */ /* 0x000fc6000780c0ff */
[----:B------:R-:W4:Y:S01]  /*61130*/  LDL.LU R14, [R1+0xa08] ;  /* 0x000a0800010e7983 */ /* 0x000f220000300800 */
[----:B-1----:R-:W-:-:S03]  /*61140*/  IMAD.WIDE R10, R228, 0x4, R2 ;  /* 0x00000004e40a7825 */ /* 0x002fc600078e0202 */
[----:B------:R-:W4:Y:S06]  /*61150*/  LDL.LU R23, [R1+0x1f8] ;  /* 0x0001f80001177983 */ /* 0x000f2c0000300800 */
[----:B------:R1:W-:Y:S02]  /*61160*/  @P0 STG.E desc[UR4][R10.64], R0 ;  /* 0x000000000a000986 */ /* 0x0003e4000c101904 */
[----:B-1----:R-:W-:Y:S02]  /*61170*/  IMAD.WIDE R10, R228, 0x4, R4 ;  /* 0x00000004e40a7825 */ /* 0x002fe400078e0204 */
[----:B------:R-:W4:Y:S04]  /*61180*/  LDL.LU R228, [R1+0x1360] ;  /* 0x0013600001e47983 */ /* 0x000f280000300800 */
[----:B------:R-:W4:Y:S04]  /*61190*/  LDL.LU R15, [R1+0x608] ;  /* 0x00060800010f7983 */ /* 0x000f280000300800 */
[----:B---3--:R1:W-:Y:S04]  /*611a0*/  @P1 STG.E desc[UR4][R10.64], R22 ;  /* 0x000000160a001986 */ /* 0x0083e8000c101904 */
[----:B-1----:R-:W3:Y:S01]  /*611b0*/  LDL.LU R22, [R1+0xdfc] ;  /* 0x000dfc0001167983 */ /* 0x002ee20000300800 */
[----:B------:R-:W-:-:S02]  /*611c0*/  LOP3.LUT P2, RZ, R20, 0x20000, RZ, 0xc0, !PT ;  /* 0x0002000014ff7812 */ /* 0x000fc4000784c0ff */
[C---:B------:R-:W-:Y:S02]  /*611d0*/  LOP3.LUT P3, RZ, R20.reuse, 0x40000, RZ, 0xc0, !PT ;  /* 0x0004000014ff7812 */ /* 0x040fe4000786c0ff */
[----:B------:R-:W-:Y:S01]  /*611e0*/  LOP3.LUT P4, RZ, R20, 0x80000, RZ, 0xc0, !PT ;  /* 0x0008000014ff7812 */ /* 0x000fe2000788c0ff */
[----:B--2---:R-:W-:-:S04]  /*611f0*/  IMAD.WIDE R12, R165, 0x4, R2 ;  /* 0x00000004a50c7825 */ /* 0x004fc800078e0202 */
[----:B------:R-:W-:Y:S02]  /*61200*/  IMAD.WIDE R10, R165, 0x4, R4 ;  /* 0x00000004a50a7825 */ /* 0x000fe400078e0204 */
[----:B------:R-:W2:Y:S01]  /*61210*/  LDL.LU R165, [R1+0xa0c] ;  /* 0x000a0c0001a57983 */ /* 0x000ea20000300800 */
[----:B------:R-:W-:Y:S01]  /*61220*/  LOP3.LUT P6, RZ, R6, 0x20, RZ, 0xc0, !PT ;  /* 0x0000002006ff7812 */ /* 0x000fe200078cc0ff */
[----:B------:R-:W-:Y:S02]  /*61230*/  VIADD R6, R7, 0x106 ;  /* 0x0000010607067836 */ /* 0x000fe40000000000 */
[----:B------:R1:W-:Y:S01]  /*61240*/  @P2 STG.E desc[UR4][R12.64], R164 ;  /* 0x000000a40c002986 */ /* 0x0003e2000c101904 */
[C---:B------:R-:W-:Y:S02]  /*61250*/  LOP3.LUT P5, RZ, R20.reuse, 0x100000, RZ, 0xc0, !PT ;  /* 0x0010000014ff7812 */ /* 0x040fe400078ac0ff */
[----:B------:R-:W-:Y:S01]  /*61260*/  LOP3.LUT P0, RZ, R20, 0x200000, RZ, 0xc0, !PT ;  /* 0x0020000014ff7812 */ /* 0x000fe2000780c0ff */
[----:B-1----:R-:W2:Y:S01]  /*61270*/  LDL.LU R164, [R1+0x1364] ;  /* 0x0013640001a47983 */ /* 0x002ea20000300800 */
[----:B------:R-:W-:-:S02]  /*61280*/  IMAD.WIDE R12, R167, 0x4, R2 ;  /* 0x00000004a70c7825 */ /* 0x000fc400078e0202 */
[----:B------:R-:W-:Y:S01]  /*61290*/  ISETP.LT.AND P0, PT, R9, UR6, !P0 ;  /* 0x0000000609007c0c */ /* 0x000fe2000c701270 */
[----:B----4-:R1:W-:Y:S01]  /*612a0*/  @P3 STG.E desc[UR4][R10.64], R16 ;  /* 0x000000100a003986 */ /* 0x0103e2000c101904 */
[----:B------:R-:W-:Y:S01]  /*612b0*/  ISETP.GE.AND P3, PT, R6, UR8, PT ;  /* 0x0000000806007c0c */ /* 0x000fe2000bf66270 */
[----:B------:R-:W-:Y:S01]  /*612c0*/  VIADD R0, R7, 0x1e8 ;  /* 0x000001e807007836 */ /* 0x000fe20000000000 */
[----:B------:R-:W-:Y:S01]  /*612d0*/  ULDC UR8, c[0x0][0x22c] ;  /* 0x00008b0000087ab9 */ /* 0x000fe20000000800 */
[----:B------:R4:W-:Y:S04]  /*612e0*/  @P4 STG.E desc[UR4][R12.64], R229 ;  /* 0x000000e50c004986 */ /* 0x0009e8000c101904 */
[----:B-1----:R-:W2:Y:S01]  /*612f0*/  LDL.LU R16, [R1+0x1fc] ;  /* 0x0001fc0001107983 */ /* 0x002ea20000300800 */
[----:B------:R-:W-:Y:S01]  /*61300*/  ISETP.LT.AND P4, PT, R8, UR6, !P3 ;  /* 0x0000000608007c0c */ /* 0x000fe2000df81270 */
[----:B------:R-:W-:-:S02]  /*61310*/  IMAD.WIDE R10, R167, 0x4, R4 ;  /* 0x00000004a70a7825 */ /* 0x000fc400078e0204 */
[----:B----4-:R-:W4:Y:S04]  /*61320*/  LDL.LU R229, [R1+0x60c] ;  /* 0x00060c0001e57983 */ /* 0x010f280000300800 */
[----:B------:R-:W4:Y:S01]  /*61330*/  LDL.LU R167, [R1+0x1368] ;  /* 0x0013680001a77983 */ /* 0x000f220000300800 */
[----:B------:R-:W-:-:S03]  /*61340*/  IMAD.WIDE R12, R166, 0x4, R2 ;  /* 0x00000004a60c7825 */ /* 0x000fc600078e0202 */
[----:B------:R1:W-:Y:S04]  /*61350*/  @P5 STG.E desc[UR4][R10.64], R14 ;  /* 0x0000000e0a005986 */ /* 0x0003e8000c101904 */
[----:B------:R1:W-:Y:S02]  /*61360*/  @P6 STG.E desc[UR4][R12.64], R23 ;  /* 0x000000170c006986 */ /* 0x0003e4000c101904 */
[----:B-1----:R-:W-:Y:S02]  /*61370*/  IMAD.WIDE R10, R166, 0x4, R4 ;  /* 0x00000004a60a7825 */ /* 0x002fe400078e0204 */
[----:B------:R-:W4:Y:S04]  /*61380*/  LDL.LU R23, [R1+0xe50] ;  /* 0x000e500001177983 */ /* 0x000f280000300800 */
[----:B------:R-:W4:Y:S01]  /*61390*/  LDL.LU R166, [R1+0x136c] ;  /* 0x00136c0001a67983 */ /* 0x000f220000300800 */
[----:B------:R-:W-:-:S03]  /*613a0*/  IMAD.WIDE R12, R228, 0x4, R2 ;  /* 0x00000004e40c7825 */ /* 0x000fc600078e0202 */
[----:B------:R1:W-:Y:S02]  /*613b0*/  @P0 STG.E desc[UR4][R10.64], R15 ;  /* 0x0000000f0a000986 */ /* 0x0003e4000c101904 */
[----:B-1----:R-:W-:Y:S02]  /*613c0*/  IMAD.WIDE R10, R228, 0x4, R4 ;  /* 0x00000004e40a7825 */ /* 0x002fe400078e0204 */
[----:B---3--:R1:W-:Y:S04]  /*613d0*/  @P4 STG.E desc[UR4][R12.64], R22 ;  /* 0x000000160c004986 */ /* 0x0083e8000c101904 */
[----:B-1----:R-:W3:Y:S04]  /*613e0*/  LDL.LU R22, [R1+0x610] ;  /* 0x0006100001167983 */ /* 0x002ee80000300800 */
[----:B------:R-:W3:Y:S01]  /*613f0*/  LDL.LU R228, [R1+0x210] ;  /* 0x0002100001e47983 */ /* 0x000ee20000300800 */
[----:B------:R-:W-:Y:S01]  /*61400*/  ISETP.GE.AND P1, PT, R0, UR7, PT ;  /* 0x0000000700007c0c */ /* 0x000fe2000bf26270 */
[----:B------:R-:W-:Y:S01]  /*61410*/  VIADD R0, R7, 0x1e9 ;  /* 0x000001e907007836 */ /* 0x000fe20000000000 */
[----:B------:R-:W-:-:S04]  /*61420*/  ISETP.LT.AND P3, PT, R9, UR6, !P3 ;  /* 0x0000000609007c0c */ /* 0x000fc8000df61270 */
[----:B------:R-:W-:Y:S01]  /*61430*/  ISETP.GE.AND P2, PT, R0, UR7, PT ;  /* 0x0000000700007c0c */ /* 0x000fe2000bf46270 */
[----:B------:R-:W-:-:S05]  /*61440*/  VIADD R0, R7, 0x107 ;  /* 0x0000010707007836 */ /* 0x000fca0000000000 */
[----:B------:R-:W-:Y:S01]  /*61450*/  ISETP.GE.AND P5, PT, R0, UR8, PT ;  /* 0x0000000800007c0c */ /* 0x000fe2000bfa6270 */
[----:B------:R-:W-:Y:S01]  /*61460*/  VIADD R0, R7, 0x108 ;  /* 0x0000010807007836 */ /* 0x000fe20000000000 */
[----:B------:R-:W-:Y:S02]  /*61470*/  ULDC UR8, c[0x0][0x22c] ;  /* 0x00008b0000087ab9 */ /* 0x000fe40000000800 */
[----:B------:R-:W-:Y:S02]  /*61480*/  ISETP.LT.AND P6, PT, R8, UR6, !P5 ;  /* 0x0000000608007c0c */ /* 0x000fe4000efc1270 */
[----:B------:R-:W-:Y:S01]  /*61490*/  ISETP.LT.AND P5, PT, R9, UR6, !P5 ;  /* 0x0000000609007c0c */ /* 0x000fe2000efa1270 */
[----:B--2---:R1:W-:Y:S01]  /*614a0*/  @P3 STG.E desc[UR4][R10.64], R165 ;  /* 0x000000a50a003986 */ /* 0x0043e2000c101904 */
[----:B------:R-:W-:Y:S01]  /*614b0*/  IMAD.WIDE R12, R164, 0x4, R2 ;  /* 0x00000004a40c7825 */ /* 0x000fe200078e0202 */
[----:B------:R-:W-:Y:S01]  /*614c0*/  ISETP.GE.AND P0, PT, R0, UR8, PT ;  /* 0x0000000800007c0c */ /* 0x000fe2000bf06270 */
[----:B------:R-:W-:-:S02]  /*614d0*/  ULDC UR8, c[0x0][0x22c] ;  /* 0x00008b0000087ab9 */ /* 0x000fc40000000800 */
[----:B------:R-:W-:Y:S01]  /*614e0*/  VIADD R0, R7, 0x109 ;  /* 0x0000010907007836 */ /* 0x000fe20000000000 */
[----:B-1----:R-:W2:Y:S01]  /*614f0*/  LDL.LU R165, [R1+0x1370] ;  /* 0x0013700001a57983 */ /* 0x002ea20000300800 */
[----:B------:R-:W-:-:S03]  /*61500*/  IMAD.WIDE R10, R164, 0x4, R4 ;  /* 0x00000004a40a7825 */ /* 0x000fc600078e0204 */
[----:B------:R-:W2:Y:S01]  /*61510*/  LDL.LU R15, [R1+0x200] ;  /* 0x00020000010f7983 */ /* 0x000ea20000300800 */
[----:B------:R-:W-:-:S03]  /*61520*/  ISETP.LT.AND P4, PT, R8, UR6, !P0 ;  /* 0x0000000608007c0c */ /* 0x000fc6000c781270 */
[----:B------:R-:W2:Y:S01]  /*61530*/  LDL.LU R164, [R1+0xe54] ;  /* 0x000e540001a47983 */ /* 0x000ea20000300800 */
[----:B------:R-:W-:Y:S02]  /*61540*/  ISETP.GE.AND P3, PT, R0, UR8, PT ;  /* 0x0000000800007c0c */ /* 0x000fe4000bf66270 */
[----:B------:R-:W-:Y:S01]  /*61550*/  ISETP.LT.AND P0, PT, R9, UR6, !P0 ;  /* 0x0000000609007c0c */ /* 0x000fe2000c701270 */
[----:B------:R1:W-:Y:S01]  /*61560*/  @P6 STG.E desc[UR4][R12.64], R16 ;  /* 0x000000100c006986 */ /* 0x0003e2000c101904 */
[----:B------:R-:W-:Y:S01]  /*61570*/  ISETP.LT.AND P6, PT, R8, UR6, !P3 ;  /* 0x0000000608007c0c */ /* 0x000fe2000dfc1270 */
[----:B------:R-:W-:Y:S01]  /*61580*/  VIADD R0, R7, 0x10a ;  /* 0x0000010a07007836 */ /* 0x000fe20000000000 */
[----:B------:R-:W-:Y:S01]  /*61590*/  ULDC UR8, c[0x0][0x22c] ;  /* 0x00008b0000087ab9 */ /* 0x000fe20000000800 */
[----:B----4-:R4:W-:Y:S01]  /*615a0*/  @P5 STG.E desc[UR4][R10.64], R229 ;  /* 0x000000e50a005986 */ /* 0x0109e2000c101904 */
[----:B-1----:R-:W-:-:S03]  /*615b0*/  IMAD.WIDE R12, R167, 0x4, R2 ;  /* 0x00000004a70c7825 */ /* 0x002fc600078e0202 */
[----:B----4-:R-:W4:Y:S04]  /*615c0*/  LDL.LU R229, [R1+0x1374] ;  /* 0x0013740001e57983 */ /* 0x010f280000300800 */
[----:B------:R-:W4:Y:S01]  /*615d0*/  LDL.LU R16, [R1+0x614] ;  /* 0x0006140001107983 */ /* 0x000f220000300800 */
[----:B------:R-:W-:-:S03]  /*615e0*/  IMAD.WIDE R10, R167, 0x4, R4 ;  /* 0x00000004a70a7825 */ /* 0x000fc600078e0204 */
[----:B------:R1:W-:Y:S04]  /*615f0*/  @P4 STG.E desc[UR4][R12.64], R23 ;  /* 0x000000170c004986 */ /* 0x0003e8000c101904 */
[----:B-1----:R-:W4:Y:S01]  /*61600*/  LDL.LU R23, [R1+0x214] ;  /* 0x0002140001177983 */ /* 0x002f220000300800 */
[----:B------:R-:W-:-:S03]  /*61610*/  IMAD.WIDE R12, R166, 0x4, R2 ;  /* 0x00000004a60c7825 */ /* 0x000fc600078e0202 */
[----:B------:R-:W4:Y:S04]  /*61620*/  LDL.LU R167, [R1+0x1378] ;  /* 0x0013780001a77983 */ /* 0x000f280000300800 */
[----:B---3--:R1:W-:Y:S04]  /*61630*/  @P0 STG.E desc[UR4][R10.64], R22 ;  /* 0x000000160a000986 */ /* 0x0083e8000c101904 */
[----:B------:R3:W-:Y:S04]  /*61640*/  @P6 STG.E desc[UR4][R12.64], R228 ;  /* 0x000000e40c006986 */ /* 0x0007e8000c101904 */
[----:B-1----:R-:W4:Y:S04]  /*61650*/  LDL.LU R22, [R1+0x204] ;  /* 0x0002040001167983 */ /* 0x002f280000300800 */
[----:B---3--:R-:W3:Y:S01]  /*61660*/  LDL.LU R228, [R1+0xe58] ;  /* 0x000e580001e47983 */ /* 0x008ee20000300800 */
[----:B------:R-:W-:-:S02]  /*61670*/  ISETP.GE.AND P5, PT, R0, UR8, PT ;  /* 0x0000000800007c0c */ /* 0x000fc4000bfa6270 */
[C---:B------:R-:W-:Y:S01]  /*61680*/  ISETP.LT.AND P3, PT, R9.reuse, UR6, !P3 ;  /* 0x0000000609007c0c */ /* 0x040fe2000df61270 */
[----:B------:R-:W-:Y:S01]  /*61690*/  IMAD.WIDE R10, R166, 0x4, R4 ;  /* 0x00000004a60a7825 */ /* 0x000fe200078e0204 */
[----:B------:R-:W-:Y:S01]  /*616a0*/  ISETP.LT.AND P4, PT, R8, UR6, !P5 ;  /* 0x0000000608007c0c */ /* 0x000fe2000ef81270 */
[----:B------:R-:W3:Y:S01]  /*616b0*/  LDL.LU R166, [R1+0x137c] ;  /* 0x00137c0001a67983 */ /* 0x000ee20000300800 */
[----:B------:R-:W-:Y:S01]  /*616c0*/  ISETP.LT.AND P5, PT, R9, UR6, !P5 ;  /* 0x0000000609007c0c */ /* 0x000fe2000efa1270 */
[C---:B------:R-:W-:Y:S01]  /*616d0*/  VIADD R0, R7.reuse, 0x10b ;  /* 0x0000010b07007836 */ /* 0x040fe20000000000 */
[----:B------:R-:W-:Y:S01]  /*616e0*/  ULDC UR8, c[0x0][0x22c] ;  /* 0x00008b0000087ab9 */ /* 0x000fe20000000800 */
[----:B------:R-:W3:Y:S03]  /*616f0*/  LDL.LU R14, [R1+0x618] ;  /* 0x00061800010e7983 */ /* 0x000ee60000300800 */
[----:B------:R-:W-:Y:S01]  /*61700*/  ISETP.GE.AND P0, PT, R0, UR8, PT ;  /* 0x0000000800007c0c */ /* 0x000fe2000bf06270 */
[----:B------:R-:W-:Y:S01]  /*61710*/  VIADD R0, R7, 0x10c ;  /* 0x0000010c07007836 */ /* 0x000fe20000000000 */
[----:B------:R-:W-:Y:S01]  /*61720*/  ULDC UR8, c[0x0][0x22c] ;  /* 0x00008b0000087ab9 */ /* 0x000fe20000000800 */
[----:B--2---:R-:W-:Y:S01]  /*61730*/  IMAD.WIDE R12, R165, 0x4, R2 ;  /* 0x00000004a50c7825 */ /* 0x004fe200078e0202 */
[----:B------:R1:W-:Y:S04]  /*61740*/  @P3 STG.E desc[UR4][R10.64], R15 ;  /* 0x0000000f0a003986 */ /* 0x0003e8000c101904 */
[----:B------:R2:W-:Y:S01]  /*61750*/  @P4 STG.E desc[UR4][R12.64], R164 ;  /* 0x000000a40c004986 */ /* 0x0005e2000c101904 */
[----:B------:R-:W-:-:S02]  /*61760*/  ISETP.LT.AND P6, PT, R8, UR6, !P0 ;  /* 0x0000000608007c0c */ /* 0x000fc4000c7c1270 */
[----:B------:R-:W-:Y:S01]  /*61770*/  ISETP.GE.AND P3, PT, R0, UR8, PT ;  /* 0x0000000800007c0c */ /* 0x000fe2000bf66270 */
[----:B-1----:R-:W-:Y:S01]  /*61780*/  IMAD.WIDE R10, R165, 0x4, R4 ;  /* 0x00000004a50a7825 */ /* 0x002fe200078e0204 */
[----:B--2---:R-:W2:Y:S01]  /*61790*/  LDL.LU R164, [R1+0x218] ;  /* 0x0002180001a47983 */ /* 0x004ea20000300800 */
[----:B------:R-:W-:Y:S02]  /*617a0*/  ISETP.LT.AND P0, PT, R9, UR6, !P0 ;  /* 0x0000000609007c0c */ /* 0x000fe4000c701270 */
[----:B----4-:R-:W-:Y:S01]  /*617b0*/  IMAD.WIDE R12, R229, 0x4, R2 ;  /* 0x00000004e50c7825 */ /* 0x010fe200078e0202 */
[----:B------:R-:W4:Y:S01]  /*617c0*/  LDL.LU R165, [R1+0x1380] ;  /* 0x0013800001a57983 */ /* 0x000f220000300800 */
[----:B------:R-:W-:-:S03]  /*617d0*/  ULDC UR8, c[0x0][0x22c] ;  /* 0x00008b0000087ab9 */ /* 0x000fc60000000800 */
[----:B------:R1:W-:Y:S04]  /*617e0*/  @P5 STG.E desc[UR4][R10.64], R16 ;  /* 0x000000100a005986 */ /* 0x0003e8000c101904 */
[----:B------:R-:W4:Y:S01]  /*617f0*/  LDL.LU R15, [R1+0x208] ;  /* 0x00020800010f7983 */ /* 0x000f220000300800 */
[----:B------:R-:W-:-:S03]  /*61800*/  ISETP.LT.AND P4, PT, R8, UR6, !P3 ;  /* 0x0000000608007c0c */ /* 0x000fc6000df81270 */
[----:B-1----:R-:W4:Y:S01]  /*61810*/  LDL.LU R16, [R1+0xe5c] ;  /* 0x000e5c0001107983 */ /* 0x002f220000300800 */
[----:B------:R-:W-:-:S03]  /*61820*/  IMAD.WIDE R10, R229, 0x4, R4 ;  /* 0x00000004e50a7825 */ /* 0x000fc600078e0204 */
[----:B------:R-:W4:Y:S04]  /*61830*/  LDL.LU R229, [R1+0x61c] ;  /* 0x00061c0001e57983 */ /* 0x000f280000300800 */
[----:B------:R1:W-:Y:S04]  /*61840*/  @P6 STG.E desc[UR4][R12.64], R23 ;  /* 0x000000170c006986 */ /* 0x0003e8000c101904 */
[----:B-1----:R-:W4:Y:S01]  /*61850*/  LDL.LU R23, [R1+0x1384] ;  /* 0x0013840001177983 */ /* 0x002f220000300800 */
[----:B------:R-:W-:-:S03]  /*61860*/  IMAD.WIDE R12, R167, 0x4, R2 ;  /* 0x00000004a70c7825 */ /* 0x000fc600078e0202 */
[----:B------:R1:W-:Y:S04]  /*61870*/  @P0 STG.E desc[UR4][R10.64], R22 ;  /* 0x000000160a000986 */ /* 0x0003e8000c101904 */
[----:B---3--:R3:W-:Y:S04]  /*61880*/  @P4 STG.E desc[UR4][R12.64], R228 ;  /* 0x000000e40c004986 */ /* 0x0087e8000c101904 */
[----:B-1----:R-:W4:Y:S04]  /*61890*/  LDL.LU R22, [R1+0x21c] ;  /* 0x00021c0001167983 */ /* 0x002f280000300800 */
[----:B---3--:R-:W3:Y:S01]  /*618a0*/  LDL.LU R228, [R1+0x20c] ;  /* 0x00020c0001e47983 */ /* 0x008ee20000300800 */
[----:B------:R-:W-:Y:S01]  /*618b0*/  VIADD R0, R7, 0x10d ;  /* 0x0000010d07007836 */ /* 0x000fe20000000000 */
[----:B------:R-:W-:-:S04]  /*618c0*/  ISETP.LT.AND P3, PT, R9, UR6, !P3 ;  /* 0x0000000609007c0c */ /* 0x000fc8000df61270 */
[----:B------:R-:W-:Y:S01]  /*618d0*/  ISETP.GE.AND P5, PT, R0, UR8, PT ;  /* 0x0000000800007c0c */ /* 0x000fe2000bfa6270 */
[----:B------:R-:W-:Y:S01]  /*618e0*/  VIADD R0, R7, 0x10e ;  /* 0x0000010e07007836 */ /* 0x000fe20000000000 */
[----:B------:R-:W-:Y:S02]  /*618f0*/  ULDC UR8, c[0x0][0x22c] ;  /* 0x00008b0000087ab9 */ /* 0x000fe40000000800 */
[----:B------:R-:W-:Y:S02]  /*61900*/  ISETP.LT.AND P6, PT, R8, UR6, !P5 ;  /* 0x0000000608007c0c */ /* 0x000fe4000efc1270 */
[----:B------:R-:W-:Y:S02]  /*61910*/  ISETP.GE.AND P0, PT, R0, UR8, PT ;  /* 0x0000000800007c0c */ /* 0x000fe4000bf06270 */
[----:B------:R-:W-:Y:S01]  /*61920*/  ISETP.LT.AND P5, PT, R9, UR6, !P5 ;  /* 0x0000000609007c0c */ /* 0x000fe2000efa1270 */
[----:B------:R-:W-:Y:S01]  /*61930*/  IMAD.WIDE R10, R167, 0x4, R4 ;  /* 0x00000004a70a7825 */ /* 0x000fe200078e0204 */
[----:B------:R-:W-:Y:S01]  /*61940*/  ISETP.LT.AND P4, PT, R8, UR6, !P0 ;  /* 0x0000000608007c0c */ /* 0x000fe2000c781270 */
[----:B------:R-:W3:Y:S02]  /*61950*/  LDL.LU R167, [R1+0x1388] ;  /* 0x0013880001a77983 */ /* 0x000ee40000300800 */
[----:B------:R-:W-:Y:S01]  /*61960*/  IMAD.WIDE R12, R166, 0x4, R2 ;  /* 0x00000004a60c7825 */ /* 0x000fe200078e0202 */
[----:B------:R-:W-:Y:S01]  /*61970*/  ISETP.LT.AND P0, PT, R9, UR6, !P0 ;  /* 0x0000000609007c0c */ /* 0x000fe2000c701270 */
[----:B------:R1:W-:Y:S01]  /*61980*/  @P3 STG.E desc[UR4][R10.64], R14 ;  /* 0x0000000e0a003986 */ /* 0x0003e2000c101904 */
[----:B------:R-:W-:Y:S01]  /*61990*/  ULDC UR8, c[0x0][0x22c] ;  /* 0x00008b0000087ab9 */ /* 0x000fe20000000800 */
[----:B------:R-:W-:-:S02]  /*619a0*/  VIADD R0, R7, 0x10f ;  /* 0x0000010f07007836 */ /* 0x000fc40000000000 */
[----:B--2---:R2:W-:Y:S01]  /*619b0*/  @P6 STG.E desc[UR4][R12.64], R164 ;  /* 0x000000a40c006986 */ /* 0x0045e2000c101904 */
[----:B-1----:R-:W-:Y:S02]  /*619c0*/  IMAD.WIDE R10, R166, 0x4, R4 ;  /* 0x00000004a60a7825 */ /* 0x002fe400078e0204 */
[----:B------:R-:W-:Y:S01]  /*619d0*/  ISETP.GE.AND P3, PT, R0, UR8, PT ;  /* 0x0000000800007c0c */ /* 0x000fe2000bf66270 */
[----:B------:R-:W-:Y:S01]  /*619e0*/  ULDC UR8, c[0x0][0x22c] ;  /* 0x00008b0000087ab9 */ /* 0x000fe20000000800 */
[----:B--2---:R-:W2:Y:S04]  /*619f0*/  LDL.LU R164, [R1+0xe60] ;  /* 0x000e600001a47983 */ /* 0x004ea80000300800 */
[----:B------:R-:W2:Y:S01]  /*61a00*/  LDL.LU R166, [R1+0x138c] ;  /* 0x00138c0001a67983 */ /* 0x000ea20000300800 */
[----:B------:R-:W-:-:S02]  /*61a10*/  ISETP.LT.AND P6, PT, R8, UR6, !P3 ;  /* 0x0000000608007c0c */ /* 0x000fc4000dfc1270 */
[----:B------:R-:W-:Y:S01]  /*61a20*/  ISETP.LT.AND P3, PT, R9, UR6, !P3 ;  /* 0x0000000609007c0c */ /* 0x000fe2000df61270 */
[C---:B----4-:R-:W-:Y:S01]  /*61a30*/  IMAD.WIDE R12, R165.reuse, 0x4, R2 ;  /* 0x00000004a50c7825 */ /* 0x050fe200078e0202 */
[----:B------:R1:W-:Y:S04]  /*61a40*/  @P5 STG.E desc[UR4][R10.64], R15 ;  /* 0x0000000f0a005986 */ /* 0x0003e8000c101904 */
[----:B------:R4:W-:Y:S01]  /*61a50*/  @P4 STG.E desc[UR4][R12.64], R16 ;  /* 0x000000100c004986 */ /* 0x0009e2000c101904 */
[----:B-1----:R-:W-:-:S03]  /*61a60*/  IMAD.WIDE R10, R165, 0x4, R4 ;  /* 0x00000004a50a7825 */ /* 0x002fc600078e0204 */
[----:B----4-:R-:W4:Y:S04]  /*61a70*/  LDL.LU R16, [R1+0xa20] ;  /* 0x000a200001107983 */ /* 0x010f280000300800 */
[----:B------:R-:W4:Y:S04]  /*61a80*/  LDL.LU R165, [R1+0x620] ;  /* 0x0006200001a57983 */ /* 0x000f280000300800 */
[----:B------:R1:W-:Y:S04]  /*61a90*/  @P0 STG.E desc[UR4][R10.64], R229 ;  /* 0x000000e50a000986 */ /* 0x0003e8000c101904 */
[----:B-1----:R-:W4:Y:S04]  /*61aa0*/  LDL.LU R229, [R1+0x1390] ;  /* 0x0013900001e57983 */ /* 0x002f280000300800 */
[----:B------:R-:W4:Y:S01]  /*61ab0*/  LDL.LU R15, [R1+0xa10] ;  /* 0x000a1000010f7983 */ /* 0x000f220000300800 */
[----:B------:R-:W-:-:S04]  /*61ac0*/  IMAD.WIDE R12, R23, 0x4, R2 ;  /* 0x00000004170c7825 */ /* 0x000fc800078e0202 */
[----:B------:R-:W-:Y:S02]  /*61ad0*/  IMAD.WIDE R10, R23, 0x4, R4 ;  /* 0x00000004170a7825 */ /* 0x000fe400078e0204 */
[----:B------:R-:W4:Y:S04]  /*61ae0*/  LDL.LU R23, [R1+0xe64] ;  /* 0x000e640001177983 */ /* 0x000f280000300800 */
[----:B------:R-:W-:Y:S04]  /*61af0*/  @P6 STG.E desc[UR4][R12.64], R22 ;  /* 0x000000160c006986 */ /* 0x000fe8000c101904 */
[----:B---3--:R1:W-:Y:S04]  /*61b00*/  @P3 STG.E desc[UR4][R10.64], R228 ;  /* 0x000000e40a003986 */ /* 0x0083e8000c101904 */
[----:B-1----:R-:W3:Y:S04]  /*61b10*/  LDL.LU R228, [R1+0x1394] ;  /* 0x0013940001e47983 */ /* 0x002ee80000300800 */
[----:B------:R-:W3:Y:S01]  /*61b20*/  LDL.LU R22, [R1+0xa24] ;  /* 0x000a240001167983 */ /* 0x000ee20000300800 */
[----:B------:R-:W-:-:S05]  /*61b30*/  VIADD R0, R7, 0x110 ;  /* 0x0000011007007836 */ /* 0x000fca0000000000 */
[----:B------:R-:W-:Y:S01]  /*61b40*/  ISETP.GE.AND P5, PT, R0, UR8, PT ;  /* 0x0000000800007c0c */ /* 0x000fe2000bfa6270 */
[----:B------:R-:W-:Y:S01]  /*61b50*/  VIADD R0, R7, 0x111 ;  /* 0x0000011107007836 */ /* 0x000fe20000000000 */
[----:B------:R-:W-:Y:S02]  /*61b60*/  ULDC UR8, c[0x0][0x22c] ;  /* 0x00008b0000087ab9 */ /* 0x000fe40000000800 */
[----:B------:R-:W-:Y:S02]  /*61b70*/  ISETP.LT.AND P4, PT, R8, UR6, !P5 ;  /* 0x0000000608007c0c */ /* 0x000fe4000ef81270 */
[----:B------:R-:W-:Y:S02]  /*61b80*/  ISETP.GE.AND P0, PT, R0, UR8, PT ;  /* 0x0000000800007c0c */ /* 0x000fe4000bf06270 */
[----:B------:R-:W-:Y:S01]  /*61b90*/  ISETP.LT.AND P5, PT, R9, UR6, !P5 ;  /* 0x0000000609007c0c */ /* 0x000fe2000efa1270 */
[----:B------:R-:W-:Y:S01]  /*61ba0*/  VIADD R0, R7, 0x112 ;  /* 0x0000011207007836 */ /* 0x000fe20000000000 */
[----:B------:R-:W-:Y:S01]  /*61bb0*/  ISETP.LT.AND P6, PT, R8, UR6, !P0 ;  /* 0x0000000608007c0c */ /* 0x000fe2000c7c1270 */
[----:B------:R-:W-:Y:S01]  /*61bc0*/  IMAD.WIDE R12, R167, 0x4, R2 ;  /* 0x00000004a70c7825 */ /* 0x000fe200078e0202 */
[----:B------:R-:W-:-:S02]  /*61bd0*/  ULDC UR8, c[0x0][0x22c] ;  /* 0x00008b0000087ab9 */ /* 0x000fc40000000800 */
[----:B------:R-:W-:Y:S01]  /*61be0*/  ISETP.GE.AND P3, PT, R0, UR8, PT ;  /* 0x0000000800007c0c */ /* 0x000fe2000bf66270 */
[----:B------:R-:W-:Y:S01]  /*61bf0*/  IMAD.WIDE R10, R167, 0x4, R4 ;  /* 0x00000004a70a7825 */ /* 0x000fe200078e0204 */
[C---:B------:R-:W-:Y:S01]  /*61c00*/  ISETP.LT.AND P0, PT, R9.reuse, UR6, !P0 ;  /* 0x0000000609007c0c */ /* 0x040fe2000c701270 */
[----:B------:R-:W-:Y:S01]  /*61c10*/  ULDC UR8, c[0x0][0x22c] ;  /* 0x00008b0000087ab9 */ /* 0x000fe20000000800 */
[----:B--2---:R1:W-:Y:S01]  /*61c20*/  @P4 STG.E desc[UR4][R12.64], R164 ;  /* 0x000000a40c004986 */ /* 0x0043e2000c101904 */
[----:B------:R-:W-:Y:S02]  /*61c30*/  ISETP.LT.AND P4, PT, R8, UR6, !P3 ;  /* 0x0000000608007c0c */ /* 0x000fe4000df81270 */
[----:B------:R-:W-:Y:S01]  /*61c40*/  ISETP.LT.AND P3, PT, R9, UR6, !P3 ;  /* 0x0000000609007c0c */ /* 0x000fe2000df61270 */
[----:B-1----:R-:W2:Y:S01]  /*61c50*/  LDL.LU R164, [R1+0x624] ;  /* 0x0006240001a47983 */ /* 0x002ea20000300800 */
[----:B------:R-:W-:-:S03]  /*61c60*/  IMAD.WIDE R12, R166, 0x4, R2 ;  /* 0x00000004a60c7825 */ /* 0x000fc600078e0202 */
[----:B------:R-:W2:Y:S04]  /*61c70*/  LDL.LU R167, [R1+0x1398] ;  /* 0x0013980001a77983 */ /* 0x000ea80000300800 */
[----:B----4-:R1:W-:Y:S04]  /*61c80*/  @P5 STG.E desc[UR4][R10.64], R16 ;  /* 0x000000100a005986 */ /* 0x0103e8000c101904 */
[----:B------:R4:W-:Y:S04]  /*61c90*/  @P6 STG.E desc[UR4][R12.64], R165 ;  /* 0x000000a50c006986 */ /* 0x0009e8000c101904 */
[----:B-1----:R-:W2:Y:S04]  /*61ca0*/  LDL.LU R16, [R1+0xa14] ;  /* 0x000a140001107983 */ /* 0x002ea80000300800 */
[----:B----4-:R-:W4:Y:S01]  /*61cb0*/  LDL.LU R165, [R1+0xe68] ;  /* 0x000e680001a57983 */ /* 0x010f220000300800 */
[----:B------:R-:W-:-:S03]  /*61cc0*/  IMAD.WIDE R10, R166, 0x4, R4 ;  /* 0x00000004a60a7825 */ /* 0x000fc600078e0204 */
[----:B------:R-:W4:Y:S01]  /*61cd0*/  LDL.LU R166, [R1+0x139c] ;  /* 0x00139c0001a67983 */ /* 0x000f220000300800 */
[----:B------:R-:W-:-:S03]  /*61ce0*/  IMAD.WIDE R12, R229, 0x4, R2 ;  /* 0x00000004e50c7825 */ /* 0x000fc600078e0202 */
[----:B------:R1:W-:Y:S04]  /*61cf0*/  @P0 STG.E desc[UR4][R10.64], R15 ;  /* 0x0000000f0a000986 */ /* 0x0003e8000c101904 */
[----:B------:R-:W4:Y:S04]  /*61d00*/  LDL.LU R14, [R1+0xa28] ;  /* 0x000a2800010e7983 */ /* 0x000f280000300800 */
[----:B------:R1:W-:Y:S02]  /*61d10*/  @P4 STG.E desc[UR4][R12.64], R23 ;  /* 0x000000170c004986 */ /* 0x0003e4000c101904 */
[----:B-1----:R-:W-:-:S02]  /*61d20*/  IMAD.WIDE R10, R229, 0x4, R4 ;  /* 0x00000004e50a7825 */ /* 0x002fc400078e0204 */
[----:B------:R-:W4:Y:S04]  /*61d30*/  LDL.LU R23, [R1+0x628] ;  /* 0x0006280001177983 */ /* 0x000f280000300800 */
[----:B------:R-:W4:Y:S04]  /*61d40*/  LDL.LU R229, [R1+0x13a0] ;  /* 0x0013a00001e57983 */ /* 0x000f280000300800 */
[----:B------:R-:W4:Y:S04]  /*61d50*/  LDL.LU R15, [R1+0xa18] ;  /* 0x000a1800010f7983 */ /* 0x000f280000300800 */
[----:B---3--:R1:W-:Y:S04]  /*61d60*/  @P3 STG.E desc[UR4][R10.64], R22 ;  /* 0x000000160a003986 */ /* 0x0083e8000c101904 */
[----:B-1----:R-:W3:Y:S01]  /*61d70*/  LDL.LU R22, [R1+0xe6c] ;  /* 0x000e6c0001167983 */ /* 0x002ee20000300800 */
        /* <DEDUP_REMOVED lines=10> */
[----:B------:R-:W-:-:S03]  /*61e20*/  ULDC UR8, c[0x0][0x22c] ;  /* 0x00008b0000087ab9 */ /* 0x000fc60000000800 */
[----:B------:R-:W-:Y:S02]  /*61e30*/  IMAD.WIDE R10, R228, 0x4, R4 ;  /* 0x00000004e40a7825 */ /* 0x000fe400078e0204 */
[----:B------:R-:W3:Y:S01]  /*61e40*/  LDL.LU R228, [R1+0xa2c] ;  /* 0x000a2c0001e47983 */ /* 0x000ee20000300800 */
[----:B------:R-:W-:Y:S01]  /*61e50*/  ISETP.GE.AND P3, PT, R0, UR8, PT ;  /* 0x0000000800007c0c */ /* 0x000fe2000bf66270 */
[----:B------:R-:W-:Y:S01]  /*61e60*/  VIADD R0, R7, 0x116 ;  /* 0x0000011607007836 */ /* 0x000fe20000000000 */
[C---:B------:R-:W-:Y:S01]  /*61e70*/  ISETP.LT.AND P0, PT, R9.reuse, UR6, !P0 ;  /* 0x0000000609007c0c */ /* 0x040fe2000c701270 */
[----:B--2---:R1:W-:Y:S01]  /*61e80*/  @P6 STG.E desc[UR4][R12.64], R164 ;  /* 0x000000a40c006986 */ /* 0x0043e2000c101904 */
[----:B------:R-:W-:Y:S01]  /*61e90*/  ISETP.LT.AND P6, PT, R8, UR6, !P3 ;  /* 0x0000000608007c0c */ /* 0x000fe2000dfc1270 */
[----:B------:R-:W-:Y:S01]  /*61ea0*/  ULDC UR8, c[0x0][0x22c] ;  /* 0x00008b0000087ab9 */ /* 0x000fe20000000800 */
[----:B------:R-:W-:Y:S01]  /*61eb0*/  ISETP.LT.AND P3, PT, R9, UR6, !P3 ;  /* 0x0000000609007c0c */ /* 0x000fe2000df61270 */
[----:B-1----:R-:W2:Y:S01]  /*61ec0*/  LDL.LU R164, [R1+0x13a4] ;  /* 0x0013a40001a47983 */ /* 0x002ea20000300800 */
[----:B------:R-:W-:-:S03]  /*61ed0*/  IMAD.WIDE R12, R167, 0x4, R2 ;  /* 0x00000004a70c7825 */ /* 0x000fc600078e0202 */
[----:B------:R1:W-:Y:S01]  /*61ee0*/  @P5 STG.E desc[UR4][R10.64], R16 ;  /* 0x000000100a005986 */ /* 0x0003e2000c101904 */
[----:B------:R-:W-:-:S03]  /*61ef0*/  ISETP.GE.AND P5, PT, R0, UR8, PT ;  /* 0x0000000800007c0c */ /* 0x000fc6000bfa6270 */
[----:B----4-:R4:W-:Y:S01]  /*61f00*/  @P4 STG.E desc[UR4][R12.64], R165 ;  /* 0x000000a50c004986 */ /* 0x0109e2000c101904 */
[----:B------:R-:W-:-:S03]  /*61f10*/  ISETP.LT.AND P4, PT, R8, UR6, !P5 ;  /* 0x0000000608007c0c */ /* 0x000fc6000ef81270 */
[----:B-1----:R-:W2:Y:S01]  /*61f20*/  LDL.LU R16, [R1+0x62c] ;  /* 0x00062c0001107983 */ /* 0x002ea20000300800 */
[----:B------:R-:W-:Y:S01]  /*61f30*/  IMAD.WIDE R10, R167, 0x4, R4 ;  /* 0x00000004a70a7825 */ /* 0x000fe200078e0204 */
[----:B------:R-:W-:Y:S02]  /*61f40*/  ULDC UR8, c[0x0][0x22c] ;  /* 0x00008b0000087ab9 */ /* 0x000fe40000000800 */
[----:B----4-:R-:W4:Y:S01]  /*61f50*/  LDL.LU R165, [R1+0xa1c] ;  /* 0x000a1c0001a57983 */ /* 0x010f220000300800 */
[----:B------:R-:W-:-:S03]  /*61f60*/  IMAD.WIDE R12, R166, 0x4, R2 ;  /* 0x00000004a60c7825 */ /* 0x000fc600078e0202 */
[----:B------:R-:W4:Y:S04]  /*61f70*/  LDL.LU R167, [R1+0x13a8] ;  /* 0x0013a80001a77983 */ /* 0x000f280000300800 */
[----:B------:R1:W-:Y:S04]  /*61f80*/  @P0 STG.E desc[UR4][R10.64], R14 ;  /* 0x0000000e0a000986 */ /* 0x0003e8000c101904 */
[----:B------:R1:W-:Y:S02]  /*61f90*/  @P6 STG.E desc[UR4][R12.64], R23 ;  /* 0x000000170c006986 */ /* 0x0003e4000c101904 */
[----:B-1----:R-:W-:-:S05]  /*61fa0*/  IMAD.WIDE R10, R166, 0x4, R4 ;  /* 0x00000004a60a7825 */ /* 0x002fca00078e0204 */
[----:B------:R1:W-:Y:S01]  /*61fb0*/  @P3 STG.E desc[UR4][R10.64], R15 ;  /* 0x0000000f0a003986 */ /* 0x0003e2000c101904 */
[----:B------:R-:W-:-:S03]  /*61fc0*/  IMAD.WIDE R12, R229, 0x4, R2 ;  /* 0x00000004e50c7825 */ /* 0x000fc600078e0202 */
[----:B------:R-:W4:Y:S04]  /*61fd0*/  LDL.LU R23, [R1+0xe70] ;  /* 0x000e700001177983 */ /* 0x000f280000300800 */
[----:B------:R-:W4:Y:S01]  /*61fe0*/  LDL.LU R166, [R1+0x13ac] ;  /* 0x0013ac0001a67983 */ /* 0x000f220000300800 */
[----:B-1----:R-:W-:-:S03]  /*61ff0*/  IMAD.WIDE R10, R229, 0x4, R4 ;  /* 0x00000004e50a7825 */ /* 0x002fc600078e0204 */
[----:B---3--:R1:W-:Y:S04]  /*62000*/  @P4 STG.E desc[UR4][R12.64], R22 ;  /* 0x000000160c004986 */ /* 0x0083e8000c101904 */
[----:B-1----:R-:W3:Y:S04]  /*62010*/  LDL.LU R22, [R1+0xa30] ;  /* 0x000a300001167983 */ /* 0x002ee80000300800 */
[----:B------:R-:W3:Y:S01]  /*62020*/  LDL.LU R229, [R1+0x220] ;  /* 0x0002200001e57983 */ /* 0x000ee20000300800 */
[----:B------:R-:W-:Y:S01]  /*62030*/  VIADD R0, R7, 0x117 ;  /* 0x0000011707007836 */ /* 0x000fe20000000000 */
[----:B------:R-:W-:-:S04]  /*62040*/  ISETP.LT.AND P5, PT, R9, UR6, !P5 ;  /* 0x0000000609007c0c */ /* 0x000fc8000efa1270 */
[----:B------:R-:W-:Y:S01]  /*62050*/  ISETP.GE.AND P0, PT, R0, UR8, PT ;  /* 0x0000000800007c0c */ /* 0x000fe2000bf06270 */
[----:B------:R-:W-:Y:S01]  /*62060*/  VIADD R0, R7, 0x118 ;  /* 0x0000011807007836 */ /* 0x000fe20000000000 */
[----:B------:R-:W-:Y:S02]  /*62070*/  ULDC UR8, c[0x0][0x22c] ;  /* 0x00008b0000087ab9 */ /* 0x000fe40000000800 */
[----:B------:R-:W-:Y:S02]  /*62080*/  ISETP.LT.AND P6, PT, R8, UR6, !P0 ;  /* 0x0000000608007c0c */ /* 0x000fe4000c7c1270 */
[----:B------:R-:W-:-:S03]  /*62090*/  ISETP.LT.AND P0, PT, R9, UR6, !P0 ;  /* 0x0000000609007c0c */ /* 0x000fc6000c701270 */
[----:B------:R1:W-:Y:S01]  /*620a0*/  @P5 STG.E desc[UR4][R10.64], R228 ;  /* 0x000000e40a005986 */ /* 0x0003e2000c101904 */
[----:B------:R-:W-:Y:S01]  /*620b0*/  ISETP.GE.AND P3, PT, R0, UR8, PT ;  /* 0x0000000800007c0c */ /* 0x000fe2000bf66270 */
[----:B------:R-:W-:Y:S01]  /*620c0*/  VIADD R0, R7, 0x119 ;  /* 0x0000011907007836 */ /* 0x000fe20000000000 */
[----:B------:R-:W-:Y:S01]  /*620d0*/  ULDC UR8, c[0x0][0x22c] ;  /* 0x00008b0000087ab9 */ /* 0x000fe20000000800 */
[C---:B--2---:R-:W-:Y:S01]  /*620e0*/  IMAD.WIDE R12, R164.reuse, 0x4, R2 ;  /* 0x00000004a40c7825 */ /* 0x044fe200078e0202 */
[----:B-1----:R-:W2:Y:S03]  /*620f0*/  LDL.LU R228, [R1+0x13b0] ;  /* 0x0013b00001e47983 */ /* 0x002ea60000300800 */
[----:B------:R-:W-:Y:S01]  /*62100*/  IMAD.WIDE R10, R164, 0x4, R4 ;  /* 0x00000004a40a7825 */ /* 0x000fe200078e0204 */
[----:B------:R-:W2:Y:S01]  /*62110*/  LDL.LU R15, [R1+0x630] ;  /* 0x00063000010f7983 */ /* 0x000ea20000300800 */
[----:B------:R-:W-:-:S03]  /*62120*/  ISETP.LT.AND P4, PT, R8, UR6, !P3 ;  /* 0x0000000608007c0c */ /* 0x000fc6000df81270 */
[----:B------:R-:W2:Y:S01]  /*62130*/  LDL.LU R164, [R1+0xe74] ;  /* 0x000e740001a47983 */ /* 0x000ea20000300800 */
[----:B------:R-:W-:Y:S02]  /*62140*/  ISETP.GE.AND P5, PT, R0, UR8, PT ;  /* 0x0000000800007c0c */ /* 0x000fe4000bfa6270 */
[----:B------:R-:W-:Y:S01]  /*62150*/  ISETP.LT.AND P3, PT, R9, UR6, !P3 ;  /* 0x0000000609007c0c */ /* 0x000fe2000df61270 */
[----:B------:R-:W-:Y:S01]  /*62160*/  @P6 STG.E desc[UR4][R12.64], R16 ;  /* 0x000000100c006986 */ /* 0x000fe2000c101904 */
[----:B------:R-:W-:Y:S01]  /*62170*/  VIADD R0, R7, 0x11a ;  /* 0x0000011a07007836 */ /* 0x000fe20000000000 */
[----:B------:R-:W-:Y:S02]  /*62180*/  ULDC UR8, c[0x0][0x22c] ;  /* 0x00008b0000087ab9 */ /* 0x000fe40000000800 */
[----:B----4-:R1:W-:Y:S01]  /*62190*/  @P0 STG.E desc[UR4][R10.64], R165 ;  /* 0x000000a50a000986 */ /* 0x0103e2000c101904 */
[----:B------:R-:W-:-:S03]  /*621a0*/  ISETP.LT.AND P6, PT, R8, UR6, !P5 ;  /* 0x0000000608007c0c */ /* 0x000fc6000efc1270 */
[----:B-1----:R-:W4:Y:S04]  /*621b0*/  LDL.LU R165, [R1+0x13b4] ;  /* 0x0013b40001a57983 */ /* 0x002f280000300800 */
[----:B------:R-:W4:Y:S01]  /*621c0*/  LDL.LU R16, [R1+0xa34] ;  /* 0x000a340001107983 */ /* 0x000f220000300800 */
[----:B------:R-:W-:-:S04]  /*621d0*/  IMAD.WIDE R12, R167, 0x4, R2 ;  /* 0x00000004a70c7825 */ /* 0x000fc800078e0202 */
[----:B------:R-:W-:Y:S01]  /*621e0*/  IMAD.WIDE R10, R167, 0x4, R4 ;  /* 0x00000004a70a7825 */ /* 0x000fe200078e0204 */
        /* <DEDUP_REMOVED lines=14> */
[----:B------:R-:W-:Y:S01]  /*622d0*/  VIADD R0, R7, 0x11b ;  /* 0x0000011b07007836 */ /* 0x000fe20000000000 */
[----:B------:R-:W-:Y:S01]  /*622e0*/  ULDC UR8, c[0x0][0x22c] ;  /* 0x00008b0000087ab9 */ /* 0x000fe20000000800 */
[----:B------:R-:W3:Y:S01]  /*622f0*/  LDL.LU R14, [R1+0xa38] ;  /* 0x000a3800010e7983 */ /* 0x000ee20000300800 */
[----:B--2---:R-:W-:Y:S02]  /*62300*/  IMAD.WIDE R12, R228, 0x4, R2 ;  /* 0x00000004e40c7825 */ /* 0x004fe400078e0202 */
[----:B------:R-:W-:Y:S01]  /*62310*/  ISETP.GE.AND P3, PT, R0, UR8, PT ;  /* 0x0000000800007c0c */ /* 0x000fe2000bf66270 */
[----:B------:R-:W-:-:S02]  /*62320*/  ULDC UR8, c[0x0][0x22c] ;  /* 0x00008b0000087ab9 */ /* 0x000fc40000000800 */
[----:B------:R1:W-:Y:S01]  /*62330*/  @P5 STG.E desc[UR4][R10.64], R15 ;  /* 0x0000000f0a005986 */ /* 0x0003e2000c101904 */
[----:B------:R-:W-:-:S03]  /*62340*/  VIADD R0, R7, 0x11c ;  /* 0x0000011c07007836 */ /* 0x000fc60000000000 */
[----:B------:R2:W-:Y:S01]  /*62350*/  @P4 STG.E desc[UR4][R12.64], R164 ;  /* 0x000000a40c004986 */ /* 0x0005e2000c101904 */
[----:B------:R-:W-:Y:S02]  /*62360*/  ISETP.LT.AND P6, PT, R8, UR6, !P3 ;  /* 0x0000000608007c0c */ /* 0x000fe4000dfc1270 */
        /* <DEDUP_REMOVED lines=36> */
[----:B--2---:R2:W-:Y:S03]  /*625b0*/  @P6 STG.E desc[UR4][R12.64], R164 ;  /* 0x000000a40c006986 */ /* 0x0045e6000c101904 */
[----:B------:R-:W-:Y:S01]  /*625c0*/  ISETP.GE.AND P5, PT, R0, UR8, PT ;  /* 0x0000000800007c0c */ /* 0x000fe2000bfa6270 */
[----:B-1----:R-:W-:Y:S01]  /*625d0*/  IMAD.WIDE R10, R166, 0x4, R4 ;  /* 0x00000004a60a7825 */ /* 0x002fe200078e0204 */
[----:B--2---:R-:W2:Y:S03]  /*625e0*/  LDL.LU R164, [R1+0xe80] ;  /* 0x000e800001a47983 */ /* 0x004ea60000300800 */
[----:B----4-:R-:W-:Y:S01]  /*625f0*/  IMAD.WIDE R12, R228, 0x4, R2 ;  /* 0x00000004e40c7825 */ /* 0x010fe200078e0202 */
[----:B------:R-:W4:Y:S01]  /*62600*/  LDL.LU R166, [R1+0x13cc] ;  /* 0x0013cc0001a67983 */ /* 0x000f220000300800 */
[----:B------:R-:W-:Y:S01]  /*62610*/  ISETP.LT.AND P6, PT, R8, UR6, !P5 ;  /* 0x0000000608007c0c */ /* 0x000fe2000efc1270 */
[----:B------:R-:W-:-:S02]  /*62620*/  ULDC UR8, c[0x0][0x22c] ;  /* 0x00008b0000087ab9 */ /* 0x000fc40000000800 */
[----:B------:R1:W-:Y:S01]  /*62630*/  @P0 STG.E desc[UR4][R10.64], R15 ;  /* 0x0000000f0a000986 */ /* 0x0003e2000c101904 */
[----:B------:R-:W-:-:S03]  /*62640*/  ISETP.LT.AND P5, PT, R9, UR6, !P5 ;  /* 0x0000000609007c0c */ /* 0x000fc6000efa1270 */
[----:B------:R1:W-:Y:S02]  /*62650*/  @P4 STG.E desc[UR4][R12.64], R16 ;  /* 0x000000100c004986 */ /* 0x0003e4000c101904 */
[----:B-1----:R-:W-:Y:S02]  /*62660*/  IMAD.WIDE R10, R228, 0x4, R4 ;  /* 0x00000004e40a7825 */ /* 0x002fe400078e0204 */
[----:B------:R-:W4:Y:S04]  /*62670*/  LDL.LU R16, [R1+0x640] ;  /* 0x0006400001107983 */ /* 0x000f280000300800 */
[----:B------:R-:W4:Y:S04]  /*62680*/  LDL.LU R228, [R1+0x240] ;  /* 0x0002400001e47983 */ /* 0x000f280000300800 */
[----:B------:R1:W-:Y:S01]  /*62690*/  @P3 STG.E desc[UR4][R10.64], R165 ;  /* 0x000000a50a003986 */ /* 0x0003e2000c101904 */
[----:B------:R-:W-:-:S03]  /*626a0*/  IMAD.WIDE R12, R23, 0x4, R2 ;  /* 0x00000004170c7825 */ /* 0x000fc600078e0202 */
[----:B-1----:R-:W4:Y:S01]  /*626b0*/  LDL.LU R165, [R1+0x13d0] ;  /* 0x0013d00001a57983 */ /* 0x002f220000300800 */
[----:B------:R-:W-:-:S03]  /*626c0*/  IMAD.WIDE R10, R23, 0x4, R4 ;  /* 0x00000004170a7825 */ /* 0x000fc600078e0204 */
[----:B------:R-:W4:Y:S04]  /*626d0*/  LDL.LU R15, [R1+0x230] ;  /* 0x00023000010f7983 */ /* 0x000f280000300800 */
        /* <DEDUP_REMOVED lines=18> */
[----:B------:R-:W-:Y:S01]  /*62800*/  ISETP.LT.AND P3, PT, R9, UR6, !P3 ;  /* 0x0000000609007c0c */ /* 0x000fe2000df61270 */
[----:B--2---:R1:W-:Y:S01]  /*62810*/  @P4 STG.E desc[UR4][R12.64], R164 ;  /* 0x000000a40c004986 */ /* 0x0043e2000c101904 */
[----:B------:R-:W-:Y:S01]  /*62820*/  ISETP.LT.AND P4, PT, R8, UR6, !P5 ;  /* 0x0000000608007c0c */ /* 0x000fe2000ef81270 */
[----:B------:R-:W-:Y:S01]  /*62830*/  VIADD R0, R7, 0x123 ;  /* 0x0000012307007836 */ /* 0x000fe20000000000 */
[----:B------:R-:W-:Y:S01]  /*62840*/  ISETP.LT.AND P5, PT, R9, UR6, !P5 ;  /* 0x0000000609007c0c */ /* 0x000fe2000efa1270 */
[----:B------:R-:W-:Y:S01]  /*62850*/  ULDC UR8, c[0x0][0x22c] ;  /* 0x00008b0000087ab9 */ /* 0x000fe20000000800 */
[----:B-1----:R-:W2:Y:S04]  /*62860*/  LDL.LU R164, [R1+0x244] ;  /* 0x0002440001a47983 */ /* 0x002ea80000300800 */
[----:B------:R-:W2:Y:S01]  /*62870*/  LDL.LU R167, [R1+0x13d8] ;  /* 0x0013d80001a77983 */ /* 0x000ea20000300800 */
[----:B----4-:R-:W-:-:S03]  /*62880*/  IMAD.WIDE R12, R166, 0x4, R2 ;  /* 0x00000004a60c7825 */ /* 0x010fc600078e0202 */
[----:B------:R1:W-:Y:S04]  /*62890*/  @P0 STG.E desc[UR4][R10.64], R16 ;  /* 0x000000100a000986 */ /* 0x0003e8000c101904 */
[----:B------:R4:W-:Y:S04]  /*628a0*/  @P6 STG.E desc[UR4][R12.64], R228 ;  /* 0x000000e40c006986 */ /* 0x0009e8000c101904 */
[----:B-1----:R-:W2:Y:S04]  /*628b0*/  LDL.LU R16, [R1+0x234] ;  /* 0x0002340001107983 */ /* 0x002ea80000300800 */
[----:B----4-:R-:W4:Y:S01]  /*628c0*/  LDL.LU R228, [R1+0xe88] ;  /* 0x000e880001e47983 */ /* 0x010f220000300800 */
[----:B------:R-:W-:-:S03]  /*628d0*/  IMAD.WIDE R10, R166, 0x4, R4 ;  /* 0x00000004a60a7825 */ /* 0x000fc600078e0204 */
[----:B------:R-:W4:Y:S01]  /*628e0*/  LDL.LU R166, [R1+0x13dc] ;  /* 0x0013dc0001a67983 */ /* 0x000f220000300800 */
[----:B------:R-:W-:-:S03]  /*628f0*/  IMAD.WIDE R12, R165, 0x4, R2 ;  /* 0x00000004a50c7825 */ /* 0x000fc600078e0202 */
[----:B------:R1:W-:Y:S04]  /*62900*/  @P3 STG.E desc[UR4][R10.64], R15 ;  /* 0x0000000f0a003986 */ /* 0x0003e8000c101904 */
[----:B------:R1:W-:Y:S04]  /*62910*/  @P4 STG.E desc[UR4][R12.64], R23 ;  /* 0x000000170c004986 */ /* 0x0003e8000c101904 */
[----:B------:R-:W4:Y:S01]  /*62920*/  LDL.LU R14, [R1+0x648] ;  /* 0x00064800010e7983 */ /* 0x000f220000300800 */
[----:B-1----:R-:W-:-:S03]  /*62930*/  IMAD.WIDE R10, R165, 0x4, R4 ;  /* 0x00000004a50a7825 */ /* 0x002fc600078e0204 */
[----:B------:R-:W4:Y:S04]  /*62940*/  LDL.LU R23, [R1+0x248] ;  /* 0x0002480001177983 */ /* 0x000f280000300800 */
[----:B------:R-:W4:Y:S04]  /*62950*/  LDL.LU R165, [R1+0x13e0] ;  /* 0x0013e00001a57983 */ /* 0x000f280000300800 */
[----:B------:R-:W4:Y:S04]  /*62960*/  LDL.LU R15, [R1+0x238] ;  /* 0x00023800010f7983 */ /* 0x000f280000300800 */
[----:B---3--:R1:W-:Y:S04]  /*62970*/  @P5 STG.E desc[UR4][R10.64], R22 ;  /* 0x000000160a005986 */ /* 0x0083e8000c101904 */
[----:B-1----:R-:W3:Y:S01]  /*62980*/  LDL.LU R22, [R1+0xe8c] ;  /* 0x000e8c0001167983 */ /* 0x002ee20000300800 */
[----:B------:R-:W-:Y:S01]  /*62990*/  ISETP.GE.AND P0, PT, R0, UR8, PT ;  /* 0x0000000800007c0c */ /* 0x000fe2000bf06270 */
[----:B------:R-:W-:Y:S01]  /*629a0*/  VIADD R0, R7, 0x124 ;  /* 0x0000012407007836 */ /* 0x000fe20000000000 */
[----:B------:R-:W-:-:S02]  /*629b0*/  ULDC UR8, c[0x0][0x22c] ;  /* 0x00008b0000087ab9 */ /* 0x000fc40000000800 */
        /* <DEDUP_REMOVED lines=12> */
[----:B------:R-:W-:Y:S01]  /*62a80*/  ULDC UR8, c[0x0][0x22c] ;  /* 0x00008b0000087ab9 */ /* 0x000fe20000000800 */
[----:B--2---:R1:W-:Y:S01]  /*62a90*/  @P6 STG.E desc[UR4][R12.64], R164 ;  /* 0x000000a40c006986 */ /* 0x0043e2000c101904 */
[----:B------:R-:W-:Y:S02]  /*62aa0*/  ISETP.LT.AND P6, PT, R8, UR6, !P5 ;  /* 0x0000000608007c0c */ /* 0x000fe4000efc1270 */
        /* <DEDUP_REMOVED lines=15> */
[----:B-1----:R-:W-:-:S04]  /*62ba0*/  IMAD.WIDE R10, R166, 0x4, R4 ;  /* 0x00000004a60a7825 */ /* 0x002fc800078e0204 */
[C---:B------:R-:W-:Y:S01]  /*62bb0*/  IMAD.WIDE R12, R165.reuse, 0x4, R2 ;  /* 0x00000004a50c7825 */ /* 0x040fe200078e0202 */
[----:B------:R-:W4:Y:S04]  /*62bc0*/  LDL.LU R23, [R1+0xe90] ;  /* 0x000e900001177983 */ /* 0x000f280000300800 */
[----:B------:R-:W4:Y:S04]  /*62bd0*/  LDL.LU R166, [R1+0x13ec] ;  /* 0x0013ec0001a67983 */ /* 0x000f280000300800 */
[----:B------:R1:W-:Y:S02]  /*62be0*/  @P5 STG.E desc[UR4][R10.64], R15 ;  /* 0x0000000f0a005986 */ /* 0x0003e4000c101904 */
[----:B-1----:R-:W-:-:S02]  /*62bf0*/  IMAD.WIDE R10, R165, 0x4, R4 ;  /* 0x00000004a50a7825 */ /* 0x002fc400078e0204 */
        /* <DEDUP_REMOVED lines=367> */
[----:B------:R-:W-:Y:S01]  /*642f0*/  ISETP.GE.AND P5, PT, R0, UR8, PT ;  /* 0x0000000800007c0c */ /* 0x000fe2000bfa6270 */
[----:B------:R-:W-:Y:S02]  /*64300*/  ULDC UR8, c[0x0][0x22c] ;  /* 0x00008b0000087ab9 */ /* 0x000fe40000000800 */
[----:B----4-:R4:W-:Y:S01]  /*64310*/  @P4 STG.E desc[UR4][R12.64], R165 ;  /* 0x000000a50c004986 */ /* 0x0109e2000c101904 */
[----:B------:R-:W-:-:S03]  /*64320*/  ISETP.LT.AND P4, PT, R8, UR6, !P5 ;  /* 0x0000000608007c0c */ /* 0x000fc6000ef81270 */
[----:B-1----:R-:W2:Y:S04]  /*64330*/  LDL.LU R16, [R1+0x68c] ;  /* 0x00068c0001107983 */ /* 0x002ea80000300800 */
[----:B----4-:R-:W4:Y:S01]  /*64340*/  LDL.LU R165, [R1+0xa7c] ;  /* 0x000a7c0001a57983 */ /* 0x010f220000300800 */
[----:B------:R-:W-:-:S03]  /*64350*/  IMAD.WIDE R10, R167, 0x4, R4 ;  /* 0x00000004a70a7825 */ /* 0x000fc600078e0204 */
[----:B------:R-:W4:Y:S01]  /*64360*/  LDL.LU R167, [R1+0x146c] ;  /* 0x00146c0001a77983 */ /* 0x000f220000300800 */
[----:B------:R-:W-:-:S03]  /*64370*/  IMAD.WIDE R12, R166, 0x4, R2 ;  /* 0x00000004a60c7825 */ /* 0x000fc600078e0202 */
        /* <DEDUP_REMOVED lines=11> */
[----:B------:R-:W-:Y:S02]  /*64430*/  ISETP.LT.AND P5, PT, R9, UR6, !P5 ;  /* 0x0000000609007c0c */ /* 0x000fe4000efa1270 */
[----:B------:R-:W-:-:S04]  /*64440*/  IADD3 R0, R7, 0x147, RZ ;  /* 0x0000014707007810 */ /* 0x000fc80007ffe0ff */
[----:B------:R-:W-:Y:S01]  /*64450*/  ISETP.GE.AND P0, PT, R0, UR8, PT ;  /* 0x0000000800007c0c */ /* 0x000fe2000bf06270 */
[----:B------:R-:W-:Y:S01]  /*64460*/  VIADD R0, R7, 0x148 ;  /* 0x0000014807007836 */ /* 0x000fe20000000000 */
[----:B------:R-:W-:Y:S02]  /*64470*/  ULDC UR8, c[0x0][0x22c] ;  /* 0x00008b0000087ab9 */ /* 0x000fe40000000800 */
[----:B------:R-:W-:Y:S02]  /*64480*/  ISETP.LT.AND P6, PT, R8, UR6, !P0 ;  /* 0x0000000608007c0c */ /* 0x000fe4000c7c1270 */
[----:B------:R-:W-:Y:S01]  /*64490*/  ISETP.LT.AND P0, PT, R9, UR6, !P0 ;  /* 0x0000000609007c0c */ /* 0x000fe2000c701270 */
        /* <DEDUP_REMOVED lines=388> */
[----:B--2---:R-:W-:Y:S01]  /*65ce0*/  IMAD.WIDE R12, R164, 0x4, R2 ;  /* 0x00000004a40c7825 */ /* 0x004fe200078e0202 */
[----:B------:R-:W-:Y:S01]  /*65cf0*/  ISETP.LT.AND P4, PT, R8, UR6, !P0 ;  /* 0x0000000608007c0c */ /* 0x000fe2000c781270 */
[----:B-1----:R-:W2:Y:S02]  /*65d00*/  LDL.LU R165, [R1+0x14f4] ;  /* 0x0014f40001a57983 */ /* 0x002ea40000300800 */
[----:B------:R-:W-:Y:S02]  /*65d10*/  IMAD.WIDE R10, R164, 0x4, R4 ;  /* 0x00000004a40a7825 */ /* 0x000fe400078e0204 */
[----:B------:R-:W2:Y:S04]  /*65d20*/  LDL.LU R15, [R1+0x2c0] ;  /* 0x0002c000010f7983 */ /* 0x000ea80000300800 */
[----:B------:R-:W2:Y:S01]  /*65d30*/  LDL.LU R164, [R1+0xf14] ;  /* 0x000f140001a47983 */ /* 0x000ea20000300800 */
[----:B------:R-:W-:-:S02]  /*65d40*/  ISETP.GE.AND P3, PT, R0, UR8, PT ;  /* 0x0000000800007c0c */ /* 0x000fc4000bf66270 */
        /* <DEDUP_REMOVED lines=33> */
[----:B------:R-:W-:Y:S01]  /*65f60*/  ISETP.LT.AND P6, PT, R8, UR6, !P0 ;  /* 0x0000000608007c0c */ /* 0x000fe2000c7c1270 */
[----:B-1----:R-:W-:Y:S02]  /*65f70*/  IMAD.WIDE R10, R165, 0x4, R4 ;  /* 0x00000004a50a7825 */ /* 0x002fe400078e0204 */
[----:B------:R-:W3:Y:S04]  /*65f80*/  LDL.LU R165, [R1+0x2d8] ;  /* 0x0002d80001a57983 */ /* 0x000ee80000300800 */
[----:B--2---:R-:W2:Y:S01]  /*65f90*/  LDL.LU R164, [R1+0x1504] ;  /* 0x0015040001a47983 */ /* 0x004ea20000300800 */
[----:B------:R-:W-:-:S03]  /*65fa0*/  ISETP.GE.AND P3, PT, R0, UR8, PT ;  /* 0x0000000800007c0c */ /* 0x000fc6000bf66270 */
[----:B------:R-:W2:Y:S01]  /*65fb0*/  LDL.LU R15, [R1+0x2c8] ;  /* 0x0002c800010f7983 */ /* 0x000ea20000300800 */
[----:B------:R-:W-:-:S03]  /*65fc0*/  ISETP.LT.AND P0, PT, R9, UR6, !P0 ;  /* 0x0000000609007c0c */ /* 0x000fc6000c701270 */
[----:B----4-:R1:W-:Y:S01]  /*65fd0*/  @P5 STG.E desc[UR4][R10.64], R16 ;  /* 0x000000100a005986 */ /* 0x0103e2000c101904 */
[----:B------:R-:W-:Y:S01]  /*65fe0*/  ISETP.LT.AND P4, PT, R8, UR6, !P3 ;  /* 0x0000000608007c0c */ /* 0x000fe2000df81270 */
[C---:B------:R-:W-:Y:S01]  /*65ff0*/  IMAD.WIDE R12, R229.reuse, 0x4, R2 ;  /* 0x00000004e50c7825 */ /* 0x040fe200078e0202 */
[----:B------:R-:W-:Y:S01]  /*66000*/  ULDC UR8, c[0x0][0x22c] ;  /* 0x00008b0000087ab9 */ /* 0x000fe20000000800 */
[----:B-1----:R-:W4:Y:S02]  /*66010*/  LDL.LU R16, [R1+0xf1c] ;  /* 0x000f1c0001107983 */ /* 0x002f240000300800 */
[----:B------:R-:W-:Y:S02]  /*66020*/  IMAD.WIDE R10, R229, 0x4, R4 ;  /* 0x00000004e50a7825 */ /* 0x000fe400078e0204 */
        /* <DEDUP_REMOVED lines=24> */
[----:B------:R2:W-:Y:S03]  /*661b0*/  @P6 STG.E desc[UR4][R12.64], R165 ;  /* 0x000000a50c006986 */ /* 0x0005e6000c101904 */
[----:B------:R-:W-:Y:S01]  /*661c0*/  ISETP.GE.AND P3, PT, R0, UR8, PT ;  /* 0x0000000800007c0c */ /* 0x000fe2000bf66270 */
[----:B-1----:R-:W-:-:S04]  /*661d0*/  IMAD.WIDE R10, R166, 0x4, R4 ;  /* 0x00000004a60a7825 */ /* 0x002fc800078e0204 */
[----:B--2---:R-:W-:Y:S01]  /*661e0*/  IMAD.WIDE R12, R164, 0x4, R2 ;  /* 0x00000004a40c7825 */ /* 0x004fe200078e0202 */
[----:B------:R-:W2:Y:S01]  /*661f0*/  LDL.LU R165, [R1+0xf20] ;  /* 0x000f200001a57983 */ /* 0x000ea20000300800 */
[----:B------:R-:W-:-:S03]  /*66200*/  ULDC UR8, c[0x0][0x22c] ;  /* 0x00008b0000087ab9 */ /* 0x000fc60000000800 */
[----:B------:R1:W-:Y:S01]  /*66210*/  @P5 STG.E desc[UR4][R10.64], R15 ;  /* 0x0000000f0a005986 */ /* 0x0003e2000c101904 */
[----:B------:R-:W-:-:S03]  /*66220*/  ISETP.LT.AND P6, PT, R8, UR6, !P3 ;  /* 0x0000000608007c0c */ /* 0x000fc6000dfc1270 */
[----:B------:R-:W2:Y:S01]  /*66230*/  LDL.LU R166, [R1+0x1514] ;  /* 0x0015140001a67983 */ /* 0x000ea20000300800 */
[----:B------:R-:W-:Y:S01]  /*66240*/  ISETP.LT.AND P3, PT, R9, UR6, !P3 ;  /* 0x0000000609007c0c */ /* 0x000fe2000df61270 */
[----:B-1----:R-:W-:Y:S02]  /*66250*/  IMAD.WIDE R10, R164, 0x4, R4 ;  /* 0x00000004a40a7825 */ /* 0x002fe400078e0204 */
[----:B----4-:R1:W-:Y:S04]  /*66260*/  @P4 STG.E desc[UR4][R12.64], R16 ;  /* 0x000000100c004986 */ /* 0x0103e8000c101904 */
[----:B------:R4:W-:Y:S04]  /*66270*/  @P0 STG.E desc[UR4][R10.64], R229 ;  /* 0x000000e50a000986 */ /* 0x0009e8000c101904 */
[----:B-1----:R-:W2:Y:S04]  /*66280*/  LDL.LU R16, [R1+0xae0] ;  /* 0x000ae00001107983 */ /* 0x002ea80000300800 */
[----:B------:R-:W2:Y:S04]  /*66290*/  LDL.LU R164, [R1+0x6e0] ;  /* 0x0006e00001a47983 */ /* 0x000ea80000300800 */
[----:B----4-:R-:W4:Y:S01]  /*662a0*/  LDL.LU R229, [R1+0x1520] ;  /* 0x0015200001e57983 */ /* 0x010f220000300800 */
[----:B------:R-:W-:-:S03]  /*662b0*/  IMAD.WIDE R12, R23, 0x4, R2 ;  /* 0x00000004170c7825 */ /* 0x000fc600078e0202 */
[----:B------:R-:W4:Y:S01]  /*662c0*/  LDL.LU R15, [R1+0xad0] ;  /* 0x000ad000010f7983 */ /* 0x000f220000300800 */
[----:B------:R-:W-:-:S03]  /*662d0*/  IMAD.WIDE R10, R23, 0x4, R4 ;  /* 0x00000004170a7825 */ /* 0x000fc600078e0204 */
        /* <DEDUP_REMOVED lines=24> */
[----:B-1----:R-:W2:Y:S01]  /*66460*/  LDL.LU R165, [R1+0x6e4] ;  /* 0x0006e40001a57983 */ /* 0x002ea20000300800 */
[----:B------:R-:W-:-:S03]  /*66470*/  IMAD.WIDE R12, R166, 0x4, R2 ;  /* 0x00000004a60c7825 */ /* 0x000fc600078e0202 */
[----:B------:R-:W2:Y:S04]  /*66480*/  LDL.LU R167, [R1+0x152c] ;  /* 0x00152c0001a77983 */ /* 0x000ea80000300800 */
[----:B------:R1:W-:Y:S04]  /*66490*/  @P5 STG.E desc[UR4][R10.64], R16 ;  /* 0x000000100a005986 */ /* 0x0003e8000c101904 */
[----:B------:R4:W-:Y:S04]  /*664a0*/  @P6 STG.E desc[UR4][R12.64], R164 ;  /* 0x000000a40c006986 */ /* 0x0009e8000c101904 */
[----:B-1----:R-:W2:Y:S01]  /*664b0*/  LDL.LU R16, [R1+0xad4] ;  /* 0x000ad40001107983 */ /* 0x002ea20000300800 */
[----:B------:R-:W-:-:S03]  /*664c0*/  IMAD.WIDE R10, R166, 0x4, R4 ;  /* 0x00000004a60a7825 */ /* 0x000fc600078e0204 */
[----:B----4-:R-:W4:Y:S01]  /*664d0*/  LDL.LU R164, [R1+0xf28] ;  /* 0x000f280001a47983 */ /* 0x010f220000300800 */
[----:B------:R-:W-:-:S03]  /*664e0*/  IMAD.WIDE R12, R229, 0x4, R2 ;  /* 0x00000004e50c7825 */ /* 0x000fc600078e0202 */
[----:B------:R-:W4:Y:S04]  /*664f0*/  LDL.LU R166, [R1+0x1530] ;  /* 0x0015300001a67983 */ /* 0x000f280000300800 */
        /* <DEDUP_REMOVED lines=18> */
[----:B------:R-:W-:Y:S02]  /*66620*/  ULDC UR8, c[0x0][0x22c] ;  /* 0x00008b0000087ab9 */ /* 0x000fe40000000800 */
[----:B------:R-:W-:Y:S01]  /*66630*/  ISETP.GE.AND P3, PT, R0, UR8, PT ;  /* 0x0000000800007c0c */ /* 0x000fe2000bf66270 */
[----:B------:R-:W-:Y:S01]  /*66640*/  IMAD.WIDE R10, R228, 0x4, R4 ;  /* 0x00000004e40a7825 */ /* 0x000fe200078e0204 */
[----:B------:R-:W-:Y:S01]  /*66650*/  ISETP.LT.AND P0, PT, R9, UR6, !P0 ;  /* 0x0000000609007c0c */ /* 0x000fe2000c701270 */
[----:B------:R-:W-:Y:S01]  /*66660*/  ULDC UR8, c[0x0][0x22c] ;  /* 0x00008b0000087ab9 */ /* 0x000fe20000000800 */
[----:B------:R-:W3:Y:S01]  /*66670*/  LDL.LU R228, [R1+0xaec] ;  /* 0x000aec0001e47983 */ /* 0x000ee20000300800 */
[----:B------:R-:W-:-:S03]  /*66680*/  VIADD R0, R7, 0x176 ;  /* 0x0000017607007836 */ /* 0x000fc60000000000 */
[----:B--2---:R1:W-:Y:S01]  /*66690*/  @P6 STG.E desc[UR4][R12.64], R165 ;  /* 0x000000a50c006986 */ /* 0x0043e2000c101904 */
[----:B------:R-:W-:Y:S02]  /*666a0*/  ISETP.LT.AND P6, PT, R8, UR6, !P3 ;  /* 0x0000000608007c0c */ /* 0x000fe4000dfc1270 */
[----:B------:R-:W-:Y:S01]  /*666b0*/  ISETP.LT.AND P3, PT, R9, UR6, !P3 ;  /* 0x0000000609007c0c */ /* 0x000fe2000df61270 */
[----:B-1----:R-:W-:Y:S01]  /*666c0*/  IMAD.WIDE R12, R167, 0x4, R2 ;  /* 0x00000004a70c7825 */ /* 0x002fe200078e0202 */
[----:B------:R-:W2:Y:S04]  /*666d0*/  LDL.LU R165, [R1+0x1540] ;  /* 0x0015400001a57983 */ /* 0x000ea80000300800 */
[----:B------:R1:W-:Y:S01]  /*666e0*/  @P5 STG.E desc[UR4][R10.64], R16 ;  /* 0x000000100a005986 */ /* 0x0003e2000c101904 */
[----:B------:R-:W-:-:S03]  /*666f0*/  ISETP.GE.AND P5, PT, R0, UR8, PT ;  /* 0x0000000800007c0c */ /* 0x000fc6000bfa6270 */
[----:B----4-:R4:W-:Y:S01]  /*66700*/  @P4 STG.E desc[UR4][R12.64], R164 ;  /* 0x000000a40c004986 */ /* 0x0109e2000c101904 */
[----:B------:R-:W-:Y:S01]  /*66710*/  ISETP.LT.AND P4, PT, R8, UR6, !P5 ;  /* 0x0000000608007c0c */ /* 0x000fe2000ef81270 */
[----:B-1----:R-:W-:Y:S02]  /*66720*/  IMAD.WIDE R10, R167, 0x4, R4 ;  /* 0x00000004a70a7825 */ /* 0x002fe400078e0204 */
[----:B------:R-:W2:Y:S01]  /*66730*/  LDL.LU R16, [R1+0x6ec] ;  /* 0x0006ec0001107983 */ /* 0x000ea20000300800 */
[----:B------:R-:W-:Y:S01]  /*66740*/  ULDC UR8, c[0x0][0x22c] ;  /* 0x00008b0000087ab9 */ /* 0x000fe20000000800 */
[C---:B----4-:R-:W-:Y:S02]  /*66750*/  IMAD.WIDE R12, R166.reuse, 0x4, R2 ;  /* 0x00000004a60c7825 */ /* 0x050fe400078e0202 */
[----:B------:R-:W4:Y:S04]  /*66760*/  LDL.LU R164, [R1+0xadc] ;  /* 0x000adc0001a47983 */ /* 0x000f280000300800 */
[----:B------:R-:W4:Y:S04]  /*66770*/  LDL.LU R167, [R1+0x1548] ;  /* 0x0015480001a77983 */ /* 0x000f280000300800 */
[----:B------:R1:W-:Y:S04]  /*66780*/  @P0 STG.E desc[UR4][R10.64], R14 ;  /* 0x0000000e0a000986 */ /* 0x0003e8000c101904 */
[----:B------:R1:W-:Y:S02]  /*66790*/  @P6 STG.E desc[UR4][R12.64], R23 ;  /* 0x000000170c006986 */ /* 0x0003e4000c101904 */
[----:B-1----:R-:W-:-:S04]  /*667a0*/  IMAD.WIDE R10, R166, 0x4, R4 ;  /* 0x00000004a60a7825 */ /* 0x002fc800078e0204 */
[----:B------:R-:W-:Y:S01]  /*667b0*/  IMAD.WIDE R12, R229, 0x4, R2 ;  /* 0x00000004e50c7825 */ /* 0x000fe200078e0202 */
[----:B------:R-:W4:Y:S04]  /*667c0*/  LDL.LU R23, [R1+0xf30] ;  /* 0x000f300001177983 */ /* 0x000f280000300800 */
[----:B------:R-:W-:Y:S04]  /*667d0*/  @P3 STG.E desc[UR4][R10.64], R15 ;  /* 0x0000000f0a003986 */ /* 0x000fe8000c101904 */
[----:B------:R-:W4:Y:S04]  /*667e0*/  LDL.LU R166, [R1+0x1550] ;  /* 0x0015500001a67983 */ /* 0x000f280000300800 */
[----:B---3--:R1:W-:Y:S04]  /*667f0*/  @P4 STG.E desc[UR4][R12.64], R22 ;  /* 0x000000160c004986 */ /* 0x0083e8000c101904 */
[----:B-1----:R-:W3:Y:S01]  /*66800*/  LDL.LU R22, [R1+0xaf0] ;  /* 0x000af00001167983 */ /* 0x002ee20000300800 */
[----:B------:R-:W-:Y:S01]  /*66810*/  VIADD R0, R7, 0x177 ;  /* 0x0000017707007836 */ /* 0x000fe20000000000 */
[----:B------:R-:W-:-:S04]  /*66820*/  ISETP.LT.AND P5, PT, R9, UR6, !P5 ;  /* 0x0000000609007c0c */ /* 0x000fc8000efa1270 */
[----:B------:R-:W-:Y:S01]  /*66830*/  ISETP.GE.AND P0, PT, R0, UR8, PT ;  /* 0x0000000800007c0c */ /* 0x000fe2000bf06270 */
[----:B------:R-:W-:Y:S01]  /*66840*/  VIADD R0, R7, 0x178 ;  /* 0x0000017807007836 */ /* 0x000fe20000000000 */
[----:B------:R-:W-:Y:S02]  /*66850*/  ULDC UR8, c[0x0][0x22c] ;  /* 0x00008b0000087ab9 */ /* 0x000fe40000000800 */
[----:B------:R-:W-:Y:S02]  /*66860*/  ISETP.LT.AND P6, PT, R8, UR6, !P0 ;  /* 0x0000000608007c0c */ /* 0x000fe4000c7c1270 */
[----:B------:R-:W-:Y:S01]  /*66870*/  ISETP.LT.AND P0, PT, R9, UR6, !P0 ;  /* 0x0000000609007c0c */ /* 0x000fe2000c701270 */
[----:B------:R-:W-:Y:S01]  /*66880*/  IMAD.WIDE R10, R229, 0x4, R4 ;  /* 0x00000004e50a7825 */ /* 0x000fe200078e0204 */
[----:B------:R-:W-:Y:S01]  /*66890*/  ISETP.GE.AND P3, PT, R0, UR8, PT ;  /* 0x0000000800007c0c */ /* 0x000fe2000bf66270 */
[----:B------:R-:W3:Y:S01]  /*668a0*/  LDL.LU R229, [R1+0x2e0] ;  /* 0x0002e00001e57983 */ /* 0x000ee20000300800 */
[----:B------:R-:W-:-:S02]  /*668b0*/  ULDC UR8, c[0x0][0x22c] ;  /* 0x00008b0000087ab9 */ /* 0x000fc40000000800 */
[----:B------:R-:W-:Y:S01]  /*668c0*/  ISETP.LT.AND P4, PT, R8, UR6, !P3 ;  /* 0x0000000608007c0c */ /* 0x000fe2000df81270 */
[----:B------:R1:W-:Y:S01]  /*668d0*/  @P5 STG.E desc[UR4][R10.64], R228 ;  /* 0x000000e40a005986 */ /* 0x0003e2000c101904 */
[----:B------:R-:W-:Y:S01]  /*668e0*/  ISETP.LT.AND P3, PT, R9, UR6, !P3 ;  /* 0x0000000609007c0c */ /* 0x000fe2000df61270 */
[C---:B--2---:R-:W-:Y:S02]  /*668f0*/  IMAD.WIDE R12, R165.reuse, 0x4, R2 ;  /* 0x00000004a50c7825 */ /* 0x044fe400078e0202 */
[----:B-1----:R-:W2:Y:S02]  /*66900*/  LDL.LU R228, [R1+0x1554] ;  /* 0x0015540001e47983 */ /* 0x002ea40000300800 */
[----:B------:R-:W-:Y:S02]  /*66910*/  IMAD.WIDE R10, R165, 0x4, R4 ;  /* 0x00000004a50a7825 */ /* 0x000fe400078e0204 */
[----:B------:R-:W2:Y:S04]  /*66920*/  LDL.LU R15, [R1+0x6f0] ;  /* 0x0006f000010f7983 */ /* 0x000ea80000300800 */
[----:B------:R-:W2:Y:S04]  /*66930*/  LDL.LU R165, [R1+0xf34] ;  /* 0x000f340001a57983 */ /* 0x000ea80000300800 */
[----:B------:R1:W-:Y:S04]  /*66940*/  @P6 STG.E desc[UR4][R12.64], R16 ;  /* 0x000000100c006986 */ /* 0x0003e8000c101904 */
[----:B----4-:R4:W-:Y:S01]  /*66950*/  @P0 STG.E desc[UR4][R10.64], R164 ;  /* 0x000000a40a000986 */ /* 0x0109e2000c101904 */
[----:B-1----:R-:W-:-:S03]  /*66960*/  IMAD.WIDE R12, R167, 0x4, R2 ;  /* 0x00000004a70c7825 */ /* 0x002fc600078e0202 */
[----:B----4-:R-:W4:Y:S01]  /*66970*/  LDL.LU R164, [R1+0x155c] ;  /* 0x00155c0001a47983 */ /* 0x010f220000300800 */
[----:B------:R-:W-:-:S03]  /*66980*/  IMAD.WIDE R10, R167, 0x4, R4 ;  /* 0x00000004a70a7825 */ /* 0x000fc600078e0204 */
[----:B------:R-:W4:Y:S04]  /*66990*/  LDL.LU R16, [R1+0xaf4] ;  /* 0x000af40001107983 */ /* 0x000f280000300800 */
[----:B------:R1:W-:Y:S04]  /*669a0*/  @P4 STG.E desc[UR4][R12.64], R23 ;  /* 0x000000170c004986 */ /* 0x0003e8000c101904 */
[----:B-1----:R-:W4:Y:S04]  /*669b0*/  LDL.LU R23, [R1+0x2e4] ;  /* 0x0002e40001177983 */ /* 0x002f280000300800 */
[----:B------:R-:W4:Y:S04]  /*669c0*/  LDL.LU R167, [R1+0x1560] ;  /* 0x0015600001a77983 */ /* 0x000f280000300800 */
[----:B---3--:R1:W-:Y:S04]  /*669d0*/  @P3 STG.E desc[UR4][R10.64], R22 ;  /* 0x000000160a003986 */ /* 0x0083e8000c101904 */
[----:B-1----:R-:W3:Y:S01]  /*669e0*/  LDL.LU R22, [R1+0x6f4] ;  /* 0x0006f40001167983 */ /* 0x002ee20000300800 */
[----:B------:R-:W-:-:S05]  /*669f0*/  VIADD R0, R7, 0x179 ;  /* 0x0000017907007836 */ /* 0x000fca0000000000 */
[----:B------:R-:W-:Y:S01]  /*66a00*/  ISETP.GE.AND P5, PT, R0, UR8, PT ;  /* 0x0000000800007c0c */ /* 0x000fe2000bfa6270 */
[C---:B------:R-:W-:Y:S01]  /*66a10*/  VIADD R0, R7.reuse, 0x17a ;  /* 0x0000017a07007836 */ /* 0x040fe20000000000 */
[----:B------:R-:W-:Y:S02]  /*66a20*/  ULDC UR8, c[0x0][0x22c] ;  /* 0x00008b0000087ab9 */ /* 0x000fe40000000800 */
[----:B------:R-:W-:Y:S02]  /*66a30*/  ISETP.LT.AND P6, PT, R8, UR6, !P5 ;  /* 0x0000000608007c0c */ /* 0x000fe4000efc1270 */
[----:B------:R-:W-:Y:S01]  /*66a40*/  ISETP.GE.AND P0, PT, R0, UR8, PT ;  /* 0x0000000800007c0c */ /* 0x000fe2000bf06270 */
[----:B------:R-:W-:Y:S01]  /*66a50*/  VIADD R0, R7, 0x17b ;  /* 0x0000017b07007836 */ /* 0x000fe20000000000 */
[----:B------:R-:W-:Y:S01]  /*66a60*/  ISETP.LT.AND P5, PT, R9, UR6, !P5 ;  /* 0x0000000609007c0c */ /* 0x000fe2000efa1270 */
[----:B------:R-:W-:Y:S01]  /*66a70*/  IMAD.WIDE R12, R166, 0x4, R2 ;  /* 0x00000004a60c7825 */ /* 0x000fe200078e0202 */
[----:B------:R-:W-:Y:S01]  /*66a80*/  ISETP.LT.AND P4, PT, R8, UR6, !P0 ;  /* 0x0000000608007c0c */ /* 0x000fe2000c781270 */
[----:B------:R-:W-:-:S02]  /*66a90*/  ULDC UR8, c[0x0][0x22c] ;  /* 0x00008b0000087ab9 */ /* 0x000fc40000000800 */
[----:B------:R-:W-:Y:S01]  /*66aa0*/  ISETP.GE.AND P3, PT, R0, UR8, PT ;  /* 0x0000000800007c0c */ /* 0x000fe2000bf66270 */
[----:B------:R-:W-:Y:S01]  /*66ab0*/  IMAD.WIDE R10, R166, 0x4, R4 ;  /* 0x00000004a60a7825 */ /* 0x000fe200078e0204 */
[----:B------:R-:W-:Y:S01]  /*66ac0*/  ISETP.LT.AND P0, PT, R9, UR6, !P0 ;  /* 0x0000000609007c0c */ /* 0x000fe2000c701270 */
[----:B------:R-:W-:Y:S01]  /*66ad0*/  ULDC UR8, c[0x0][0x22c] ;  /* 0x00008b0000087ab9 */ /* 0x000fe20000000800 */
[----:B------:R1:W-:Y:S01]  /*66ae0*/  @P6 STG.E desc[UR4][R12.64], R229 ;  /* 0x000000e50c006986 */ /* 0x0003e2000c101904 */
[----:B------:R-:W-:-:S03]  /*66af0*/  ISETP.LT.AND P6, PT, R8, UR6, !P3 ;  /* 0x0000000608007c0c */ /* 0x000fc6000dfc1270 */
[----:B--2---:R2:W-:Y:S01]  /*66b00*/  @P5 STG.E desc[UR4][R10.64], R15 ;  /* 0x0000000f0a005986 */ /* 0x0045e2000c101904 */
[----:B------:R-:W-:-:S03]  /*66b10*/  ISETP.LT.AND P3, PT, R9, UR6, !P3 ;  /* 0x0000000609007c0c */ /* 0x000fc6000df61270 */
[----:B-1----:R-:W3:Y:S01]  /*66b20*/  LDL.LU R229, [R1+0xf38] ;  /* 0x000f380001e57983 */ /* 0x002ee20000300800 */
[----:B------:R-:W-:-:S03]  /*66b30*/  IMAD.WIDE R12, R228, 0x4, R2 ;  /* 0x00000004e40c7825 */ /* 0x000fc600078e0202 */
[----:B------:R-:W3:Y:S01]  /*66b40*/  LDL.LU R166, [R1+0x1568] ;  /* 0x0015680001a67983 */ /* 0x000ee20000300800 */
[----:B--2---:R-:W-:-:S03]  /*66b50*/  IMAD.WIDE R10, R228, 0x4, R4 ;  /* 0x00000004e40a7825 */ /* 0x004fc600078e0204 */
[----:B------:R-:W2:Y:S04]  /*66b60*/  LDL.LU R14, [R1+0xaf8] ;  /* 0x000af800010e7983 */ /* 0x000ea80000300800 */
[----:B------:R-:W2:Y:S04]  /*66b70*/  LDL.LU R228, [R1+0x2e8] ;  /* 0x0002e80001e47983 */ /* 0x000ea80000300800 */
[----:B------:R1:W-:Y:S04]  /*66b80*/  @P4 STG.E desc[UR4][R12.64], R165 ;  /* 0x000000a50c004986 */ /* 0x0003e8000c101904 */
[----:B-1----:R-:W2:Y:S04]  /*66b90*/  LDL.LU R165, [R1+0x1570] ;  /* 0x0015700001a57983 */ /* 0x002ea80000300800 */
[----:B------:R-:W2:Y:S01]  /*66ba0*/  LDL.LU R15, [R1+0x6f8] ;  /* 0x0006f800010f7983 */ /* 0x000ea20000300800 */
[----:B----4-:R-:W-:-:S03]  /*66bb0*/  IMAD.WIDE R12, R164, 0x4, R2 ;  /* 0x00000004a40c7825 */ /* 0x010fc600078e0202 */
[----:B------:R1:W-:Y:S02]  /*66bc0*/  @P0 STG.E desc[UR4][R10.64], R16 ;  /* 0x000000100a000986 */ /* 0x0003e4000c101904 */
[----:B-1----:R-:W-:Y:S02]  /*66bd0*/  IMAD.WIDE R10, R164, 0x4, R4 ;  /* 0x00000004a40a7825 */ /* 0x002fe400078e0204 */
[----:B------:R-:W4:Y:S04]  /*66be0*/  LDL.LU R16, [R1+0xf3c] ;  /* 0x000f3c0001107983 */ /* 0x000f280000300800 */
[----:B------:R-:W4:Y:S04]  /*66bf0*/  LDL.LU R164, [R1+0xafc] ;  /* 0x000afc0001a47983 */ /* 0x000f280000300800 */
[----:B------:R1:W-:Y:S04]  /*66c00*/  @P6 STG.E desc[UR4][R12.64], R23 ;  /* 0x000000170c006986 */ /* 0x0003e8000c101904 */
[----:B-1----:R-:W4:Y:S04]  /*66c10*/  LDL.LU R23, [R1+0x1574] ;  /* 0x0015740001177983 */ /* 0x002f280000300800 */
        /* <DEDUP_REMOVED lines=16> */
[----:B------:R1:W-:Y:S02]  /*66d20*/  @P4 STG.E desc[UR4][R12.64], R229 ;  /* 0x000000e50c004986 */ /* 0x0003e4000c101904 */
[----:B------:R-:W-:Y:S01]  /*66d30*/  VIADD R0, R7, 0x17f ;  /* 0x0000017f07007836 */ /* 0x000fe20000000000 */
[----:B------:R-:W-:Y:S01]  /*66d40*/  ISETP.LT.AND P4, PT, R8, UR6, !P3 ;  /* 0x0000000608007c0c */ /* 0x000fe2000df81270 */
[----:B------:R-:W-:Y:S01]  /*66d50*/  ULDC UR8, c[0x0][0x22c] ;  /* 0x00008b0000087ab9 */ /* 0x000fe20000000800 */
[----:B------:R-:W3:Y:S04]  /*66d60*/  LDL.LU R167, [R1+0x6fc] ;  /* 0x0006fc0001a77983 */ /* 0x000ee80000300800 */
[----:B--2---:R2:W-:Y:S01]  /*66d70*/  @P5 STG.E desc[UR4][R10.64], R14 ;  /* 0x0000000e0a005986 */ /* 0x0045e2000c101904 */
[----:B------:R-:W-:Y:S01]  /*66d80*/  ISETP.GE.AND P5, PT, R0, UR8, PT ;  /* 0x0000000800007c0c */ /* 0x000fe2000bfa6270 */
[----:B-1----:R-:W-:-:S02]  /*66d90*/  IMAD.WIDE R12, R166, 0x4, R2 ;  /* 0x00000004a60c7825 */ /* 0x002fc400078e0202 */
[----:B------:R-:W3:Y:S01]  /*66da0*/  LDL.LU R229, [R1+0x157c] ;  /* 0x00157c0001e57983 */ /* 0x000ee20000300800 */
[----:B------:R-:W-:Y:S01]  /*66db0*/  ISETP.LT.AND P3, PT, R9, UR6, !P3 ;  /* 0x0000000609007c0c */ /* 0x000fe2000df61270 */
[----:B------:R-:W-:Y:S02]  /*66dc0*/  ULDC UR8, c[0x0][0x22c] ;  /* 0x00008b0000087ab9 */ /* 0x000fe40000000800 */
[----:B------:R1:W-:Y:S01]  /*66dd0*/  @P6 STG.E desc[UR4][R12.64], R228 ;  /* 0x000000e40c006986 */ /* 0x0003e2000c101904 */
[----:B------:R-:W-:Y:S01]  /*66de0*/  ISETP.LT.AND P6, PT, R8, UR6, !P5 ;  /* 0x0000000608007c0c */ /* 0x000fe2000efc1270 */
[----:B--2---:R-:W-:Y:S02]  /*66df0*/  IMAD.WIDE R10, R166, 0x4, R4 ;  /* 0x00000004a60a7825 */ /* 0x004fe400078e0204 */
[----:B-1----:R-:W2:Y:S02]  /*66e00*/  LDL.LU R228, [R1+0xf40] ;  /* 0x000f400001e47983 */ /* 0x002ea40000300800 */
[----:B------:R-:W-:-:S02]  /*66e10*/  IMAD.WIDE R12, R165, 0x4, R2 ;  /* 0x00000004a50c7825 */ /* 0x000fc400078e0202 */
[----:B------:R-:W2:Y:S04]  /*66e20*/  LDL.LU R166, [R1+0x1580] ;  /* 0x0015800001a67983 */ /* 0x000ea80000300800 */
[----:B------:R1:W-:Y:S02]  /*66e30*/  @P0 STG.E desc[UR4][R10.64], R15 ;  /* 0x0000000f0a000986 */ /* 0x0003e4000c101904 */
[----:B-1----:R-:W-:Y:S02]  /*66e40*/  IMAD.WIDE R10, R165, 0x4, R4 ;  /* 0x00000004a50a7825 */ /* 0x002fe400078e0204 */
[----:B------:R-:W2:Y:S04]  /*66e50*/  LDL.LU R15, [R1+0x700] ;  /* 0x00070000010f7983 */ /* 0x000ea80000300800 */
[----:B------:R-:W2:Y:S04]  /*66e60*/  LDL.LU R165, [R1+0x300] ;  /* 0x0003000001a57983 */ /* 0x000ea80000300800 */
[----:B----4-:R-:W-:Y:S04]  /*66e70*/  @P4 STG.E desc[UR4][R12.64], R16 ;  /* 0x000000100c004986 */ /* 0x010fe8000c101904 */
[----:B------:R1:W-:Y:S04]  /*66e80*/  @P3 STG.E desc[UR4][R10.64], R164 ;  /* 0x000000a40a003986 */ /* 0x0003e8000c101904 */
[----:B-1----:R-:W4:Y:S01]  /*66e90*/  LDL.LU R164, [R1+0x1588] ;  /* 0x0015880001a47983 */ /* 0x002f220000300800 */
[----:B------:R-:W-:-:S05]  /*66ea0*/  IMAD.WIDE R12, R23, 0x4, R2 ;  /* 0x00000004170c7825 */ /* 0x000fca00078e0202 */
[----:B---3--:R1:W-:Y:S04]  /*66eb0*/  @P6 STG.E desc[UR4][R12.64], R22 ;  /* 0x000000160c006986 */ /* 0x0083e8000c101904 */
[----:B-1----:R-:W3:Y:S01]  /*66ec0*/  LDL.LU R22, [R1+0x2f0] ;  /* 0x0002f00001167983 */ /* 0x002ee20000300800 */
[----:B------:R-:W-:Y:S01]  /*66ed0*/  VIADD R0, R7, 0x180 ;  /* 0x0000018007007836 */ /* 0x000fe20000000000 */
[----:B------:R-:W-:-:S04]  /*66ee0*/  ISETP.LT.AND P5, PT, R9, UR6, !P5 ;  /* 0x0000000609007c0c */ /* 0x000fc8000efa1270 */
[----:B------:R-:W-:Y:S01]  /*66ef0*/  ISETP.GE.AND P0, PT, R0, UR8, PT ;  /* 0x0000000800007c0c */ /* 0x000fe2000bf06270 */
[----:B------:R-:W-:Y:S01]  /*66f00*/  VIADD R0, R7, 0x181 ;  /* 0x0000018107007836 */ /* 0x000fe20000000000 */
[----:B------:R-:W-:Y:S02]  /*66f10*/  ULDC UR8, c[0x0][0x22c] ;  /* 0x00008b0000087ab9 */ /* 0x000fe40000000800 */
[----:B------:R-:W-:Y:S01]  /*66f20*/  ISETP.LT.AND P4, PT, R8, UR6, !P0 ;  /* 0x0000000608007c0c */ /* 0x000fe2000c781270 */
[----:B------:R-:W-:Y:S01]  /*66f30*/  IMAD.WIDE R10, R23, 0x4, R4 ;  /* 0x00000004170a7825 */ /* 0x000fe200078e0204 */
[----:B------:R-:W-:Y:S01]  /*66f40*/  ISETP.GE.AND P3, PT, R0, UR8, PT ;  /* 0x0000000800007c0c */ /* 0x000fe2000bf66270 */
[----:B------:R-:W4:Y:S01]  /*66f50*/  LDL.LU R23, [R1+0xf44] ;  /* 0x000f440001177983 */ /* 0x000f220000300800 */
[----:B------:R-:W-:-:S03]  /*66f60*/  ISETP.LT.AND P0, PT, R9, UR6, !P0 ;  /* 0x0000000609007c0c */ /* 0x000fc6000c701270 */
[----:B------:R1:W-:Y:S01]  /*66f70*/  @P5 STG.E desc[UR4][R10.64], R167 ;  /* 0x000000a70a005986 */ /* 0x0003e2000c101904 */
[----:B------:R-:W-:Y:S01]  /*66f80*/  ISETP.LT.AND P6, PT, R8, UR6, !P3 ;  /* 0x0000000608007c0c */ /* 0x000fe2000dfc1270 */
[----:B------:R-:W-:Y:S01]  /*66f90*/  IMAD.WIDE R12, R229, 0x4, R2 ;  /* 0x00000004e50c7825 */ /* 0x000fe200078e0202 */
[----:B------:R-:W-:Y:S01]  /*66fa0*/  ISETP.LT.AND P3, PT, R9, UR6, !P3 ;  /* 0x0000000609007c0c */ /* 0x000fe2000df61270 */
[----:B------:R-:W-:Y:S01]  /*66fb0*/  ULDC UR8, c[0x0][0x22c] ;  /* 0x00008b0000087ab9 */ /* 0x000fe20000000800 */
[----:B-1----:R-:W4:Y:S01]  /*66fc0*/  LDL.LU R167, [R1+0x1590] ;  /* 0x0015900001a77983 */ /* 0x002f220000300800 */
[----:B------:R-:W-:-:S03]  /*66fd0*/  IMAD.WIDE R10, R229, 0x4, R4 ;  /* 0x00000004e50a7825 */ /* 0x000fc600078e0204 */
[----:B------:R-:W4:Y:S04]  /*66fe0*/  LDL.LU R16, [R1+0x704] ;  /* 0x0007040001107983 */ /* 0x000f280000300800 */
[----:B--2---:R1:W-:Y:S04]  /*66ff0*/  @P4 STG.E desc[UR4][R12.64], R228 ;  /* 0x000000e40c004986 */ /* 0x0043e8000c101904 */
[----:B-1----:R-:W2:Y:S01]  /*67000*/  LDL.LU R228, [R1+0x304] ;  /* 0x0003040001e47983 */ /* 0x002ea20000300800 */
[----:B------:R-:W-:-:S03]  /*67010*/  IMAD.WIDE R12, R166, 0x4, R2 ;  /* 0x00000004a60c7825 */ /* 0x000fc600078e0202 */
[----:B------:R-:W2:Y:S04]  /*67020*/  LDL.LU R229, [R1+0x1598] ;  /* 0x0015980001e57983 */ /* 0x000ea80000300800 */
[----:B------:R-:W2:Y:S04]  /*67030*/  LDL.LU R14, [R1+0x2f4] ;  /* 0x0002f400010e7983 */ /* 0x000ea80000300800 */
[----:B------:R1:W-:Y:S04]  /*67040*/  @P0 STG.E desc[UR4][R10.64], R15 ;  /* 0x0000000f0a000986 */ /* 0x0003e8000c101904 */
[----:B------:R1:W-:Y:S02]  /*67050*/  @P6 STG.E desc[UR4][R12.64], R165 ;  /* 0x000000a50c006986 */ /* 0x0003e4000c101904 */
[----:B-1----:R-:W-:-:S02]  /*67060*/  IMAD.WIDE R10, R166, 0x4, R4 ;  /* 0x00000004a60a7825 */ /* 0x002fc400078e0204 */
[----:B------:R-:W2:Y:S04]  /*67070*/  LDL.LU R165, [R1+0xf48] ;  /* 0x000f480001a57983 */ /* 0x000ea80000300800 */
[----:B------:R-:W2:Y:S04]  /*67080*/  LDL.LU R166, [R1+0x15a0] ;  /* 0x0015a00001a67983 */ /* 0x000ea80000300800 */
        /* <DEDUP_REMOVED lines=10> */
[----:B----4-:R-:W-:Y:S01]  /*67130*/  IMAD.WIDE R12, R164, 0x4, R2 ;  /* 0x00000004a40c7825 */ /* 0x010fe200078e0202 */
[----:B------:R-:W-:Y:S01]  /*67140*/  ISETP.LT.AND P6, PT, R8, UR6, !P0 ;  /* 0x0000000608007c0c */ /* 0x000fe2000c7c1270 */
[----:B------:R-:W-:-:S02]  /*67150*/  ULDC UR8, c[0x0][0x22c] ;  /* 0x00008b0000087ab9 */ /* 0x000fc40000000800 */
[----:B------:R-:W-:Y:S02]  /*67160*/  ISETP.GE.AND P3, PT, R0, UR8, PT ;  /* 0x0000000800007c0c */ /* 0x000fe4000bf66270 */
[C---:B------:R-:W-:Y:S02]  /*67170*/  ISETP.LT.AND P0, PT, R9.reuse, UR6, !P0 ;  /* 0x0000000609007c0c */ /* 0x040fe4000c701270 */
        /* <DEDUP_REMOVED lines=8> */
[----:B------:R-:W4:Y:S04]  /*67200*/  LDL.LU R15, [R1+0x2f8] ;  /* 0x0002f800010f7983 */ /* 0x000f280000300800 */
[----:B------:R1:W-:Y:S04]  /*67210*/  @P5 STG.E desc[UR4][R10.64], R16 ;  /* 0x000000100a005986 */ /* 0x0003e8000c101904 */
[----:B--2---:R2:W-:Y:S01]  /*67220*/  @P6 STG.E desc[UR4][R12.64], R228 ;  /* 0x000000e40c006986 */ /* 0x0045e2000c101904 */
[----:B-1----:R-:W-:-:S03]  /*67230*/  IMAD.WIDE R10, R167, 0x4, R4 ;  /* 0x00000004a70a7825 */ /* 0x002fc600078e0204 */
[----:B------:R-:W4:Y:S01]  /*67240*/  LDL.LU R16, [R1+0xf4c] ;  /* 0x000f4c0001107983 */ /* 0x000f220000300800 */
[----:B--2---:R-:W-:-:S03]  /*67250*/  IMAD.WIDE R12, R229, 0x4, R2 ;  /* 0x00000004e50c7825 */ /* 0x004fc600078e0202 */
        /* <DEDUP_REMOVED lines=11> */
[----:B------:R-:W-:Y:S01]  /*67310*/  VIADD R0, R7, 0x186 ;  /* 0x0000018607007836 */ /* 0x000fe20000000000 */
[----:B------:R-:W-:Y:S02]  /*67320*/  ULDC UR8, c[0x0][0x22c] ;  /* 0x00008b0000087ab9 */ /* 0x000fe40000000800 */
[----:B------:R-:W-:Y:S02]  /*67330*/  ISETP.LT.AND P6, PT, R8, UR6, !P5 ;  /* 0x0000000608007c0c */ /* 0x000fe4000efc1270 */
[----:B------:R-:W-:Y:S02]  /*67340*/  ISETP.LT.AND P5, PT, R9, UR6, !P5 ;  /* 0x0000000609007c0c */ /* 0x000fe4000efa1270 */
[----:B------:R-:W-:Y:S01]  /*67350*/  ISETP.GE.AND P0, PT, R0, UR8, PT ;  /* 0x0000000800007c0c */ /* 0x000fe2000bf06270 */
[----:B------:R-:W-:Y:S01]  /*67360*/  VIADD R0, R7, 0x187 ;  /* 0x0000018707007836 */ /* 0x000fe20000000000 */
[----:B------:R-:W-:Y:S01]  /*67370*/  ULDC UR8, c[0x0][0x22c] ;  /* 0x00008b0000087ab9 */ /* 0x000fe20000000800 */
[----:B------:R-:W-:Y:S01]  /*67380*/  IMAD.WIDE R12, R166, 0x4, R2 ;  /* 0x00000004a60c7825 */ /* 0x000fe200078e0202 */
[----:B------:R-:W-:-:S02]  /*67390*/  ISETP.LT.AND P4, PT, R8, UR6, !P0 ;  /* 0x0000000608007c0c */ /* 0x000fc4000c781270 */
[----:B------:R-:W-:Y:S01]  /*673a0*/  ISETP.LT.AND P0, PT, R9, UR6, !P0 ;  /* 0x0000000609007c0c */ /* 0x000fe2000c701270 */
[----:B------:R-:W-:Y:S01]  /*673b0*/  IMAD.WIDE R10, R166, 0x4, R4 ;  /* 0x00000004a60a7825 */ /* 0x000fe200078e0204 */
[----:B------:R-:W-:Y:S01]  /*673c0*/  ISETP.GE.AND P3, PT, R0, UR8, PT ;  /* 0x0000000800007c0c */ /* 0x000fe2000bf66270 */
[----:B----4-:R1:W-:Y:S01]  /*673d0*/  @P6 STG.E desc[UR4][R12.64], R23 ;  /* 0x000000170c006986 */ /* 0x0103e2000c101904 */
[----:B------:R-:W-:Y:S02]  /*673e0*/  ULDC UR8, c[0x0][0x22c] ;  /* 0x00008b0000087ab9 */ /* 0x000fe40000000800 */
[----:B------:R-:W-:Y:S01]  /*673f0*/  ISETP.LT.AND P6, PT, R8, UR6, !P3 ;  /* 0x0000000608007c0c */ /* 0x000fe2000dfc1270 */
[----:B------:R4:W-:Y:S04]  /*67400*/  @P5 STG.E desc[UR4][R10.64], R15 ;  /* 0x0000000f0a005986 */ /* 0x0009e8000c101904 */
[----:B-1----:R-:W3:Y:S01]  /*67410*/  LDL.LU R23, [R1+0xb00] ;  /* 0x000b000001177983 */ /* 0x002ee20000300800 */
[----:B------:R-:W-:-:S03]  /*67420*/  IMAD.WIDE R12, R164, 0x4, R2 ;  /* 0x00000004a40c7825 */ /* 0x000fc600078e0202 */
[----:B------:R-:W3:Y:S01]  /*67430*/  LDL.LU R166, [R1+0x15bc] ;  /* 0x0015bc0001a67983 */ /* 0x000ee20000300800 */
[----:B----4-:R-:W-:-:S03]  /*67440*/  IMAD.WIDE R10, R164, 0x4, R4 ;  /* 0x00000004a40a7825 */ /* 0x010fc600078e0204 */
[----:B------:R-:W4:Y:S01]  /*67450*/  LDL.LU R14, [R1+0xc0] ;  /* 0x0000c000010e7983 */ /* 0x000f220000300800 */
[----:B------:R-:W-:-:S03]  /*67460*/  ISETP.LT.AND P3, PT, R9, UR6, !P3 ;  /* 0x0000000609007c0c */ /* 0x000fc6000df61270 */
[----:B------:R1:W-:Y:S04]  /*67470*/  @P4 STG.E desc[UR4][R12.64], R16 ;  /* 0x000000100c004986 */ /* 0x0003e8000c101904 */
[----:B------:R-:W4:Y:S04]  /*67480*/  LDL.LU R164, [R1+0x80] ;  /* 0x0000800001a47983 */ /* 0x000f280000300800 */
[----:B--2---:R2:W-:Y:S01]  /*67490*/  @P0 STG.E desc[UR4][R10.64], R167 ;  /* 0x000000a70a000986 */ /* 0x0045e2000c101904 */
[----:B-1----:R-:W-:-:S03]  /*674a0*/  IMAD.WIDE R12, R228, 0x4, R2 ;  /* 0x00000004e40c7825 */ /* 0x002fc600078e0202 */
[----:B--2---:R-:W2:Y:S04]  /*674b0*/  LDL.LU R167, [R1+0x15c0] ;  /* 0x0015c00001a77983 */ /* 0x004ea80000300800 */
[----:B------:R-:W2:Y:S01]  /*674c0*/  LDL.LU R15, [R1+0x20] ;  /* 0x00002000010f7983 */ /* 0x000ea20000300800 */
[----:B------:R-:W-:-:S03]  /*674d0*/  IMAD.WIDE R10, R228, 0x4, R4 ;  /* 0x00000004e40a7825 */ /* 0x000fc600078e0204 */
[----:B------:R1:W-:Y:S04]  /*674e0*/  @P6 STG.E desc[UR4][R12.64], R165 ;  /* 0x000000a50c006986 */ /* 0x0003e8000c101904 */
[----:B-1----:R-:W2:Y:S04]  /*674f0*/  LDL.LU R165, [R1+0xb04] ;  /* 0x000b040001a57983 */ /* 0x002ea80000300800 */
        /* <DEDUP_REMOVED lines=14> */
[----:B------:R-:W-:Y:S01]  /*675e0*/  ULDC UR8, c[0x0][0x22c] ;  /* 0x00008b0000087ab9 */ /* 0x000fe20000000800 */
[----:B------:R-:W-:-:S02]  /*675f0*/  ISETP.LT.AND P0, PT, R9, UR6, !P0 ;  /* 0x0000000609007c0c */ /* 0x000fc4000c701270 */
[----:B------:R-:W-:Y:S01]  /*67600*/  ISETP.GE.AND P3, PT, R0, UR8, PT ;  /* 0x0000000800007c0c */ /* 0x000fe2000bf66270 */
[----:B------:R-:W-:Y:S01]  /*67610*/  IMAD.WIDE R10, R229, 0x4, R4 ;  /* 0x00000004e50a7825 */ /* 0x000fe200078e0204 */
[----:B------:R1:W-:Y:S01]  /*67620*/  @P4 STG.E desc[UR4][R12.64], R23 ;  /* 0x000000170c004986 */ /* 0x0003e2000c101904 */
[----:B------:R-:W-:Y:S02]  /*67630*/  ULDC UR8, c[0x0][0x22c] ;  /* 0x00008b0000087ab9 */ /* 0x000fe40000000800 */
[----:B------:R-:W-:Y:S01]  /*67640*/  VIADD R0, R7, 0x18b ;  /* 0x0000018b07007836 */ /* 0x000fe20000000000 */
[----:B------:R-:W-:Y:S02]  /*67650*/  ISETP.LT.AND P4, PT, R8, UR6, !P3 ;  /* 0x0000000608007c0c */ /* 0x000fe4000df81270 */
[----:B------:R-:W-:Y:S01]  /*67660*/  ISETP.LT.AND P3, PT, R9, UR6, !P3 ;  /* 0x0000000609007c0c */ /* 0x000fe2000df61270 */
[----:B----4-:R4:W-:Y:S01]  /*67670*/  @P5 STG.E desc[UR4][R10.64], R14 ;  /* 0x0000000e0a005986 */ /* 0x0109e2000c101904 */
[----:B------:R-:W-:Y:S01]  /*67680*/  ISETP.GE.AND P5, PT, R0, UR8, PT ;  /* 0x0000000800007c0c */ /* 0x000fe2000bfa6270 */
[----:B-1----:R-:W-:-:S02]  /*67690*/  IMAD.WIDE R12, R166, 0x4, R2 ;  /* 0x00000004a60c7825 */ /* 0x002fc400078e0202 */
[----:B------:R-:W3:Y:S01]  /*676a0*/  LDL.LU R23, [R1+0xb08] ;  /* 0x000b080001177983 */ /* 0x000ee20000300800 */
[----:B------:R-:W-:-:S03]  /*676b0*/  ULDC UR8, c[0x0][0x22c] ;  /* 0x00008b0000087ab9 */ /* 0x000fc60000000800 */
[----:B------:R1:W-:Y:S01]  /*676c0*/  @P6 STG.E desc[UR4][R12.64], R164 ;  /* 0x000000a40c006986 */ /* 0x0003e2000c101904 */
[----:B------:R-:W-:Y:S01]  /*676d0*/  ISETP.LT.AND P6, PT, R8, UR6, !P5 ;  /* 0x0000000608007c0c */ /* 0x000fe2000efc1270 */
[----:B----4-:R-:W-:Y:S01]  /*676e0*/  IMAD.WIDE R10, R166, 0x4, R4 ;  /* 0x00000004a60a7825 */ /* 0x010fe200078e0204 */
[----:B------:R-:W-:Y:S01]  /*676f0*/  ISETP.LT.AND P5, PT, R9, UR6, !P5 ;  /* 0x0000000609007c0c */ /* 0x000fe2000efa1270 */
[----:B------:R-:W4:Y:S04]  /*67700*/  LDL.LU R229, [R1+0x15cc] ;  /* 0x0015cc0001e57983 */ /* 0x000f280000300800 */
[----:B-1----:R-:W4:Y:S01]  /*67710*/  LDL.LU R164, [R1+0xc8] ;  /* 0x0000c80001a47983 */ /* 0x002f220000300800 */
[----:B--2---:R-:W-:-:S03]  /*67720*/  IMAD.WIDE R12, R167, 0x4, R2 ;  /* 0x00000004a70c7825 */ /* 0x004fc600078e0202 */
[----:B------:R-:W2:Y:S04]  /*67730*/  LDL.LU R166, [R1+0x15d4] ;  /* 0x0015d40001a67983 */ /* 0x000ea80000300800 */
[----:B------:R1:W-:Y:S02]  /*67740*/  @P0 STG.E desc[UR4][R10.64], R15 ;  /* 0x0000000f0a000986 */ /* 0x0003e4000c101904 */
[----:B-1----:R-:W-:Y:S02]  /*67750*/  IMAD.WIDE R10, R167, 0x4, R4 ;  /* 0x00000004a70a7825 */ /* 0x002fe400078e0204 */
[----:B------:R1:W-:Y:S04]  /*67760*/  @P4 STG.E desc[UR4][R12.64], R165 ;  /* 0x000000a50c004986 */ /* 0x0003e8000c101904 */
[----:B------:R1:W-:Y:S02]  /*67770*/  @P3 STG.E desc[UR4][R10.64], R16 ;  /* 0x000000100a003986 */ /* 0x0003e4000c101904 */
[----:B-1----:R-:W-:-:S02]  /*67780*/  IMAD.WIDE R12, R228, 0x4, R2 ;  /* 0x00000004e40c7825 */ /* 0x002fc400078e0202 */
[----:B------:R-:W2:Y:S04]  /*67790*/  LDL.LU R165, [R1+0xb0c] ;  /* 0x000b0c0001a57983 */ /* 0x000ea80000300800 */
[----:B------:R-:W2:Y:S01]  /*677a0*/  LDL.LU R167, [R1+0x15dc] ;  /* 0x0015dc0001a77983 */ /* 0x000ea20000300800 */
[----:B------:R-:W-:-:S03]  /*677b0*/  IMAD.WIDE R10, R228, 0x4, R4 ;  /* 0x00000004e40a7825 */ /* 0x000fc600078e0204 */
[----:B------:R-:W2:Y:S04]  /*677c0*/  LDL.LU R228, [R1+0x15e4] ;  /* 0x0015e40001e47983 */ /* 0x000ea80000300800 */
[----:B---3--:R-:W-:Y:S04]  /*677d0*/  @P6 STG.E desc[UR4][R12.64], R22 ;  /* 0x000000160c006986 */ /* 0x008fe8000c101904 */
[----:B------:R1:W-:Y:S04]  /*677e0*/  @P5 STG.E desc[UR4][R10.64], R252 ;  /* 0x000000fc0a005986 */ /* 0x0003e8000c101904 */
        /* <DEDUP_REMOVED lines=8> */
[----:B----4-:R-:W-:Y:S01]  /*67870*/  IMAD.WIDE R12, R229, 0x4, R2 ;  /* 0x00000004e50c7825 */ /* 0x010fe200078e0202 */
[----:B------:R-:W-:Y:S01]  /*67880*/  ISETP.LT.AND P6, PT, R8, UR6, !P3 ;  /* 0x0000000608007c0c */ /* 0x000fe2000dfc1270 */
[----:B------:R-:W-:Y:S01]  /*67890*/  ULDC UR8, c[0x0][0x22c] ;  /* 0x00008b0000087ab9 */ /* 0x000fe20000000800 */
[----:B------:R-:W-:Y:S01]  /*678a0*/  ISETP.LT.AND P3, PT, R9, UR6, !P3 ;  /* 0x0000000609007c0c */ /* 0x000fe2000df61270 */
[----:B------:R-:W-:-:S04]  /*678b0*/  IMAD.WIDE R10, R229, 0x4, R4 ;  /* 0x00000004e50a7825 */ /* 0x000fc800078e0204 */
[----:B------:R2:W-:Y:S04]  /*678c0*/  @P4 STG.E desc[UR4][R12.64], R23 ;  /* 0x000000170c004986 */ /* 0x0005e8000c101904 */
[----:B------:R1:W-:Y:S04]  /*678d0*/  @P0 STG.E desc[UR4][R10.64], R164 ;  /* 0x000000a40a000986 */ /* 0x0003e8000c101904 */
[----:B------:R-:W4:Y:S01]  /*678e0*/  LDL.LU R229, [R1+0x15ec] ;  /* 0x0015ec0001e57983 */ /* 0x000f220000300800 */
[----:B--2---:R-:W-:-:S04]  /*678f0*/  IMAD.WIDE R12, R166, 0x4, R2 ;  /* 0x00000004a60c7825 */ /* 0x004fc800078e0202 */
[----:B-1----:R-:W-:Y:S01]  /*67900*/  IMAD.WIDE R10, R166, 0x4, R4 ;  /* 0x00000004a60a7825 */ /* 0x002fe200078e0204 */
[----:B---3--:R1:W-:Y:S04]  /*67910*/  @P6 STG.E desc[UR4][R12.64], R252 ;  /* 0x000000fc0c006986 */ /* 0x0083e8000c101904 */
[----:B------:R2:W-:Y:S04]  /*67920*/  @P3 STG.E desc[UR4][R10.64], R231 ;  /* 0x000000e70a003986 */ /* 0x0005e8000c101904 */
[----:B-1----:R-:W3:Y:S04]  /*67930*/  LDL.LU R252, [R1+0x1c50] ;  /* 0x001c500001fc7983 */ /* 0x002ee80000300800 */
[----:B------:R-:W4:Y:S04]  /*67940*/  LDL.LU R166, [R1+0x15f0] ;  /* 0x0015f00001a67983 */ /* 0x000f280000300800 */
[----:B--2---:R-:W2:Y:S01]  /*67950*/  LDL.LU R231, [R1+0x1c4c] ;  /* 0x001c4c0001e77983 */ /* 0x004ea20000300800 */
[----:B------:R-:W-:-:S04]  /*67960*/  IMAD.WIDE R12, R167, 0x4, R2 ;  /* 0x00000004a70c7825 */ /* 0x000fc800078e0202 */
[----:B------:R-:W-:Y:S02]  /*67970*/  IMAD.WIDE R10, R167, 0x4, R4 ;  /* 0x00000004a70a7825 */ /* 0x000fe400078e0204 */
[----:B------:R-:W4:Y:S02]  /*67980*/  LDL.LU R167, [R1+0x15f8] ;  /* 0x0015f80001a77983 */ /* 0x000f240000300800 */
        /* <DEDUP_REMOVED lines=9> */
[----:B------:R-:W-:Y:S01]  /*67a20*/  ULDC UR8, c[0x0][0x22c] ;  /* 0x00008b0000087ab9 */ /* 0x000fe20000000800 */
[----:B------:R-:W-:-:S02]  /*67a30*/  ISETP.LT.AND P0, PT, R9, UR6, !P0 ;  /* 0x0000000609007c0c */ /* 0x000fc4000c701270 */
[----:B------:R-:W-:-:S03]  /*67a40*/  ISETP.GE.AND P3, PT, R0, UR8, PT ;  /* 0x0000000800007c0c */ /* 0x000fc6000bf66270 */
[----:B------:R1:W-:Y:S01]  /*67a50*/  @P4 STG.E desc[UR4][R12.64], R165 ;  /* 0x000000a50c004986 */ /* 0x0003e2000c101904 */
[----:B------:R-:W-:Y:S01]  /*67a60*/  ISETP.LT.AND P4, PT, R8, UR6, !P3 ;  /* 0x0000000608007c0c */ /* 0x000fe2000df81270 */
[----:B------:R-:W-:Y:S01]  /*67a70*/  VIADD R0, R7, 0x191 ;  /* 0x0000019107007836 */ /* 0x000fe20000000000 */
[----:B------:R-:W-:Y:S01]  /*67a80*/  ISETP.LT.AND P3, PT, R9, UR6, !P3 ;  /* 0x0000000609007c0c */ /* 0x000fe2000df61270 */
[----:B------:R-:W-:Y:S01]  /*67a90*/  ULDC UR8, c[0x0][0x22c] ;  /* 0x00008b0000087ab9 */ /* 0x000fe20000000800 */
[C---:B-1----:R-:W-:Y:S01]  /*67aa0*/  IMAD.WIDE R12, R228.reuse, 0x4, R2 ;  /* 0x00000004e40c7825 */ /* 0x042fe200078e0202 */
[----:B---3--:R1:W-:Y:S04]  /*67ab0*/  @P5 STG.E desc[UR4][R10.64], R252 ;  /* 0x000000fc0a005986 */ /* 0x0083e8000c101904 */
[----:B--2---:R2:W-:Y:S04]  /*67ac0*/  @P6 STG.E desc[UR4][R12.64], R231 ;  /* 0x000000e70c006986 */ /* 0x0045e8000c101904 */
[----:B-1----:R-:W3:Y:S01]  /*67ad0*/  LDL.LU R252, [R1+0x1c48] ;  /* 0x001c480001fc7983 */ /* 0x002ee20000300800 */
[----:B------:R-:W-:-:S03]  /*67ae0*/  IMAD.WIDE R10, R228, 0x4, R4 ;  /* 0x00000004e40a7825 */ /* 0x000fc600078e0204 */
[----:B--2---:R-:W2:Y:S04]  /*67af0*/  LDL.LU R231, [R1+0x1c44] ;  /* 0x001c440001e77983 */ /* 0x004ea80000300800 */
[----:B------:R-:W3:Y:S01]  /*67b00*/  LDL.LU R228, [R1+0x15fc] ;  /* 0x0015fc0001e47983 */ /* 0x000ee20000300800 */
[----:B----4-:R-:W-:-:S03]  /*67b10*/  IMAD.WIDE R12, R229, 0x4, R2 ;  /* 0x00000004e50c7825 */ /* 0x010fc600078e0202 */
[----:B------:R1:W-:Y:S01]  /*67b20*/  @P0 STG.E desc[UR4][R10.64], R230 ;  /* 0x000000e60a000986 */ /* 0x0003e2000c101904 */
[----:B------:R-:W-:-:S03]  /*67b30*/  ISETP.GE.AND P5, PT, R0, UR8, PT ;  /* 0x0000000800007c0c */ /* 0x000fc6000bfa6270 */
[----:B------:R4:W-:Y:S04]  /*67b40*/  @P4 STG.E desc[UR4][R12.64], R248 ;  /* 0x000000f80c004986 */ /* 0x0009e8000c101904 */
[----:B-1----:R-:W2:Y:S01]  /*67b50*/  LDL.LU R230, [R1+0x1c40] ;  /* 0x001c400001e67983 */ /* 0x002ea20000300800 */
[----:B------:R-:W-:Y:S01]  /*67b60*/  IMAD.WIDE R10, R229, 0x4, R4 ;  /* 0x00000004e50a7825 */ /* 0x000fe200078e0204 */
[----:B------:R-:W-:Y:S02]  /*67b70*/  ULDC UR8, c[0x0][0x22c] ;  /* 0x00008b0000087ab9 */ /* 0x000fe40000000800 */
[----:B------:R-:W2:Y:S01]  /*67b80*/  LDL.LU R229, [R1+0x1608] ;  /* 0x0016080001e57983 */ /* 0x000ea20000300800 */
[----:B----4-:R-:W-:-:S03]  /*67b90*/  IMAD.WIDE R12, R166, 0x4, R2 ;  /* 0x00000004a60c7825 */ /* 0x010fc600078e0202 */
[----:B------:R1:W-:Y:S01]  /*67ba0*/  @P3 STG.E desc[UR4][R10.64], R244 ;  /* 0x000000f40a003986 */ /* 0x0003e2000c101904 */
[----:B------:R-:W-:Y:S02]  /*67bb0*/  ISETP.LT.AND P6, PT, R8, UR6, !P5 ;  /* 0x0000000608007c0c */ /* 0x000fe4000efc1270 */
[----:B------:R-:W-:Y:S01]  /*67bc0*/  ISETP.LT.AND P5, PT, R9, UR6, !P5 ;  /* 0x0000000609007c0c */ /* 0x000fe2000efa1270 */
[----:B-1----:R-:W-:Y:S02]  /*67bd0*/  IMAD.WIDE R10, R166, 0x4, R4 ;  /* 0x00000004a60a7825 */ /* 0x002fe400078e0204 */
[----:B------:R-:W4:Y:S08]  /*67be0*/  LDL.LU R166, [R1+0x160c] ;  /* 0x00160c0001a67983 */ /* 0x000f300000300800 */
[----:B------:R1:W-:Y:S04]  /*67bf0*/  @P6 STG.E desc[UR4][R12.64], R240 ;  /* 0x000000f00c006986 */ /* 0x0003e8000c101904 */
[----:B------:R1:W-:Y:S02]  /*67c00*/  @P5 STG.E desc[UR4][R10.64], R236 ;  /* 0x000000ec0a005986 */ /* 0x0003e4000c101904 */
[----:B-1----:R-:W-:-:S04]  /*67c10*/  IMAD.WIDE R12, R167, 0x4, R2 ;  /* 0x00000004a70c7825 */ /* 0x002fc800078e0202 */
[----:B------:R-:W-:Y:S02]  /*67c20*/  IMAD.WIDE R10, R167, 0x4, R4 ;  /* 0x00000004a70a7825 */ /* 0x000fe400078e0204 */
[----:B------:R-:W4:Y:S02]  /*67c30*/  LDL.LU R167, [R1+0x1614] ;  /* 0x0016140001a77983 */ /* 0x000f240000300800 */
        /* <DEDUP_REMOVED lines=8> */
[----:B------:R-:W-:-:S02]  /*67cc0*/  ULDC UR8, c[0x0][0x22c] ;  /* 0x00008b0000087ab9 */ /* 0x000fc40000000800 */
[----:B------:R-:W-:Y:S02]  /*67cd0*/  ISETP.LT.AND P6, PT, R8, UR6, !P3 ;  /* 0x0000000608007c0c */ /* 0x000fe4000dfc1270 */
[----:B------:R-:W-:Y:S02]  /*67ce0*/  ISETP.LT.AND P3, PT, R9, UR6, !P3 ;  /* 0x0000000609007c0c */ /* 0x000fe4000df61270 */
[----:B------:R-:W-:Y:S01]  /*67cf0*/  ISETP.GE.AND P5, PT, R0, UR8, PT ;  /* 0x0000000800007c0c */ /* 0x000fe2000bfa6270 */
[----:B------:R3:W-:Y:S01]  /*67d00*/  @P4 STG.E desc[UR4][R12.64], R249 ;  /* 0x000000f90c004986 */ /* 0x0007e2000c101904 */
[----:B------:R-:W-:Y:S01]  /*67d10*/  VIADD R0, R7, 0x195 ;  /* 0x0000019507007836 */ /* 0x000fe20000000000 */
[----:B------:R-:W-:Y:S01]  /*67d20*/  ULDC UR8, c[0x0][0x22c] ;  /* 0x00008b0000087ab9 */ /* 0x000fe20000000800 */
[----:B------:R-:W-:Y:S01]  /*67d30*/  ISETP.LT.AND P4, PT, R8, UR6, !P5 ;  /* 0x0000000608007c0c */ /* 0x000fe2000ef81270 */
[----:B------:R1:W-:Y:S01]  /*67d40*/  @P0 STG.E desc[UR4][R10.64], R245 ;  /* 0x000000f50a000986 */ /* 0x0003e2000c101904 */
[----:B------:R-:W-:-:S02]  /*67d50*/  ISETP.LT.AND P5, PT, R9, UR6, !P5 ;  /* 0x0000000609007c0c */ /* 0x000fc4000efa1270 */
[----:B------:R-:W-:Y:S01]  /*67d60*/  ISETP.GE.AND P0, PT, R0, UR8, PT ;  /* 0x0000000800007c0c */ /* 0x000fe2000bf06270 */
[----:B---3--:R-:W-:Y:S01]  /*67d70*/  IMAD.WIDE R12, R228, 0x4, R2 ;  /* 0x00000004e40c7825 */ /* 0x008fe200078e0202 */
[----:B------:R-:W-:-:S03]  /*67d80*/  ULDC UR8, c[0x0][0x22c] ;  /* 0x00008b0000087ab9 */ /* 0x000fc60000000800 */
[----:B-1----:R-:W-:Y:S02]  /*67d90*/  IMAD.WIDE R10, R228, 0x4, R4 ;  /* 0x00000004e40a7825 */ /* 0x002fe400078e0204 */
[----:B------:R-:W3:Y:S04]  /*67da0*/  LDL.LU R228, [R1+0x1618] ;  /* 0x0016180001e47983 */ /* 0x000ee80000300800 */
[----:B------:R2:W-:Y:S04]  /*67db0*/  @P6 STG.E desc[UR4][R12.64], R241 ;  /* 0x000000f10c006986 */ /* 0x0005e8000c101904 */
[----:B------:R1:W-:Y:S01]  /*67dc0*/  @P3 STG.E desc[UR4][R10.64], R237 ;  /* 0x000000ed0a003986 */ /* 0x0003e2000c101904 */
[----:B--2---:R-:W-:-:S04]  /*67dd0*/  IMAD.WIDE R12, R229, 0x4, R2 ;  /* 0x00000004e50c7825 */ /* 0x004fc800078e0202 */
[----:B-1----:R-:W-:Y:S02]  /*67de0*/  IMAD.WIDE R10, R229, 0x4, R4 ;  /* 0x00000004e50a7825 */ /* 0x002fe400078e0204 */
[----:B------:R-:W2:Y:S04]  /*67df0*/  LDL.LU R229, [R1+0x161c] ;  /* 0x00161c0001e57983 */ /* 0x000ea80000300800 */
[----:B------:R4:W-:Y:S04]  /*67e00*/  @P4 STG.E desc[UR4][R12.64], R250 ;  /* 0x000000fa0c004986 */ /* 0x0009e8000c101904 */
[----:B------:R1:W-:Y:S01]  /*67e10*/  @P5 STG.E desc[UR4][R10.64], R246 ;  /* 0x000000f60a005986 */ /* 0x0003e2000c101904 */
[----:B------:R-:W-:-:S02]  /*67e20*/  ISETP.LT.AND P6, PT, R8, UR6, !P0 ;  /* 0x0000000608007c0c */ /* 0x000fc4000c7c1270 */
[----:B------:R-:W-:Y:S01]  /*67e30*/  ISETP.LT.AND P0, PT, R9, UR6, !P0 ;  /* 0x0000000609007c0c */ /* 0x000fe2000c701270 */
[----:B----4-:R-:W-:-:S04]  /*67e40*/  IMAD.WIDE R12, R166, 0x4, R2 ;  /* 0x00000004a60c7825 */ /* 0x010fc800078e0202 */
[----:B-1----:R-:W-:Y:S02]  /*67e50*/  IMAD.WIDE R10, R166, 0x4, R4 ;  /* 0x00000004a60a7825 */ /* 0x002fe400078e0204 */
[----:B------:R-:W4:Y:S04]  /*67e60*/  LDL.LU R166, [R1+0x1624] ;  /* 0x0016240001a67983 */ /* 0x000f280000300800 */
        /* <DEDUP_REMOVED lines=127> */
[----:B------:R-:W-:Y:S01]  /*68660*/  ULDC UR8, c[0x0][0x22c] ;  /* 0x00008b0000087ab9 */ /* 0x000fe20000000800 */
[----:B------:R-:W-:Y:S02]  /*68670*/  IADD3 R0, R7, 0x1a3, RZ ;  /* 0x000001a307007810 */ /* 0x000fe40007ffe0ff */
        /* <DEDUP_REMOVED lines=295> */
[----:B------:R-:W-:Y:S01]  /*698f0*/  VIADD R6, R7, 0x1ea ;  /* 0x000001ea07067836 */ /* 0x000fe20000000000 */
[----:B------:R-:W-:Y:S01]  /*69900*/  ULDC UR8, c[0x0][0x22c] ;  /* 0x00008b0000087ab9 */ /* 0x000fe20000000800 */
[----:B------:R-:W4:Y:S01]  /*69910*/  LDS.128 R24, [R21] ;  /* 0x0000000015187984 */ /* 0x000f220000000c00 */
[----:B---3--:R-:W-:-:S04]  /*69920*/  IMAD.WIDE R12, R228, 0x4, R2 ;  /* 0x00000004e40c7825 */ /* 0x008fc800078e0202 */
        /* <DEDUP_REMOVED lines=25> */
[----:B------:R-:W-:-:S09]  /*69ac0*/  ISETP.LT.AND P0, PT, R9, UR6, !P0 ;  /* 0x0000000609007c0c */ /* 0x000fd2000c701270 */
[----:B------:R3:W-:Y:S01]  /*69ad0*/  @P4 STG.E desc[UR4][R12.64], R33 ;  /* 0x000000210c004986 */ /* 0x0007e2000c101904 */
[----:B------:R-:W-:Y:S01]  /*69ae0*/  ISETP.LT.AND P6, PT, R8, UR6, !P3 ;  /* 0x0000000608007c0c */ /* 0x000fe2000dfc1270 */
[----:B------:R-:W-:Y:S01]  /*69af0*/  VIADD R0, R7, 0x1c4 ;  /* 0x000001c407007836 */ /* 0x000fe20000000000 */
[----:B------:R-:W-:Y:S01]  /*69b00*/  ISETP.LT.AND P3, PT, R9, UR6, !P3 ;  /* 0x0000000609007c0c */ /* 0x000fe2000df61270 */
[----:B------:R1:W-:Y:S01]  /*69b10*/  @P0 STG.E desc[UR4][R10.64], R45 ;  /* 0x0000002d0a000986 */ /* 0x0003e2000c101904 */
[----:B------:R-:W-:Y:S02]  /*69b20*/  ULDC UR8, c[0x0][0x22c] ;  /* 0x00008b0000087ab9 */ /* 0x000fe40000000800 */
[----:B------:R-:W-:Y:S01]  /*69b30*/  ISETP.GE.AND P5, PT, R0, UR8, PT ;  /* 0x0000000800007c0c */ /* 0x000fe2000bfa6270 */
[----:B---3--:R-:W-:Y:S01]  /*69b40*/  IMAD.WIDE R12, R228, 0x4, R2 ;  /* 0x00000004e40c7825 */ /* 0x008fe200078e0202 */
[----:B------:R-:W-:-:S03]  /*69b50*/  ULDC UR8, c[0x0][0x22c] ;  /* 0x00008b0000087ab9 */ /* 0x000fc60000000800 */
[----:B-1----:R-:W-:Y:S02]  /*69b60*/  IMAD.WIDE R10, R228, 0x4, R4 ;  /* 0x00000004e40a7825 */ /* 0x002fe400078e0204 */
[----:B------:R2:W-:Y:S04]  /*69b70*/  @P6 STG.E desc[UR4][R12.64], R57 ;  /* 0x000000390c006986 */ /* 0x0005e8000c101904 */
[----:B------:R-:W3:Y:S04]  /*69b80*/  LDL.LU R228, [R1+0x1720] ;  /* 0x0017200001e47983 */ /* 0x000ee80000300800 */
[----:B------:R1:W-:Y:S01]  /*69b90*/  @P3 STG.E desc[UR4][R10.64], R53 ;  /* 0x000000350a003986 */ /* 0x0003e2000c101904 */
[----:B--2---:R-:W-:-:S04]  /*69ba0*/  IMAD.WIDE R12, R229, 0x4, R2 ;  /* 0x00000004e50c7825 */ /* 0x004fc800078e0202 */
[----:B------:R-:W-:Y:S02]  /*69bb0*/  IMAD.WIDE R14, R229, 0x4, R4 ;  /* 0x00000004e50e7825 */ /* 0x000fe400078e0204 */
[----:B------:R-:W2:Y:S01]  /*69bc0*/  LDL.LU R229, [R1+0x1710] ;  /* 0x0017100001e57983 */ /* 0x000ea20000300800 */
[----:B------:R-:W-:Y:S02]  /*69bd0*/  ISETP.LT.AND P4, PT, R8, UR6, !P5 ;  /* 0x0000000608007c0c */ /* 0x000fe4000ef81270 */
        /* <DEDUP_REMOVED lines=17> */
[----:B------:R-:W-:Y:S01]  /*69cf0*/  ULDC UR8, c[0x0][0x22c] ;  /* 0x00008b0000087ab9 */ /* 0x000fe20000000800 */
[----:B------:R-:W-:-:S02]  /*69d00*/  ISETP.LT.AND P4, PT, R8, UR6, !P3 ;  /* 0x0000000608007c0c */ /* 0x000fc4000df81270 */
[----:B------:R-:W-:Y:S02]  /*69d10*/  ISETP.LT.AND P3, PT, R9, UR6, !P3 ;  /* 0x0000000609007c0c */ /* 0x000fe4000df61270 */
[----:B------:R-:W-:-:S03]  /*69d20*/  ISETP.GE.AND P5, PT, R0, UR8, PT ;  /* 0x0000000800007c0c */ /* 0x000fc6000bfa6270 */
[----:B------:R3:W-:Y:S01]  /*69d30*/  @P6 STG.E desc[UR4][R16.64], R58 ;  /* 0x0000003a10006986 */ /* 0x0007e2000c101904 */
[----:B------:R-:W-:Y:S01]  /*69d40*/  ISETP.LT.AND P6, PT, R8, UR6, !P5 ;  /* 0x0000000608007c0c */ /* 0x000fe2000efc1270 */
[----:B------:R-:W-:Y:S01]  /*69d50*/  VIADD R0, R7, 0x1c8 ;  /* 0x000001c807007836 */ /* 0x000fe20000000000 */
[----:B------:R-:W-:Y:S01]  /*69d60*/  ISETP.LT.AND P5, PT, R9, UR6, !P5 ;  /* 0x0000000609007c0c */ /* 0x000fe2000efa1270 */
[----:B------:R1:W-:Y:S01]  /*69d70*/  @P0 STG.E desc[UR4][R10.64], R54 ;  /* 0x000000360a000986 */ /* 0x0003e2000c101904 */
[----:B------:R-:W-:-:S03]  /*69d80*/  ULDC UR8, c[0x0][0x22c] ;  /* 0x00008b0000087ab9 */ /* 0x000fc60000000800 */
[----:B------:R2:W-:Y:S04]  /*69d90*/  @P4 STG.E desc[UR4][R12.64], R35 ;  /* 0x000000230c004986 */ /* 0x0005e8000c101904 */
[----:B------:R2:W-:Y:S01]  /*69da0*/  @P3 STG.E desc[UR4][R14.64], R47 ;  /* 0x0000002f0e003986 */ /* 0x0005e2000c101904 */
[----:B------:R-:W-:Y:S01]  /*69db0*/  ISETP.GE.AND P0, PT, R0, UR8, PT ;  /* 0x0000000800007c0c */ /* 0x000fe2000bf06270 */
[----:B---3--:R-:W-:Y:S01]  /*69dc0*/  IMAD.WIDE R16, R228, 0x4, R2 ;  /* 0x00000004e4107825 */ /* 0x008fe200078e0202 */
[----:B------:R-:W-:-:S03]  /*69dd0*/  ULDC UR8, c[0x0][0x22c] ;  /* 0x00008b0000087ab9 */ /* 0x000fc60000000800 */
[----:B-1----:R-:W-:Y:S02]  /*69de0*/  IMAD.WIDE R10, R228, 0x4, R4 ;  /* 0x00000004e40a7825 */ /* 0x002fe400078e0204 */
[----:B------:R-:W3:Y:S04]  /*69df0*/  LDL.LU R228, [R1+0x16f4] ;  /* 0x0016f40001e47983 */ /* 0x000ee80000300800 */
[----:B------:R4:W-:Y:S01]  /*69e00*/  @P6 STG.E desc[UR4][R16.64], R59 ;  /* 0x0000003b10006986 */ /* 0x0009e2000c101904 */
[----:B--2---:R-:W-:-:S04]  /*69e10*/  IMAD.WIDE R12, R229, 0x4, R2 ;  /* 0x00000004e50c7825 */ /* 0x004fc800078e0202 */
[----:B------:R-:W-:Y:S02]  /*69e20*/  IMAD.WIDE R14, R229, 0x4, R4 ;  /* 0x00000004e50e7825 */ /* 0x000fe400078e0204 */
[----:B------:R-:W2:Y:S04]  /*69e30*/  LDL.LU R229, [R1+0x16e4] ;  /* 0x0016e40001e57983 */ /* 0x000ea80000300800 */
[----:B------:R1:W-:Y:S01]  /*69e40*/  @P5 STG.E desc[UR4][R10.64], R55 ;  /* 0x000000370a005986 */ /* 0x0003e2000c101904 */
        /* <DEDUP_REMOVED lines=210> */
[C---:B------:R-:W-:Y:S02]  /*6ab70*/  VIADD R0, R7.reuse, 0x1dd ;  /* 0x000001dd07007836 */ /* 0x040fe40000000000 */
[----:B------:R-:W4:Y:S03]  /*6ab80*/  LDL.LU R165, [R1+0x15f4] ;  /* 0x0015f40001a57983 */ /* 0x000f260000300800 */
[----:B------:R-:W-:Y:S01]  /*6ab90*/  ISETP.GE.AND P0, PT, R0, UR8, PT ;  /* 0x0000000800007c0c */ /* 0x000fe2000bf06270 */
[----:B------:R-:W-:Y:S01]  /*6aba0*/  VIADD R0, R7, 0x1de ;  /* 0x000001de07007836 */ /* 0x000fe20000000000 */
[----:B------:R-:W-:-:S02]  /*6abb0*/  ULDC UR8, c[0x0][0x22c] ;  /* 0x00008b0000087ab9 */ /* 0x000fc40000000800 */
[----:B------:R-:W-:Y:S02]  /*6abc0*/  ISETP.LT.AND P6, PT, R8, UR6, !P0 ;  /* 0x0000000608007c0c */ /* 0x000fe4000c7c1270 */
[----:B------:R-:W-:Y:S01]  /*6abd0*/  ISETP.GE.AND P3, PT, R0, UR8, PT ;  /* 0x0000000800007c0c */ /* 0x000fe2000bf66270 */
[----:B------:R-:W-:Y:S01]  /*6abe0*/  VIADD R0, R7, 0x1df ;  /* 0x000001df07007836 */ /* 0x000fe20000000000 */
[C---:B------:R-:W-:Y:S01]  /*6abf0*/  ISETP.LT.AND P0, PT, R9.reuse, UR6, !P0 ;  /* 0x0000000609007c0c */ /* 0x040fe2000c701270 */
[----:B------:R-:W-:Y:S01]  /*6ac00*/  ULDC UR8, c[0x0][0x22c] ;  /* 0x00008b0000087ab9 */ /* 0x000fe20000000800 */
[----:B------:R-:W-:Y:S02]  /*6ac10*/  ISETP.LT.AND P4, PT, R8, UR6, !P3 ;  /* 0x0000000608007c0c */ /* 0x000fe4000df81270 */
[----:B------:R-:W-:Y:S02]  /*6ac20*/  ISETP.GE.AND P5, PT, R0, UR8, PT ;  /* 0x0000000800007c0c */ /* 0x000fe4000bfa6270 */
[----:B------:R-:W-:-:S03]  /*6ac30*/  ISETP.LT.AND P3, PT, R9, UR6, !P3 ;  /* 0x0000000609007c0c */ /* 0x000fc6000df61270 */
[----:B------:R3:W-:Y:S01]  /*6ac40*/  @P6 STG.E desc[UR4][R16.64], R106 ;  /* 0x0000006a10006986 */ /* 0x0007e2000c101904 */
[----:B------:R-:W-:Y:S01]  /*6ac50*/  ISETP.LT.AND P6, PT, R8, UR6, !P5 ;  /* 0x0000000608007c0c */ /* 0x000fe2000efc1270 */
[----:B------:R-:W-:Y:S01]  /*6ac60*/  VIADD R0, R7, 0x1e0 ;  /* 0x000001e007007836 */ /* 0x000fe20000000000 */
[----:B------:R-:W-:Y:S01]  /*6ac70*/  ULDC UR8, c[0x0][0x22c] ;  /* 0x00008b0000087ab9 */ /* 0x000fe20000000800 */
[----:B------:R2:W-:Y:S04]  /*6ac80*/  @P0 STG.E desc[UR4][R10.64], R102 ;  /* 0x000000660a000986 */ /* 0x0005e8000c101904 */
[----:B------:R1:W-:Y:S01]  /*6ac90*/  @P4 STG.E desc[UR4][R12.64], R83 ;  /* 0x000000530c004986 */ /* 0x0003e2000c101904 */
[----:B------:R-:W-:-:S03]  /*6aca0*/  ISETP.GE.AND P0, PT, R0, UR8, PT ;  /* 0x0000000800007c0c */ /* 0x000fc6000bf06270 */
[----:B------:R4:W-:Y:S01]  /*6acb0*/  @P3 STG.E desc[UR4][R14.64], R95 ;  /* 0x0000005f0e003986 */ /* 0x0009e2000c101904 */
[----:B------:R-:W-:Y:S01]  /*6acc0*/  ISETP.LT.AND P5, PT, R9, UR6, !P5 ;  /* 0x0000000609007c0c */ /* 0x000fe2000efa1270 */
[----:B---3--:R-:W-:Y:S01]  /*6acd0*/  IMAD.WIDE R16, R228, 0x4, R2 ;  /* 0x00000004e4107825 */ /* 0x008fe200078e0202 */
[----:B------:R-:W-:-:S04]  /*6ace0*/  ULDC UR8, c[0x0][0x22c] ;  /* 0x00008b0000087ab9 */ /* 0x000fc80000000800 */
[----:B------:R3:W-:Y:S01]  /*6acf0*/  @P6 STG.E desc[UR4][R16.64], R107 ;  /* 0x0000006b10006986 */ /* 0x0007e2000c101904 */
[----:B------:R-:W-:Y:S01]  /*6ad00*/  ISETP.LT.AND P4, PT, R8, UR6, !P0 ;  /* 0x0000000608007c0c */ /* 0x000fe2000c781270 */
[----:B--2---:R-:W-:-:S04]  /*6ad10*/  IMAD.WIDE R10, R229, 0x4, R2 ;  /* 0x00000004e50a7825 */ /* 0x004fc800078e0202 */
[--C-:B-1----:R-:W-:Y:S02]  /*6ad20*/  IMAD.WIDE R12, R229, 0x4, R4.reuse ;  /* 0x00000004e50c7825 */ /* 0x102fe400078e0204 */
[----:B------:R-:W2:Y:S02]  /*6ad30*/  LDL.LU R229, [R1+0x15e8] ;  /* 0x0015e80001e57983 */ /* 0x000ea40000300800 */
[----:B------:R-:W-:-:S04]  /*6ad40*/  IMAD.WIDE R18, R228, 0x4, R4 ;  /* 0x00000004e4127825 */ /* 0x000fc800078e0204 */
[----:B----4-:R-:W-:-:S04]  /*6ad50*/  IMAD.WIDE R14, R166, 0x4, R2 ;  /* 0x00000004a60e7825 */ /* 0x010fc800078e0202 */
[--C-:B---3--:R-:W-:Y:S02]  /*6ad60*/  IMAD.WIDE R16, R166, 0x4, R4.reuse ;  /* 0x00000004a6107825 */ /* 0x108fe400078e0204 */
[----:B------:R-:W3:Y:S04]  /*6ad70*/  LDL.LU R166, [R1+0x15e0] ;  /* 0x0015e00001a67983 */ /* 0x000ee80000300800 */
[----:B------:R1:W-:Y:S04]  /*6ad80*/  @P5 STG.E desc[UR4][R18.64], R103 ;  /* 0x0000006712005986 */ /* 0x0003e8000c101904 */
[----:B------:R4:W-:Y:S04]  /*6ad90*/  @P4 STG.E desc[UR4][R10.64], R96 ;  /* 0x000000600a004986 */ /* 0x0009e8000c101904 */
[----:B------:R-:W3:Y:S01]  /*6ada0*/  LDL.LU R228, [R1+0x15d8] ;  /* 0x0015d80001e47983 */ /* 0x000ee20000300800 */
[----:B-1----:R-:W-:-:S04]  /*6adb0*/  IMAD.WIDE R18, R167, 0x4, R4 ;  /* 0x00000004a7127825 */ /* 0x002fc800078e0204 */
[----:B----4-:R-:W-:Y:S02]  /*6adc0*/  IMAD.WIDE R10, R167, 0x4, R2 ;  /* 0x00000004a70a7825 */ /* 0x010fe400078e0202 */
[----:B------:R-:W4:Y:S02]  /*6add0*/  LDL.LU R167, [R1+0x15d0] ;  /* 0x0015d00001a77983 */ /* 0x000f240000300800 */
[----:B------:R-:W-:Y:S01]  /*6ade0*/  VIADD R0, R7, 0x1e1 ;  /* 0x000001e107007836 */ /* 0x000fe20000000000 */
[----:B------:R-:W-:-:S04]  /*6adf0*/  ISETP.LT.AND P0, PT, R9, UR6, !P0 ;  /* 0x0000000609007c0c */ /* 0x000fc8000c701270 */
        /* <DEDUP_REMOVED lines=8> */
[----:B------:R-:W-:Y:S01]  /*6ae80*/  ISETP.LT.AND P4, PT, R8, UR6, !P6 ;  /* 0x0000000608007c0c */ /* 0x000fe2000f781270 */
[----:B------:R1:W-:Y:S01]  /*6ae90*/  @P0 STG.E desc[UR4][R12.64], R108 ;  /* 0x0000006c0c000986 */ /* 0x0003e2000c101904 */
[----:B------:R-:W-:-:S02]  /*6aea0*/  ISETP.GE.AND P0, PT, R0, UR8, PT ;  /* 0x0000000800007c0c */ /* 0x000fc4000bf06270 */
[----:B------:R-:W-:-:S03]  /*6aeb0*/  ISETP.LT.AND P6, PT, R9, UR6, !P6 ;  /* 0x0000000609007c0c */ /* 0x000fc6000f7c1270 */
[----:B------:R1:W-:Y:S01]  /*6aec0*/  @P5 STG.E desc[UR4][R14.64], R120 ;  /* 0x000000780e005986 */ /* 0x0003e2000c101904 */
[----:B------:R-:W-:Y:S01]  /*6aed0*/  ISETP.LT.AND P5, PT, R8, UR6, !P0 ;  /* 0x0000000608007c0c */ /* 0x000fe2000c7a1270 */
[----:B------:R-:W-:Y:S01]  /*6aee0*/  VIADD R0, R7, 0x1e4 ;  /* 0x000001e407007836 */ /* 0x000fe20000000000 */
[----:B------:R-:W-:Y:S01]  /*6aef0*/  ISETP.LT.AND P0, PT, R9, UR6, !P0 ;  /* 0x0000000609007c0c */ /* 0x000fe2000c701270 */
[----:B------:R-:W-:Y:S01]  /*6af00*/  @P3 STG.E desc[UR4][R16.64], R116 ;  /* 0x0000007410003986 */ /* 0x000fe2000c101904 */
[----:B------:R-:W-:Y:S01]  /*6af10*/  ULDC UR8, c[0x0][0x22c] ;  /* 0x00008b0000087ab9 */ /* 0x000fe20000000800 */
[C---:B-1----:R-:W-:Y:S02]  /*6af20*/  IMAD.WIDE R12, R165.reuse, 0x4, R2 ;  /* 0x00000004a50c7825 */ /* 0x042fe400078e0202 */
[----:B------:R2:W-:Y:S02]  /*6af30*/  @P4 STG.E desc[UR4][R10.64], R97 ;  /* 0x000000610a004986 */ /* 0x0005e4000c101904 */
[----:B------:R-:W-:-:S02]  /*6af40*/  IMAD.WIDE R14, R165, 0x4, R4 ;  /* 0x00000004a50e7825 */ /* 0x000fc400078e0204 */
[----:B------:R-:W4:Y:S01]  /*6af50*/  LDL.LU R165, [R1+0x15c4] ;  /* 0x0015c40001a57983 */ /* 0x000f220000300800 */
[----:B------:R-:W-:-:S03]  /*6af60*/  ISETP.GE.AND P3, PT, R0, UR8, PT ;  /* 0x0000000800007c0c */ /* 0x000fc6000bf66270 */
[----:B------:R-:W-:Y:S01]  /*6af70*/  @P6 STG.E desc[UR4][R18.64], R109 ;  /* 0x0000006d12006986 */ /* 0x000fe2000c101904 */
[----:B--2---:R-:W-:-:S04]  /*6af80*/  IMAD.WIDE R10, R229, 0x4, R2 ;  /* 0x00000004e50a7825 */ /* 0x004fc800078e0202 */
[----:B------:R-:W-:Y:S01]  /*6af90*/  IMAD.WIDE R16, R229, 0x4, R4 ;  /* 0x00000004e5107825 */ /* 0x000fe200078e0204 */
[----:B------:R-:W-:Y:S01]  /*6afa0*/  ULDC UR8, c[0x0][0x22c] ;  /* 0x00008b0000087ab9 */ /* 0x000fe20000000800 */
[----:B------:R-:W2:Y:S04]  /*6afb0*/  LDL.LU R229, [R1+0x15b8] ;  /* 0x0015b80001e57983 */ /* 0x000ea80000300800 */
[----:B------:R3:W-:Y:S04]  /*6afc0*/  @P5 STG.E desc[UR4][R12.64], R121 ;  /* 0x000000790c005986 */ /* 0x0007e8000c101904 */
[----:B------:R1:W-:Y:S01]  /*6afd0*/  @P0 STG.E desc[UR4][R14.64], R117 ;  /* 0x000000750e000986 */ /* 0x0003e2000c101904 */
[----:B------:R-:W-:-:S02]  /*6afe0*/  ISETP.LT.AND P6, PT, R8, UR6, !P3 ;  /* 0x0000000608007c0c */ /* 0x000fc4000dfc1270 */
[----:B------:R-:W-:Y:S01]  /*6aff0*/  ISETP.LT.AND P3, PT, R9, UR6, !P3 ;  /* 0x0000000609007c0c */ /* 0x000fe2000df61270 */
[----:B---3--:R-:W-:-:S04]  /*6b000*/  IMAD.WIDE R12, R166, 0x4, R2 ;  /* 0x00000004a60c7825 */ /* 0x008fc800078e0202 */
[--C-:B-1----:R-:W-:Y:S02]  /*6b010*/  IMAD.WIDE R14, R166, 0x4, R4.reuse ;  /* 0x00000004a60e7825 */ /* 0x102fe400078e0204 */
[----:B------:R-:W3:Y:S04]  /*6b020*/  LDL.LU R166, [R1+0x15b4] ;  /* 0x0015b40001a67983 */ /* 0x000ee80000300800 */
[----:B------:R-:W-:Y:S04]  /*6b030*/  @P6 STG.E desc[UR4][R10.64], R98 ;  /* 0x000000620a006986 */ /* 0x000fe8000c101904 */
[----:B------:R1:W-:Y:S01]  /*6b040*/  @P3 STG.E desc[UR4][R16.64], R110 ;  /* 0x0000006e10003986 */ /* 0x0003e2000c101904 */
[----:B----4-:R-:W-:-:S04]  /*6b050*/  IMAD.WIDE R22, R167, 0x4, R4 ;  /* 0x00000004a7167825 */ /* 0x010fc800078e0204 */
[----:B-1----:R-:W-:Y:S02]  /*6b060*/  IMAD.WIDE R16, R167, 0x4, R2 ;  /* 0x00000004a7107825 */ /* 0x002fe400078e0202 */
        /* <DEDUP_REMOVED lines=11> */
[----:B------:R-:W-:Y:S02]  /*6b120*/  ISETP.GE.AND P3, PT, R0, UR8, PT ;  /* 0x0000000800007c0c */ /* 0x000fe4000bf66270 */
[----:B------:R-:W-:-:S03]  /*6b130*/  ISETP.LT.AND P5, PT, R9, UR6, !P5 ;  /* 0x0000000609007c0c */ /* 0x000fc6000efa1270 */
[----:B------:R1:W-:Y:S01]  /*6b140*/  @P0 STG.E desc[UR4][R12.64], R122 ;  /* 0x0000007a0c000986 */ /* 0x0003e2000c101904 */
[----:B------:R-:W-:Y:S01]  /*6b150*/  ISETP.LT.AND P0, PT, R8, UR6, !P3 ;  /* 0x0000000608007c0c */ /* 0x000fe2000df01270 */
[C---:B------:R-:W-:Y:S01]  /*6b160*/  IMAD.WIDE R18, R228.reuse, 0x4, R2 ;  /* 0x00000004e4127825 */ /* 0x040fe200078e0202 */
[----:B------:R-:W-:Y:S01]  /*6b170*/  ISETP.LT.AND P3, PT, R9, UR6, !P3 ;  /* 0x0000000609007c0c */ /* 0x000fe2000df61270 */
[----:B------:R-:W-:Y:S02]  /*6b180*/  @P4 STG.E desc[UR4][R14.64], R118 ;  /* 0x000000760e004986 */ /* 0x000fe4000c101904 */
[----:B------:R-:W-:Y:S02]  /*6b190*/  IMAD.WIDE R10, R228, 0x4, R4 ;  /* 0x00000004e40a7825 */ /* 0x000fe400078e0204 */
[----:B------:R-:W-:Y:S01]  /*6b1a0*/  @P6 STG.E desc[UR4][R18.64], R99 ;  /* 0x0000006312006986 */ /* 0x000fe2000c101904 */
[----:B------:R-:W-:-:S03]  /*6b1b0*/  ISETP.LT.AND P6, PT, R8, UR6, !P1 ;  /* 0x0000000608007c0c */ /* 0x000fc6000cfc1270 */
[----:B------:R1:W-:Y:S02]  /*6b1c0*/  @P5 STG.E desc[UR4][R10.64], R111 ;  /* 0x0000006f0a005986 */ /* 0x0003e4000c101904 */
[C---:B-1----:R-:W-:Y:S02]  /*6b1d0*/  IMAD.WIDE R12, R165.reuse, 0x4, R2 ;  /* 0x00000004a50c7825 */ /* 0x042fe400078e0202 */
[----:B------:R1:W-:Y:S04]  /*6b1e0*/  @P0 STG.E desc[UR4][R16.64], R123 ;  /* 0x0000007b10000986 */ /* 0x0003e8000c101904 */
[----:B------:R-:W4:Y:S04]  /*6b1f0*/  LDL.LU R228, [R1+0x159c] ;  /* 0x00159c0001e47983 */ /* 0x000f280000300800 */
[----:B------:R-:W-:Y:S01]  /*6b200*/  @P3 STG.E desc[UR4][R22.64], R119 ;  /* 0x0000007716003986 */ /* 0x000fe2000c101904 */
[----:B------:R-:W-:-:S03]  /*6b210*/  IMAD.WIDE R10, R165, 0x4, R4 ;  /* 0x00000004a50a7825 */ /* 0x000fc600078e0204 */
[----:B------:R3:W-:Y:S01]  /*6b220*/  @P6 STG.E desc[UR4][R12.64], R112 ;  /* 0x000000700c006986 */ /* 0x0007e2000c101904 */
[----:B------:R-:W-:Y:S02]  /*6b230*/  ISETP.LT.AND P1, PT, R9, UR6, !P1 ;  /* 0x0000000609007c0c */ /* 0x000fe4000cf21270 */
[----:B------:R-:W-:-:S11]  /*6b240*/  ISETP.LT.AND P0, PT, R8, UR6, !P2 ;  /* 0x0000000608007c0c */ /* 0x000fd6000d701270 */
[----:B------:R4:W-:Y:S01]  /*6b250*/  @P1 STG.E desc[UR4][R10.64], R124 ;  /* 0x0000007c0a001986 */ /* 0x0009e2000c101904 */
[----:B--2---:R-:W-:-:S04]  /*6b260*/  IMAD.WIDE R14, R229, 0x4, R2 ;  /* 0x00000004e50e7825 */ /* 0x004fc800078e0202 */
[----:B-1----:R-:W-:Y:S02]  /*6b270*/  IMAD.WIDE R16, R229, 0x4, R4 ;  /* 0x00000004e5107825 */ /* 0x002fe400078e0204 */
[----:B------:R-:W2:Y:S04]  /*6b280*/  LDL.LU R229, [R1+0x1594] ;  /* 0x0015940001e57983 */ /* 0x000ea80000300800 */
[----:B------:R-:W2:Y:S01]  /*6b290*/  LDL.LU R165, [R1+0x158c] ;  /* 0x00158c0001a57983 */ /* 0x000ea20000300800 */
[----:B---3--:R-:W-:-:S04]  /*6b2a0*/  IMAD.WIDE R18, R166, 0x4, R2 ;  /* 0x00000004a6127825 */ /* 0x008fc800078e0202 */
[----:B------:R-:W-:Y:S02]  /*6b2b0*/  IMAD.WIDE R12, R166, 0x4, R4 ;  /* 0x00000004a60c7825 */ /* 0x000fe400078e0204 */
[----:B------:R-:W3:Y:S04]  /*6b2c0*/  LDL.LU R166, [R1+0x1584] ;  /* 0x0015840001a67983 */ /* 0x000ee80000300800 */
[----:B------:R1:W-:Y:S01]  /*6b2d0*/  @P0 STG.E desc[UR4][R14.64], R136 ;  /* 0x000000880e000986 */ /* 0x0003e2000c101904 */
[----:B----4-:R-:W-:-:S04]  /*6b2e0*/  IMAD.WIDE R10, R167, 0x4, R2 ;  /* 0x00000004a70a7825 */ /* 0x010fc800078e0202 */
[----:B-1----:R-:W-:Y:S02]  /*6b2f0*/  IMAD.WIDE R14, R167, 0x4, R4 ;  /* 0x00000004a70e7825 */ /* 0x002fe400078e0204 */
[----:B------:R-:W4:Y:S01]  /*6b300*/  LDL.LU R167, [R1+0x1578] ;  /* 0x0015780001a77983 */ /* 0x000f220000300800 */
[----:B------:R-:W-:Y:S01]  /*6b310*/  ISETP.GE.AND P4, PT, R6, UR7, PT ;  /* 0x0000000706007c0c */ /* 0x000fe2000bf86270 */
[----:B------:R-:W-:Y:S01]  /*6b320*/  VIADD R0, R7, 0x1eb ;  /* 0x000001eb07007836 */ /* 0x000fe20000000000 */
[----:B------:R-:W-:Y:S02]  /*6b330*/  ISETP.LT.AND P2, PT, R9, UR6, !P2 ;  /* 0x0000000609007c0c */ /* 0x000fe4000d741270 */
[----:B------:R-:W-:Y:S02]  /*6b340*/  ISETP.LT.AND P3, PT, R8, UR6, !P4 ;  /* 0x0000000608007c0c */ /* 0x000fe4000e761270 */
[----:B------:R-:W-:Y:S01]  /*6b350*/  ISETP.GE.AND P5, PT, R0, UR7, PT ;  /* 0x0000000700007c0c */ /* 0x000fe2000bfa6270 */
[----:B------:R-:W-:Y:S01]  /*6b360*/  VIADD R0, R7, 0x1ec ;  /* 0x000001ec07007836 */ /* 0x000fe20000000000 */
[----:B------:R-:W-:-:S04]  /*6b370*/  ISETP.LT.AND P4, PT, R9, UR6, !P4 ;  /* 0x0000000609007c0c */ /* 0x000fc8000e781270 */
[----:B------:R-:W-:-:S03]  /*6b380*/  ISETP.GE.AND P6, PT, R0, UR7, PT ;  /* 0x0000000700007c0c */ /* 0x000fc6000bfc6270 */
[----:B------:R1:W-:Y:S01]  /*6b390*/  @P2 STG.E desc[UR4][R16.64], R132 ;  /* 0x0000008410002986 */ /* 0x0003e2000c101904 */
[C---:B------:R-:W-:Y:S02]  /*6b3a0*/  ISETP.LT.AND P2, PT, R8.reuse, UR6, !P5 ;  /* 0x0000000608007c0c */ /* 0x040fe4000ef41270 */
[----:B------:R-:W-:Y:S01]  /*6b3b0*/  ISETP.LT.AND P5, PT, R9, UR6, !P5 ;  /* 0x0000000609007c0c */ /* 0x000fe2000efa1270 */
[----:B------:R-:W-:Y:S01]  /*6b3c0*/  @P3 STG.E desc[UR4][R18.64], R113 ;  /* 0x0000007112003986 */ /* 0x000fe2000c101904 */
[----:B------:R-:W-:Y:S01]  /*6b3d0*/  ISETP.LT.AND P3, PT, R8, UR6, !P6 ;  /* 0x0000000608007c0c */ /* 0x000fe2000f761270 */
[C---:B------:R-:W-:Y:S02]  /*6b3e0*/  VIADD R0, R7.reuse, 0x1ed ;  /* 0x000001ed07007836 */ /* 0x040fe40000000000 */
[----:B------:R-:W-:Y:S01]  /*6b3f0*/  VIADD R6, R7, 0x1ee ;  /* 0x000001ee07067836 */ /* 0x000fe20000000000 */
[----:B------:R1:W-:Y:S02]  /*6b400*/  @P4 STG.E desc[UR4][R12.64], R125 ;  /* 0x0000007d0c004986 */ /* 0x0003e4000c101904 */
[----:B------:R-:W-:-:S03]  /*6b410*/  ISETP.GE.AND P1, PT, R0, UR7, PT ;  /* 0x0000000700007c0c */ /* 0x000fc6000bf26270 */
[----:B------:R-:W-:Y:S01]  /*6b420*/  @P2 STG.E desc[UR4][R10.64], R137 ;  /* 0x000000890a002986 */ /* 0x000fe2000c101904 */
[----:B------:R-:W-:-:S03]  /*6b430*/  ISETP.GE.AND P0, PT, R6, UR7, PT ;  /* 0x0000000706007c0c */ /* 0x000fc6000bf06270 */
[----:B------:R3:W-:Y:S01]  /*6b440*/  @P5 STG.E desc[UR4][R14.64], R133 ;  /* 0x000000850e005986 */ /* 0x0007e2000c101904 */
[----:B-1----:R-:W-:Y:S01]  /*6b450*/  IMAD.WIDE R16, R228, 0x4, R2 ;  /* 0x00000004e4107825 */ /* 0x002fe200078e0202 */
[----:B------:R-:W-:-:S03]  /*6b460*/  ISETP.LT.AND P6, PT, R9, UR6, !P6 ;  /* 0x0000000609007c0c */ /* 0x000fc6000f7c1270 */
[----:B------:R-:W-:Y:S01]  /*6b470*/  IMAD.WIDE R12, R228, 0x4, R4 ;  /* 0x00000004e40c7825 */ /* 0x000fe200078e0204 */
[----:B------:R1:W-:Y:S01]  /*6b480*/  @P3 STG.E desc[UR4][R16.64], R114 ;  /* 0x0000007210003986 */ /* 0x0003e2000c101904 */
[C---:B------:R-:W-:Y:S02]  /*6b490*/  ISETP.LT.AND P2, PT, R8.reuse, UR6, !P1 ;  /* 0x0000000608007c0c */ /* 0x040fe4000cf41270 */
[----:B------:R-:W-:Y:S02]  /*6b4a0*/  ISETP.LT.AND P1, PT, R9, UR6, !P1 ;  /* 0x0000000609007c0c */ /* 0x000fe4000cf21270 */
[----:B------:R-:W-:-:S04]  /*6b4b0*/  ISETP.LT.AND P5, PT, R8, UR6, !P0 ;  /* 0x0000000608007c0c */ /* 0x000fc8000c7a1270 */
[----:B------:R-:W-:Y:S01]  /*6b4c0*/  @P6 STG.E desc[UR4][R12.64], R126 ;  /* 0x0000007e0c006986 */ /* 0x000fe2000c101904 */
[----:B--2---:R-:W-:-:S04]  /*6b4d0*/  IMAD.WIDE R18, R229, 0x4, R2 ;  /* 0x00000004e5127825 */ /* 0x004fc800078e0202 */
[----:B------:R-:W-:Y:S02]  /*6b4e0*/  IMAD.WIDE R22, R229, 0x4, R4 ;  /* 0x00000004e5167825 */ /* 0x000fe400078e0204 */
[----:B------:R-:W2:Y:S04]  /*6b4f0*/  LDL.LU R229, [R1+0x156c] ;  /* 0x00156c0001e57983 */ /* 0x000ea80000300800 */
[----:B------:R-:W2:Y:S01]  /*6b500*/  LDL.LU R228, [R1+0x1564] ;  /* 0x0015640001e47983 */ /* 0x000ea20000300800 */
[----:B---3--:R-:W-:-:S04]  /*6b510*/  IMAD.WIDE R14, R166, 0x4, R2 ;  /* 0x00000004a60e7825 */ /* 0x008fc800078e0202 */
[----:B-1----:R-:W-:Y:S02]  /*6b520*/  IMAD.WIDE R16, R166, 0x4, R4 ;  /* 0x00000004a6107825 */ /* 0x002fe400078e0204 */
[----:B------:R-:W3:Y:S02]  /*6b530*/  LDL.LU R166, [R1+0x1558] ;  /* 0x0015580001a67983 */ /* 0x000ee40000300800 */
[--C-:B------:R-:W-:Y:S02]  /*6b540*/  IMAD.WIDE R10, R165, 0x4, R2.reuse ;  /* 0x00000004a50a7825 */ /* 0x100fe400078e0202 */
[----:B------:R4:W-:Y:S04]  /*6b550*/  @P2 STG.E desc[UR4][R18.64], R138 ;  /* 0x0000008a12002986 */ /* 0x0009e8000c101904 */
[----:B------:R-:W-:Y:S04]  /*6b560*/  @P1 STG.E desc[UR4][R22.64], R134 ;  /* 0x0000008616001986 */ /* 0x000fe8000c101904 */
[----:B------:R1:W-:Y:S01]  /*6b570*/  @P5 STG.E desc[UR4][R10.64], R115 ;  /* 0x000000730a005986 */ /* 0x0003e2000c101904 */
[----:B----4-:R-:W-:-:S04]  /*6b580*/  IMAD.WIDE R18, R167, 0x4, R2 ;  /* 0x00000004a7127825 */ /* 0x010fc800078e0202 */
[----:B-1----:R-:W-:Y:S02]  /*6b590*/  IMAD.WIDE R10, R167, 0x4, R4 ;  /* 0x00000004a70a7825 */ /* 0x002fe400078e0204 */
[----:B------:R-:W4:Y:S02]  /*6b5a0*/  LDL.LU R167, [R1+0x154c] ;  /* 0x00154c0001a77983 */ /* 0x000f240000300800 */
[----:B------:R-:W-:Y:S01]  /*6b5b0*/  VIADD R0, R7, 0x1ef ;  /* 0x000001ef07007836 */ /* 0x000fe20000000000 */
[----:B------:R-:W-:Y:S01]  /*6b5c0*/  ISETP.LT.AND P0, PT, R9, UR6, !P0 ;  /* 0x0000000609007c0c */ /* 0x000fe2000c701270 */
[----:B------:R-:W-:-:S03]  /*6b5d0*/  VIADD R6, R7, 0x1f0 ;  /* 0x000001f007067836 */ /* 0x000fc60000000000 */
[----:B------:R-:W-:-:S04]  /*6b5e0*/  ISETP.GE.AND P4, PT, R0, UR7, PT ;  /* 0x0000000700007c0c */ /* 0x000fc8000bf86270 */
[----:B------:R-:W-:Y:S02]  /*6b5f0*/  ISETP.LT.AND P1, PT, R8, UR6, !P4 ;  /* 0x0000000608007c0c */ /* 0x000fe4000e721270 */
[----:B------:R-:W-:Y:S01]  /*6b600*/  ISETP.GE.AND P3, PT, R6, UR7, PT ;  /* 0x0000000706007c0c */ /* 0x000fe2000bf66270 */
[----:B------:R-:W-:Y:S01]  /*6b610*/  IMAD.WIDE R12, R165, 0x4, R4 ;  /* 0x00000004a50c7825 */ /* 0x000fe200078e0204 */
[----:B------:R-:W-:Y:S01]  /*6b620*/  ISETP.LT.AND P4, PT, R9, UR6, !P4 ;  /* 0x0000000609007c0c */ /* 0x000fe2000e781270 */
[----:B------:R-:W4:Y:S01]  /*6b630*/  LDL.LU R165, [R1+0x1544] ;  /* 0x0015440001a57983 */ /* 0x000f220000300800 */
[----:B------:R-:W-:Y:S01]  /*6b640*/  ISETP.LT.AND P2, PT, R8, UR6, !P3 ;  /* 0x0000000608007c0c */ /* 0x000fe2000df41270 */
[C---:B------:R-:W-:Y:S02]  /*6b650*/  VIADD R0, R7.reuse, 0x1f1 ;  /* 0x000001f107007836 */ /* 0x040fe40000000000 */
[----:B------:R2:W-:Y:S04]  /*6b660*/  @P0 STG.E desc[UR4][R12.64], R127 ;  /* 0x0000007f0c000986 */ /* 0x0005e8000c101904 */
[----:B------:R1:W-:Y:S01]  /*6b670*/  @P1 STG.E desc[UR4][R14.64], R139 ;  /* 0x0000008b0e001986 */ /* 0x0003e2000c101904 */
[----:B------:R-:W-:Y:S01]  /*6b680*/  ISETP.GE.AND P6, PT, R0, UR7, PT ;  /* 0x0000000700007c0c */ /* 0x000fe2000bfc6270 */
[----:B------:R-:W-:Y:S01]  /*6b690*/  VIADD R0, R7, 0x1f2 ;  /* 0x000001f207007836 */ /* 0x000fe20000000000 */
[----:B------:R-:W-:Y:S01]  /*6b6a0*/  ISETP.LT.AND P3, PT, R9, UR6, !P3 ;  /* 0x0000000609007c0c */ /* 0x000fe2000df61270 */
[----:B------:R1:W-:Y:S03]  /*6b6b0*/  @P4 STG.E desc[UR4][R16.64], R135 ;  /* 0x0000008710004986 */ /* 0x0003e6000c101904 */
[----:B------:R-:W-:Y:S01]  /*6b6c0*/  ISETP.GE.AND P5, PT, R0, UR7, PT ;  /* 0x0000000700007c0c */ /* 0x000fe2000bfa6270 */
[----:B------:R3:W-:Y:S01]  /*6b6d0*/  @P2 STG.E desc[UR4][R18.64], R128 ;  /* 0x0000008012002986 */ /* 0x0007e2000c101904 */
[----:B------:R-:W-:-:S02]  /*6b6e0*/  ISETP.LT.AND P2, PT, R8, UR6, !P6 ;  /* 0x0000000608007c0c */ /* 0x000fc4000f741270 */
[C---:B------:R-:W-:Y:S02]  /*6b6f0*/  ISETP.LT.AND P6, PT, R9.reuse, UR6, !P6 ;  /* 0x0000000609007c0c */ /* 0x040fe4000f7c1270 */
[----:B------:R-:W-:Y:S02]  /*6b700*/  ISETP.LT.AND P4, PT, R8, UR6, !P5 ;  /* 0x0000000608007c0c */ /* 0x000fe4000ef81270 */
[----:B------:R-:W-:Y:S01]  /*6b710*/  ISETP.LT.AND P5, PT, R9, UR6, !P5 ;  /* 0x0000000609007c0c */ /* 0x000fe2000efa1270 */
[----:B------:R3:W-:Y:S01]  /*6b720*/  @P3 STG.E desc[UR4][R10.64], R140 ;  /* 0x0000008c0a003986 */ /* 0x0007e2000c101904 */
[----:B--2---:R-:W-:-:S04]  /*6b730*/  IMAD.WIDE R12, R229, 0x4, R2 ;  /* 0x00000004e50c7825 */ /* 0x004fc800078e0202 */
[----:B-1----:R-:W-:Y:S02]  /*6b740*/  IMAD.WIDE R14, R229, 0x4, R4 ;  /* 0x00000004e50e7825 */ /* 0x002fe400078e0204 */
[----:B------:R-:W2:Y:S02]  /*6b750*/  LDL.LU R229, [R1+0x153c] ;  /* 0x00153c0001e57983 */ /* 0x000ea40000300800 */
[----:B------:R-:W-:-:S04]  /*6b760*/  IMAD.WIDE R16, R228, 0x4, R2 ;  /* 0x00000004e4107825 */ /* 0x000fc800078e0202 */
[----:B---3--:R-:W-:-:S04]  /*6b770*/  IMAD.WIDE R18, R166, 0x4, R2 ;  /* 0x00000004a6127825 */ /* 0x008fc800078e0202 */
[--C-:B------:R-:W-:Y:S02]  /*6b780*/  IMAD.WIDE R22, R166, 0x4, R4.reuse ;  /* 0x00000004a6167825 */ /* 0x100fe400078e0204 */
[----:B------:R-:W3:Y:S02]  /*6b790*/  LDL.LU R166, [R1+0x1534] ;  /* 0x0015340001a67983 */ /* 0x000ee40000300800 */
[----:B------:R-:W-:Y:S02]  /*6b7a0*/  IMAD.WIDE R10, R228, 0x4, R4 ;  /* 0x00000004e40a7825 */ /* 0x000fe400078e0204 */
[----:B------:R4:W-:Y:S04]  /*6b7b0*/  @P2 STG.E desc[UR4][R12.64], R152 ;  /* 0x000000980c002986 */ /* 0x0009e8000c101904 */
[----:B------:R-:W-:Y:S04]  /*6b7c0*/  @P6 STG.E desc[UR4][R14.64], R156 ;  /* 0x0000009c0e006986 */ /* 0x000fe8000c101904 */
[----:B------:R-:W-:Y:S04]  /*6b7d0*/  @P4 STG.E desc[UR4][R16.64], R129 ;  /* 0x0000008110004986 */ /* 0x000fe8000c101904 */
[----:B------:R1:W-:Y:S04]  /*6b7e0*/  @P5 STG.E desc[UR4][R10.64], R141 ;  /* 0x0000008d0a005986 */ /* 0x0003e8000c101904 */
[----:B------:R-:W3:Y:S01]  /*6b7f0*/  LDL.LU R228, [R1+0x1528] ;  /* 0x0015280001e47983 */ /* 0x000ee20000300800 */
[----:B----4-:R-:W-:-:S04]  /*6b800*/  IMAD.WIDE R12, R167, 0x4, R2 ;  /* 0x00000004a70c7825 */ /* 0x010fc800078e0202 */
[----:B-1----:R-:W-:Y:S02]  /*6b810*/  IMAD.WIDE R10, R167, 0x4, R4 ;  /* 0x00000004a70a7825 */ /* 0x002fe400078e0204 */
[----:B------:R-:W4:Y:S02]  /*6b820*/  LDL.LU R167, [R1+0x151c] ;  /* 0x00151c0001a77983 */ /* 0x000f240000300800 */
[C---:B------:R-:W-:Y:S02]  /*6b830*/  VIADD R0, R7.reuse, 0x1f3 ;  /* 0x000001f307007836 */ /* 0x040fe40000000000 */
[----:B------:R-:W-:-:S03]  /*6b840*/  VIADD R6, R7, 0x1f4 ;  /* 0x000001f407067836 */ /* 0x000fc60000000000 */
[----:B------:R-:W-:Y:S02]  /*6b850*/  ISETP.GE.AND P0, PT, R0, UR7, PT ;  /* 0x0000000700007c0c */ /* 0x000fe4000bf06270 */
[----:B------:R-:W-:Y:S02]  /*6b860*/  ISETP.GE.AND P1, PT, R6, UR7, PT ;  /* 0x0000000706007c0c */ /* 0x000fe4000bf26270 */
[C---:B------:R-:W-:Y:S01]  /*6b870*/  ISETP.LT.AND P2, PT, R8.reuse, UR6, !P0 ;  /* 0x0000000608007c0c */ /* 0x040fe2000c741270 */
[----:B------:R-:W-:Y:S01]  /*6b880*/  VIADD R0, R7, 0x1f5 ;  /* 0x000001f507007836 */ /* 0x000fe20000000000 */
[----:B------:R-:W-:Y:S02]  /*6b890*/  ISETP.LT.AND P0, PT, R9, UR6, !P0 ;  /* 0x0000000609007c0c */ /* 0x000fe4000c701270 */
[----:B------:R-:W-:Y:S02]  /*6b8a0*/  ISETP.LT.AND P6, PT, R8, UR6, !P1 ;  /* 0x0000000608007c0c */ /* 0x000fe4000cfc1270 */
[----:B------:R-:W-:-:S02]  /*6b8b0*/  ISETP.GE.AND P3, PT, R0, UR7, PT ;  /* 0x0000000700007c0c */ /* 0x000fc4000bf66270 */
[----:B------:R-:W-:-:S05]  /*6b8c0*/  ISETP.LT.AND P1, PT, R9, UR6, !P1 ;  /* 0x0000000609007c0c */ /* 0x000fca000cf21270 */
[----:B------:R2:W-:Y:S01]  /*6b8d0*/  @P2 STG.E desc[UR4][R18.64], R153 ;  /* 0x0000009912002986 */ /* 0x0005e2000c101904 */
[----:B------:R-:W-:-:S03]  /*6b8e0*/  ISETP.LT.AND P2, PT, R8, UR6, !P3 ;  /* 0x0000000608007c0c */ /* 0x000fc6000df41270 */
[----:B------:R-:W-:Y:S01]  /*6b8f0*/  @P0 STG.E desc[UR4][R22.64], R157 ;  /* 0x0000009d16000986 */ /* 0x000fe2000c101904 */
[----:B------:R-:W-:-:S03]  /*6b900*/  IMAD.WIDE R14, R165, 0x4, R2 ;  /* 0x00000004a50e7825 */ /* 0x000fc600078e0202 */
[----:B------:R1:W-:Y:S01]  /*6b910*/  @P6 STG.E desc[UR4][R12.64], R130 ;  /* 0x000000820c006986 */ /* 0x0003e2000c101904 */
[----:B------:R-:W-:-:S03]  /*6b920*/  VIADD R6, R7, 0x1f6 ;  /* 0x000001f607067836 */ /* 0x000fc60000000000 */
[----:B------:R3:W-:Y:S02]  /*6b930*/  @P1 STG.E desc[UR4][R10.64], R142 ;  /* 0x0000008e0a001986 */ /* 0x0007e4000c101904 */
[----:B------:R-:W-:Y:S02]  /*6b940*/  ISETP.GE.AND P4, PT, R6, UR7, PT ;  /* 0x0000000706007c0c */ /* 0x000fe4000bf86270 */
[----:B------:R3:W-:Y:S01]  /*6b950*/  @P2 STG.E desc[UR4][R14.64], R154 ;  /* 0x0000009a0e002986 */ /* 0x0007e2000c101904 */
[----:B------:R-:W-:Y:S02]  /*6b960*/  ISETP.LT.AND P3, PT, R9, UR6, !P3 ;  /* 0x0000000609007c0c */ /* 0x000fe4000df61270 */
[----:B------:R-:W-:Y:S01]  /*6b970*/  ISETP.LT.AND P6, PT, R8, UR6, !P4 ;  /* 0x0000000608007c0c */ /* 0x000fe2000e7c1270 */
[----:B------:R-:W-:-:S10]  /*6b980*/  IMAD.WIDE R16, R165, 0x4, R4 ;  /* 0x00000004a5107825 */ /* 0x000fd400078e0204 */
[----:B------:R-:W-:Y:S01]  /*6b990*/  @P3 STG.E desc[UR4][R16.64], R158 ;  /* 0x0000009e10003986 */ /* 0x000fe2000c101904 */
[----:B--2---:R-:W-:-:S04]  /*6b9a0*/  IMAD.WIDE R18, R229, 0x4, R2 ;  /* 0x00000004e5127825 */ /* 0x004fc800078e0202 */
[----:B-1----:R-:W-:Y:S02]  /*6b9b0*/  IMAD.WIDE R12, R229, 0x4, R4 ;  /* 0x00000004e50c7825 */ /* 0x002fe400078e0204 */
[----:B------:R-:W2:Y:S02]  /*6b9c0*/  LDL.LU R229, [R1+0x1518] ;  /* 0x0015180001e57983 */ /* 0x000ea40000300800 */
[----:B---3--:R-:W-:-:S04]  /*6b9d0*/  IMAD.WIDE R10, R166, 0x4, R2 ;  /* 0x00000004a60a7825 */ /* 0x008fc800078e0202 */
[----:B------:R-:W-:Y:S02]  /*6b9e0*/  IMAD.WIDE R14, R166, 0x4, R4 ;  /* 0x00000004a60e7825 */ /* 0x000fe400078e0204 */
[----:B------:R-:W3:Y:S04]  /*6b9f0*/  LDL.LU R166, [R1+0x150c] ;  /* 0x00150c0001a67983 */ /* 0x000ee80000300800 */
[----:B------:R4:W-:Y:S02]  /*6ba00*/  @P6 STG.E desc[UR4][R18.64], R131 ;  /* 0x0000008312006986 */ /* 0x0009e4000c101904 */
[----:B----4-:R-:W-:-:S04]  /*6ba10*/  IMAD.WIDE R18, R167, 0x4, R2 ;  /* 0x00000004a7127825 */ /* 0x010fc800078e0202 */
[----:B------:R-:W-:Y:S02]  /*6ba20*/  IMAD.WIDE R20, R167, 0x4, R4 ;  /* 0x00000004a7147825 */ /* 0x000fe400078e0204 */
[----:B------:R-:W4:Y:S02]  /*6ba30*/  LDL.LU R167, [R1+0x1740] ;  /* 0x0017400001a77983 */ /* 0x000f240000300800 */
[----:B------:R-:W-:Y:S01]  /*6ba40*/  VIADD R0, R7, 0x1f7 ;  /* 0x000001f707007836 */ /* 0x000fe20000000000 */
[----:B------:R-:W-:-:S04]  /*6ba50*/  ISETP.LT.AND P4, PT, R9, UR6, !P4 ;  /* 0x0000000609007c0c */ /* 0x000fc8000e781270 */
[----:B------:R-:W-:Y:S01]  /*6ba60*/  ISETP.GE.AND P5, PT, R0, UR7, PT ;  /* 0x0000000700007c0c */ /* 0x000fe2000bfa6270 */
[----:B------:R-:W-:-:S03]  /*6ba70*/  VIADD R0, R7, 0x1f8 ;  /* 0x000001f807007836 */ /* 0x000fc60000000000 */
[----:B------:R-:W-:Y:S02]  /*6ba80*/  ISETP.LT.AND P2, PT, R8, UR6, !P5 ;  /* 0x0000000608007c0c */ /* 0x000fe4000ef41270 */
[----:B------:R-:W-:Y:S01]  /*6ba90*/  ISETP.GE.AND P0, PT, R0, UR7, PT ;  /* 0x0000000700007c0c */ /* 0x000fe2000bf06270 */
[----:B------:R-:W-:Y:S01]  /*6baa0*/  VIADD R0, R7, 0x1f9 ;  /* 0x000001f907007836 */ /* 0x000fe20000000000 */
[----:B------:R-:W-:Y:S02]  /*6bab0*/  ISETP.LT.AND P5, PT, R9, UR6, !P5 ;  /* 0x0000000609007c0c */ /* 0x000fe4000efa1270 */
[----:B------:R-:W-:Y:S02]  /*6bac0*/  ISETP.LT.AND P6, PT, R8, UR6, !P0 ;  /* 0x0000000608007c0c */ /* 0x000fe4000c7c1270 */
[----:B------:R-:W-:Y:S01]  /*6bad0*/  ISETP.GE.AND P1, PT, R0, UR7, PT ;  /* 0x0000000700007c0c */ /* 0x000fe2000bf26270 */
[----:B------:R-:W-:Y:S01]  /*6bae0*/  VIADD R0, R7, 0x1fa ;  /* 0x000001fa07007836 */ /* 0x000fe20000000000 */
[----:B------:R1:W-:Y:S01]  /*6baf0*/  @P4 STG.E desc[UR4][R12.64], R143 ;  /* 0x0000008f0c004986 */ /* 0x0003e2000c101904 */
[----:B------:R-:W-:Y:S01]  /*6bb00*/  ISETP.LT.AND P0, PT, R9, UR6, !P0 ;  /* 0x0000000609007c0c */ /* 0x000fe2000c701270 */
[----:B------:R-:W-:Y:S01]  /*6bb10*/  IMAD.WIDE R16, R228, 0x4, R2 ;  /* 0x00000004e4107825 */ /* 0x000fe200078e0202 */
[----:B------:R-:W-:-:S02]  /*6bb20*/  ISETP.LT.AND P4, PT, R8, UR6, !P1 ;  /* 0x0000000608007c0c */ /* 0x000fc4000cf81270 */
[----:B------:R-:W-:Y:S02]  /*6bb30*/  ISETP.LT.AND P1, PT, R9, UR6, !P1 ;  /* 0x0000000609007c0c */ /* 0x000fe4000cf21270 */
[----:B------:R-:W-:Y:S01]  /*6bb40*/  ISETP.GE.AND P3, PT, R0, UR7, PT ;  /* 0x0000000700007c0c */ /* 0x000fe2000bf66270 */
[----:B------:R-:W-:Y:S01]  /*6bb50*/  VIADD R0, R7, 0x1fb ;  /* 0x000001fb07007836 */ /* 0x000fe20000000000 */
[----:B------:R-:W-:Y:S04]  /*6bb60*/  @P2 STG.E desc[UR4][R10.64], R155 ;  /* 0x0000009b0a002986 */ /* 0x000fe8000c101904 */
[----:B------:R-:W-:Y:S01]  /*6bb70*/  @P5 STG.E desc[UR4][R14.64], R159 ;  /* 0x0000009f0e005986 */ /* 0x000fe2000c101904 */
[----:B-1----:R-:W-:Y:S01]  /*6bb80*/  IMAD.WIDE R12, R228, 0x4, R4 ;  /* 0x00000004e40c7825 */ /* 0x002fe200078e0204 */
[----:B------:R-:W-:-:S02]  /*6bb90*/  ISETP.GE.AND P2, PT, R0, UR7, PT ;  /* 0x0000000700007c0c */ /* 0x000fc4000bf46270 */
[----:B------:R1:W-:Y:S01]  /*6bba0*/  @P6 STG.E desc[UR4][R16.64], R144 ;  /* 0x0000009010006986 */ /* 0x0003e2000c101904 */
[----:B------:R-:W-:Y:S01]  /*6bbb0*/  ISETP.LT.AND P6, PT, R8, UR6, !P3 ;  /* 0x0000000608007c0c */ /* 0x000fe2000dfc1270 */
[----:B------:R-:W-:Y:S02]  /*6bbc0*/  VIADD R0, R7, 0x1fc ;  /* 0x000001fc07007836 */ /* 0x000fe40000000000 */
[----:B------:R2:W-:Y:S01]  /*6bbd0*/  @P0 STG.E desc[UR4][R12.64], R160 ;  /* 0x000000a00c000986 */ /* 0x0005e2000c101904 */
[----:B------:R-:W-:Y:S02]  /*6bbe0*/  ISETP.LT.AND P3, PT, R9, UR6, !P3 ;  /* 0x0000000609007c0c */ /* 0x000fe4000df61270 */
[----:B------:R-:W-:Y:S01]  /*6bbf0*/  ISETP.GE.AND P5, PT, R0, UR7, PT ;  /* 0x0000000700007c0c */ /* 0x000fe2000bfa6270 */
[----:B------:R-:W-:Y:S01]  /*6bc00*/  @P4 STG.E desc[UR4][R18.64], R148 ;  /* 0x0000009412004986 */ /* 0x000fe2000c101904 */
[----:B------:R-:W-:-:S03]  /*6bc10*/  VIADD R0, R7, 0x1fe ;  /* 0x000001fe07007836 */ /* 0x000fc60000000000 */
[----:B------:R-:W-:Y:S01]  /*6bc20*/  @P1 STG.E desc[UR4][R20.64], R24 ;  /* 0x0000001814001986 */ /* 0x000fe2000c101904 */
[C---:B------:R-:W-:Y:S01]  /*6bc30*/  ISETP.LT.AND P1, PT, R8.reuse, UR6, !P2 ;  /* 0x0000000608007c0c */ /* 0x040fe2000d721270 */
[----:B------:R-:W-:Y:S01]  /*6bc40*/  VIADD R6, R7, 0x1fd ;  /* 0x000001fd07067836 */ /* 0x000fe20000000000 */
[C---:B------:R-:W-:Y:S02]  /*6bc50*/  ISETP.LT.AND P2, PT, R9.reuse, UR6, !P2 ;  /* 0x0000000609007c0c */ /* 0x040fe4000d741270 */
[----:B------:R-:W-:Y:S02]  /*6bc60*/  ISETP.LT.AND P4, PT, R8, UR6, !P5 ;  /* 0x0000000608007c0c */ /* 0x000fe4000ef81270 */
[----:B------:R-:W-:Y:S01]  /*6bc70*/  ISETP.GE.AND P0, PT, R6, UR7, PT ;  /* 0x0000000706007c0c */ /* 0x000fe2000bf06270 */
[----:B-1----:R-:W-:Y:S01]  /*6bc80*/  IMAD.WIDE R16, R252, 0x4, R2 ;  /* 0x00000004fc107825 */ /* 0x002fe200078e0202 */
[----:B------:R-:W-:-:S03]  /*6bc90*/  ISETP.LT.AND P5, PT, R9, UR6, !P5 ;  /* 0x0000000609007c0c */ /* 0x000fc6000efa1270 */
[----:B--2---:R-:W-:-:S05]  /*6bca0*/  IMAD.WIDE R10, R229, 0x4, R2 ;  /* 0x00000004e50a7825 */ /* 0x004fca00078e0202 */
[----:B------:R-:W-:Y:S01]  /*6bcb0*/  @P6 STG.E desc[UR4][R10.64], R145 ;  /* 0x000000910a006986 */ /* 0x000fe2000c101904 */
[----:B------:R-:W-:Y:S01]  /*6bcc0*/  ISETP.GE.AND P6, PT, R0, UR7, PT ;  /* 0x0000000700007c0c */ /* 0x000fe2000bfc6270 */
[----:B------:R-:W-:-:S04]  /*6bcd0*/  IMAD.WIDE R12, R229, 0x4, R4 ;  /* 0x00000004e50c7825 */ /* 0x000fc800078e0204 */
[----:B------:R-:W-:Y:S01]  /*6bce0*/  VIADD R0, R7, 0x1ff ;  /* 0x000001ff07007836 */ /* 0x000fe20000000000 */
[----:B------:R-:W-:Y:S01]  /*6bcf0*/  @P3 STG.E desc[UR4][R12.64], R161 ;  /* 0x000000a10c003986 */ /* 0x000fe2000c101904 */
[----:B---3--:R-:W-:-:S04]  /*6bd00*/  IMAD.WIDE R6, R166, 0x4, R2 ;  /* 0x00000004a6067825 */ /* 0x008fc800078e0202 */
[----:B------:R-:W-:Y:S01]  /*6bd10*/  IMAD.WIDE R14, R166, 0x4, R4 ;  /* 0x00000004a60e7825 */ /* 0x000fe200078e0204 */
[----:B------:R1:W-:Y:S01]  /*6bd20*/  @P1 STG.E desc[UR4][R6.64], R149 ;  /* 0x0000009506001986 */ /* 0x0003e2000c101904 */
[----:B------:R-:W-:-:S03]  /*6bd30*/  ISETP.GE.AND P3, PT, R0, UR7, PT ;  /* 0x0000000700007c0c */ /* 0x000fc6000bf66270 */
[----:B------:R2:W-:Y:S01]  /*6bd40*/  @P2 STG.E desc[UR4][R14.64], R25 ;  /* 0x000000190e002986 */ /* 0x0005e2000c101904 */
[C---:B------:R-:W-:Y:S02]  /*6bd50*/  ISETP.LT.AND P2, PT, R8.reuse, UR6, !P0 ;  /* 0x0000000608007c0c */ /* 0x040fe4000c741270 */
[C---:B------:R-:W-:Y:S01]  /*6bd60*/  ISETP.LT.AND P0, PT, R9.reuse, UR6, !P0 ;  /* 0x0000000609007c0c */ /* 0x040fe2000c701270 */
[----:B------:R2:W-:Y:S01]  /*6bd70*/  @P4 STG.E desc[UR4][R16.64], R146 ;  /* 0x0000009210004986 */ /* 0x0005e2000c101904 */
[C---:B------:R-:W-:Y:S02]  /*6bd80*/  ISETP.LT.AND P4, PT, R8.reuse, UR6, !P6 ;  /* 0x0000000608007c0c */ /* 0x040fe4000f781270 */
[C---:B------:R-:W-:Y:S02]  /*6bd90*/  ISETP.LT.AND P6, PT, R9.reuse, UR6, !P6 ;  /* 0x0000000609007c0c */ /* 0x040fe4000f7c1270 */
[----:B------:R-:W-:Y:S02]  /*6bda0*/  ISETP.LT.AND P1, PT, R8, UR6, !P3 ;  /* 0x0000000608007c0c */ /* 0x000fe4000df21270 */
[----:B------:R-:W-:Y:S01]  /*6bdb0*/  ISETP.LT.AND P3, PT, R9, UR6, !P3 ;  /* 0x0000000609007c0c */ /* 0x000fe2000df61270 */
[----:B------:R-:W-:-:S04]  /*6bdc0*/  IMAD.WIDE R8, R252, 0x4, R4 ;  /* 0x00000004fc087825 */ /* 0x000fc800078e0204 */
[C---:B-1----:R-:W-:Y:S01]  /*6bdd0*/  IMAD.WIDE R6, R231.reuse, 0x4, R2 ;  /* 0x00000004e7067825 */ /* 0x042fe200078e0202 */
[----:B------:R2:W-:Y:S03]  /*6bde0*/  @P5 STG.E desc[UR4][R8.64], R162 ;  /* 0x000000a208005986 */ /* 0x0005e6000c101904 */
[----:B------:R-:W-:Y:S01]  /*6bdf0*/  IMAD.WIDE R10, R231, 0x4, R4 ;  /* 0x00000004e70a7825 */ /* 0x000fe200078e0204 */
[----:B------:R2:W-:Y:S03]  /*6be00*/  @P2 STG.E desc[UR4][R6.64], R150 ;  /* 0x0000009606002986 */ /* 0x0005e6000c101904 */
[C---:B------:R-:W-:Y:S01]  /*6be10*/  IMAD.WIDE R12, R230.reuse, 0x4, R2 ;  /* 0x00000004e60c7825 */ /* 0x040fe200078e0202 */
[----:B------:R2:W-:Y:S03]  /*6be20*/  @P0 STG.E desc[UR4][R10.64], R26 ;  /* 0x0000001a0a000986 */ /* 0x0005e6000c101904 */
[----:B------:R-:W-:Y:S01]  /*6be30*/  IMAD.WIDE R230, R230, 0x4, R4 ;  /* 0x00000004e6e67825 */ /* 0x000fe200078e0204 */
[----:B------:R2:W-:Y:S03]  /*6be40*/  @P4 STG.E desc[UR4][R12.64], R147 ;  /* 0x000000930c004986 */ /* 0x0005e6000c101904 */
[C---:B----4-:R-:W-:Y:S01]  /*6be50*/  IMAD.WIDE R2, R167.reuse, 0x4, R2 ;  /* 0x00000004a7027825 */ /* 0x050fe200078e0202 */
[----:B------:R2:W-:Y:S04]  /*6be60*/  @P6 STG.E desc[UR4][R230.64], R163 ;  /* 0x000000a3e6006986 */ /* 0x0005e8000c101904 */
[----:B------:R2:W-:Y:S01]  /*6be70*/  @P1 STG.E desc[UR4][R2.64], R151 ;  /* 0x0000009702001986 */ /* 0x0005e2000c101904 */
[----:B------:R-:W-:Y:S01]  /*6be80*/  IMAD.WIDE R4, R167, 0x4, R4 ;  /* 0x00000004a7047825 */ /* 0x000fe200078e0204 */
[----:B------:R-:W-:Y:S06]  /*6be90*/  @!P3 EXIT ;  /* 0x000000000000b94d */ /* 0x000fec0003800000 */
[----:B------:R-:W-:Y:S01]  /*6bea0*/  STG.E desc[UR4][R4.64], R27 ;  /* 0x0000001b04007986 */ /* 0x000fe2000c101904 */
[----:B------:R-:W-:Y:S05]  /*6beb0*/  EXIT ;  /* 0x000000000000794d */ /* 0x000fea0003800000 */
.L_x_2:
[----:B------:R-:W-:-:S00]  /*6bec0*/  BRA `(.L_x_2) ;  /* 0xfffffffc00fc7947 */ /* 0x000fc0000383ffff */
[----:B------:R-:W-:-:S00]  /*6bed0*/  NOP ;  /* 0x0000000000007918 */ /* 0x000fc00000000000 */
        /* <DEDUP_REMOVED lines=10> */
.L_x_3:


//--------------------- .nv.shared.matmul_kernel  --------------------------
	.section	.nv.shared.matmul_kernel,"aw",@nobits
	.sectionflags	@""
	.align	16
	.zero		1024


//--------------------- .nv.shared.reserved.0     --------------------------
	.section	.nv.shared.reserved.0,"aw",@nobits
	.weak		__nv_reservedSMEM_offset_0_alias
	.size		__nv_reservedSMEM_offset_0_alias, 0, 0
	.other		__nv_reservedSMEM_offset_0_alias,@"STO_CUDA_RESERVED_SHARED STV_DEFAULT"
__nv_reservedSMEM_offset_0_alias:
	.zero		0


//--------------------- .nv.constant0.matmul_kernel --------------------------
	.section	.nv.constant0.matmul_kernel,"a",@progbits
	.sectionflags	@""
	.align	4
.nv.constant0.matmul_kernel:
	.zero		608


//--------------------- SYMBOLS --------------------------

	.type		.nv.reservedSmem.offset0,@object
	.size		.nv.reservedSmem.offset0,0x4
